//
// Generated by NVIDIA NVVM Compiler
//
// Compiler Build ID: CL-36424714
// Cuda compilation tools, release 13.0, V13.0.88
// Based on NVVM 20.0.0
//

.version 9.0
.target sm_100
.address_size 64

	// .globl	vec_initIndex
.extern .func  (.param .b32 func_retval0) vprintf
(
	.param .b64 vprintf_param_0,
	.param .b64 vprintf_param_1
)
;
.func  (.param .align 16 .b8 func_retval0[16]) __internal_trig_reduction_slowpathd
(
	.param .b64 __internal_trig_reduction_slowpathd_param_0
)
;
.func  (.param .b64 func_retval0) __internal_accurate_pow
(
	.param .b64 __internal_accurate_pow_param_0,
	.param .b64 __internal_accurate_pow_param_1
)
;
.func  (.param .b64 func_retval0) __internal_lgamma_pos
(
	.param .b64 __internal_lgamma_pos_param_0
)
;
.global .align 4 .u32 truc;
.global .align 4 .u32 barrier;
.global .align 4 .u32 barrier2;
.global .align 1 .b8 $str$1[16] = {107, 122, 32, 45, 62, 32, 37, 100, 32, 32, 37, 102, 32, 32, 10};
.global .align 1 .b8 $str$2[16] = {90, 85, 84, 32, 37, 100, 32, 32, 37, 100, 32, 32, 37, 100, 10};
.global .align 1 .b8 $str$3[110] = {109, 95, 112, 111, 115, 105, 116, 58, 37, 108, 100, 32, 32, 32, 112, 95, 105, 109, 58, 37, 108, 100, 32, 32, 32, 112, 95, 112, 115, 102, 58, 37, 108, 100, 32, 32, 120, 95, 112, 115, 102, 58, 37, 100, 32, 32, 32, 32, 121, 95, 112, 115, 102, 58, 37, 100, 32, 32, 32, 32, 32, 32, 32, 32, 111, 95, 112, 111, 115, 105, 116, 58, 37, 108, 100, 32, 32, 32, 32, 32, 32, 110, 58, 37, 108, 100, 32, 32, 32, 32, 118, 95, 105, 109, 58, 37, 102, 32, 32, 32, 118, 95, 112, 115, 102, 58, 37, 102, 10};
.global .align 4 .b8 __cudart_i2opi_f[24] = {65, 144, 67, 60, 153, 149, 98, 219, 192, 221, 52, 245, 209, 87, 39, 252, 41, 21, 68, 78, 110, 131, 249, 162};
.global .align 8 .b8 __cudart_i2opi_d[144] = {8, 93, 141, 31, 177, 95, 251, 107, 234, 146, 82, 138, 247, 57, 7, 61, 123, 241, 229, 235, 199, 186, 39, 117, 45, 234, 95, 158, 102, 63, 70, 79, 183, 9, 203, 39, 207, 126, 54, 109, 31, 109, 10, 90, 139, 17, 47, 239, 15, 152, 5, 222, 255, 151, 248, 31, 59, 40, 249, 189, 139, 95, 132, 156, 244, 57, 83, 131, 57, 214, 145, 57, 65, 126, 95, 180, 38, 112, 156, 233, 132, 68, 187, 46, 245, 53, 130, 232, 62, 167, 41, 177, 28, 235, 29, 254, 28, 146, 209, 9, 234, 46, 73, 6, 224, 210, 77, 66, 58, 110, 36, 183, 97, 197, 187, 222, 171, 99, 81, 254, 65, 144, 67, 60, 153, 149, 98, 219, 192, 221, 52, 245, 209, 87, 39, 252, 41, 21, 68, 78, 110, 131, 249, 162};
.global .align 16 .b8 __cudart_sin_cos_coeffs[128] = {70, 210, 176, 44, 241, 229, 90, 190, 146, 227, 172, 105, 227, 29, 199, 62, 161, 98, 219, 25, 160, 1, 42, 191, 24, 8, 17, 17, 17, 17, 129, 63, 84, 85, 85, 85, 85, 85, 197, 191, 0, 0, 0, 0, 0, 0, 0, 0, 0, 0, 0, 0, 0, 0, 0, 0, 100, 129, 253, 32, 131, 255, 168, 189, 40, 133, 239, 193, 167, 238, 33, 62, 217, 230, 6, 142, 79, 126, 146, 190, 233, 188, 221, 25, 160, 1, 250, 62, 71, 93, 193, 22, 108, 193, 86, 191, 81, 85, 85, 85, 85, 85, 165, 63, 0, 0, 0, 0, 0, 0, 224, 191, 0, 0, 0, 0, 0, 0, 240, 63};

.visible .entry vec_initIndex(
	.param .u32 vec_initIndex_param_0,
	.param .u64 .ptr .align 1 vec_initIndex_param_1
)
{
	.reg .pred 	%p<2>;
	.reg .b32 	%r<12>;
	.reg .b64 	%rd<5>;

	ld.param.u32 	%r2, [vec_initIndex_param_0];
	ld.param.u64 	%rd1, [vec_initIndex_param_1];
	mov.u32 	%r3, %tid.x;
	mov.u32 	%r4, %ctaid.x;
	mov.u32 	%r5, %ntid.x;
	mov.u32 	%r6, %tid.y;
	mov.u32 	%r7, %ctaid.y;
	mov.u32 	%r8, %ntid.y;
	mad.lo.s32 	%r9, %r7, %r8, %r6;
	mov.u32 	%r10, %nctaid.x;
	mad.lo.s32 	%r11, %r9, %r10, %r4;
	mad.lo.s32 	%r1, %r11, %r5, %r3;
	setp.ge.s32 	%p1, %r1, %r2;
	@%p1 bra 	$L__BB0_2;
	cvta.to.global.u64 	%rd2, %rd1;
	mul.wide.s32 	%rd3, %r1, 4;
	add.s64 	%rd4, %rd2, %rd3;
	st.global.u32 	[%rd4], %r1;
$L__BB0_2:
	ret;

}
	// .globl	vec_computeLocalMaxima
.visible .entry vec_computeLocalMaxima(
	.param .u32 vec_computeLocalMaxima_param_0,
	.param .u64 .ptr .align 1 vec_computeLocalMaxima_param_1,
	.param .u32 vec_computeLocalMaxima_param_2,
	.param .u64 .ptr .align 1 vec_computeLocalMaxima_param_3,
	.param .u32 vec_computeLocalMaxima_param_4,
	.param .u32 vec_computeLocalMaxima_param_5
)
{
	.reg .pred 	%p<7>;
	.reg .b32 	%r<29>;
	.reg .b32 	%f<3>;
	.reg .b64 	%rd<9>;

	ld.param.u32 	%r5, [vec_computeLocalMaxima_param_0];
	ld.param.u64 	%rd2, [vec_computeLocalMaxima_param_1];
	ld.param.u32 	%r2, [vec_computeLocalMaxima_param_2];
	ld.param.u64 	%rd3, [vec_computeLocalMaxima_param_3];
	ld.param.u32 	%r3, [vec_computeLocalMaxima_param_4];
	ld.param.u32 	%r4, [vec_computeLocalMaxima_param_5];
	mov.u32 	%r6, %tid.x;
	mov.u32 	%r7, %ctaid.x;
	mov.u32 	%r8, %ntid.x;
	mov.u32 	%r9, %tid.y;
	mov.u32 	%r10, %ctaid.y;
	mov.u32 	%r11, %ntid.y;
	mad.lo.s32 	%r12, %r10, %r11, %r9;
	mov.u32 	%r13, %nctaid.x;
	mad.lo.s32 	%r14, %r12, %r13, %r7;
	mad.lo.s32 	%r1, %r14, %r8, %r6;
	setp.ge.s32 	%p1, %r1, %r5;
	@%p1 bra 	$L__BB1_5;
	cvta.to.global.u64 	%rd4, %rd2;
	mul.wide.s32 	%rd5, %r1, 4;
	add.s64 	%rd1, %rd4, %rd5;
	mov.b32 	%r15, 0;
	st.global.u32 	[%rd1], %r15;
	mul.lo.s32 	%r16, %r2, %r2;
	rem.s32 	%r17, %r1, %r16;
	div.s32 	%r18, %r17, %r2;
	mul.lo.s32 	%r20, %r18, %r2;
	sub.s32 	%r21, %r17, %r20;
	max.s32 	%r23, %r3, %r4;
	min.s32 	%r24, %r18, %r21;
	setp.lt.s32 	%p2, %r24, %r23;
	add.s32 	%r25, %r18, %r23;
	add.s32 	%r26, %r21, %r23;
	max.s32 	%r27, %r25, %r26;
	setp.ge.s32 	%p3, %r27, %r2;
	or.pred  	%p4, %p3, %p2;
	@%p4 bra 	$L__BB1_5;
	setp.lt.s32 	%p5, %r3, 0;
	@%p5 bra 	$L__BB1_4;
	cvta.to.global.u64 	%rd6, %rd3;
	add.s64 	%rd8, %rd6, %rd5;
	ld.global.f32 	%f1, [%rd8];
	ld.global.f32 	%f2, [%rd6];
	setp.lt.f32 	%p6, %f1, %f2;
	@%p6 bra 	$L__BB1_5;
$L__BB1_4:
	mov.b32 	%r28, 1;
	st.global.u32 	[%rd1], %r28;
$L__BB1_5:
	ret;

}
	// .globl	vec_eraseNonLocalMaxima
.visible .entry vec_eraseNonLocalMaxima(
	.param .u32 vec_eraseNonLocalMaxima_param_0,
	.param .u64 .ptr .align 1 vec_eraseNonLocalMaxima_param_1,
	.param .u64 .ptr .align 1 vec_eraseNonLocalMaxima_param_2
)
{
	.reg .pred 	%p<3>;
	.reg .b32 	%r<14>;
	.reg .b64 	%rd<9>;

	ld.param.u32 	%r2, [vec_eraseNonLocalMaxima_param_0];
	ld.param.u64 	%rd1, [vec_eraseNonLocalMaxima_param_1];
	ld.param.u64 	%rd2, [vec_eraseNonLocalMaxima_param_2];
	mov.u32 	%r3, %tid.x;
	mov.u32 	%r4, %ctaid.x;
	mov.u32 	%r5, %ntid.x;
	mov.u32 	%r6, %tid.y;
	mov.u32 	%r7, %ctaid.y;
	mov.u32 	%r8, %ntid.y;
	mad.lo.s32 	%r9, %r7, %r8, %r6;
	mov.u32 	%r10, %nctaid.x;
	mad.lo.s32 	%r11, %r9, %r10, %r4;
	mad.lo.s32 	%r1, %r11, %r5, %r3;
	setp.ge.s32 	%p1, %r1, %r2;
	@%p1 bra 	$L__BB2_3;
	cvta.to.global.u64 	%rd3, %rd2;
	mul.wide.s32 	%rd4, %r1, 4;
	add.s64 	%rd5, %rd3, %rd4;
	ld.global.u32 	%r12, [%rd5];
	setp.ne.s32 	%p2, %r12, 0;
	@%p2 bra 	$L__BB2_3;
	cvta.to.global.u64 	%rd6, %rd1;
	add.s64 	%rd8, %rd6, %rd4;
	mov.b32 	%r13, -1082130432;
	st.global.u32 	[%rd8], %r13;
$L__BB2_3:
	ret;

}
	// .globl	vec_set
.visible .entry vec_set(
	.param .u32 vec_set_param_0,
	.param .u64 .ptr .align 1 vec_set_param_1,
	.param .f64 vec_set_param_2
)
{
	.reg .pred 	%p<2>;
	.reg .b32 	%r<12>;
	.reg .b64 	%rd<5>;
	.reg .b64 	%fd<2>;

	ld.param.u32 	%r2, [vec_set_param_0];
	ld.param.u64 	%rd1, [vec_set_param_1];
	ld.param.f64 	%fd1, [vec_set_param_2];
	mov.u32 	%r3, %tid.x;
	mov.u32 	%r4, %ctaid.x;
	mov.u32 	%r5, %ntid.x;
	mov.u32 	%r6, %tid.y;
	mov.u32 	%r7, %ctaid.y;
	mov.u32 	%r8, %ntid.y;
	mad.lo.s32 	%r9, %r7, %r8, %r6;
	mov.u32 	%r10, %nctaid.x;
	mad.lo.s32 	%r11, %r9, %r10, %r4;
	mad.lo.s32 	%r1, %r11, %r5, %r3;
	setp.ge.s32 	%p1, %r1, %r2;
	@%p1 bra 	$L__BB3_2;
	cvta.to.global.u64 	%rd2, %rd1;
	mul.wide.s32 	%rd3, %r1, 8;
	add.s64 	%rd4, %rd2, %rd3;
	st.global.f64 	[%rd4], %fd1;
$L__BB3_2:
	ret;

}
	// .globl	vec_add
.visible .entry vec_add(
	.param .u32 vec_add_param_0,
	.param .u64 .ptr .align 1 vec_add_param_1,
	.param .u64 .ptr .align 1 vec_add_param_2,
	.param .u64 .ptr .align 1 vec_add_param_3
)
{
	.reg .pred 	%p<2>;
	.reg .b32 	%r<12>;
	.reg .b64 	%rd<11>;
	.reg .b64 	%fd<4>;

	ld.param.u32 	%r2, [vec_add_param_0];
	ld.param.u64 	%rd1, [vec_add_param_1];
	ld.param.u64 	%rd2, [vec_add_param_2];
	ld.param.u64 	%rd3, [vec_add_param_3];
	mov.u32 	%r3, %tid.x;
	mov.u32 	%r4, %ctaid.x;
	mov.u32 	%r5, %ntid.x;
	mov.u32 	%r6, %tid.y;
	mov.u32 	%r7, %ctaid.y;
	mov.u32 	%r8, %ntid.y;
	mad.lo.s32 	%r9, %r7, %r8, %r6;
	mov.u32 	%r10, %nctaid.x;
	mad.lo.s32 	%r11, %r9, %r10, %r4;
	mad.lo.s32 	%r1, %r11, %r5, %r3;
	setp.ge.s32 	%p1, %r1, %r2;
	@%p1 bra 	$L__BB4_2;
	cvta.to.global.u64 	%rd4, %rd2;
	cvta.to.global.u64 	%rd5, %rd3;
	cvta.to.global.u64 	%rd6, %rd1;
	mul.wide.s32 	%rd7, %r1, 8;
	add.s64 	%rd8, %rd4, %rd7;
	ld.global.f64 	%fd1, [%rd8];
	add.s64 	%rd9, %rd5, %rd7;
	ld.global.f64 	%fd2, [%rd9];
	add.f64 	%fd3, %fd1, %fd2;
	add.s64 	%rd10, %rd6, %rd7;
	st.global.f64 	[%rd10], %fd3;
$L__BB4_2:
	ret;

}
	// .globl	vec_sub
.visible .entry vec_sub(
	.param .u32 vec_sub_param_0,
	.param .u64 .ptr .align 1 vec_sub_param_1,
	.param .u64 .ptr .align 1 vec_sub_param_2,
	.param .u64 .ptr .align 1 vec_sub_param_3
)
{
	.reg .pred 	%p<2>;
	.reg .b32 	%r<12>;
	.reg .b64 	%rd<11>;
	.reg .b64 	%fd<4>;

	ld.param.u32 	%r2, [vec_sub_param_0];
	ld.param.u64 	%rd1, [vec_sub_param_1];
	ld.param.u64 	%rd2, [vec_sub_param_2];
	ld.param.u64 	%rd3, [vec_sub_param_3];
	mov.u32 	%r3, %tid.x;
	mov.u32 	%r4, %ctaid.x;
	mov.u32 	%r5, %ntid.x;
	mov.u32 	%r6, %tid.y;
	mov.u32 	%r7, %ctaid.y;
	mov.u32 	%r8, %ntid.y;
	mad.lo.s32 	%r9, %r7, %r8, %r6;
	mov.u32 	%r10, %nctaid.x;
	mad.lo.s32 	%r11, %r9, %r10, %r4;
	mad.lo.s32 	%r1, %r11, %r5, %r3;
	setp.ge.s32 	%p1, %r1, %r2;
	@%p1 bra 	$L__BB5_2;
	cvta.to.global.u64 	%rd4, %rd2;
	cvta.to.global.u64 	%rd5, %rd3;
	cvta.to.global.u64 	%rd6, %rd1;
	mul.wide.s32 	%rd7, %r1, 8;
	add.s64 	%rd8, %rd4, %rd7;
	ld.global.f64 	%fd1, [%rd8];
	add.s64 	%rd9, %rd5, %rd7;
	ld.global.f64 	%fd2, [%rd9];
	sub.f64 	%fd3, %fd1, %fd2;
	add.s64 	%rd10, %rd6, %rd7;
	st.global.f64 	[%rd10], %fd3;
$L__BB5_2:
	ret;

}
	// .globl	vec_subFloat
.visible .entry vec_subFloat(
	.param .u32 vec_subFloat_param_0,
	.param .u64 .ptr .align 1 vec_subFloat_param_1,
	.param .u64 .ptr .align 1 vec_subFloat_param_2,
	.param .u64 .ptr .align 1 vec_subFloat_param_3
)
{
	.reg .pred 	%p<2>;
	.reg .b32 	%r<12>;
	.reg .b32 	%f<4>;
	.reg .b64 	%rd<11>;

	ld.param.u32 	%r2, [vec_subFloat_param_0];
	ld.param.u64 	%rd1, [vec_subFloat_param_1];
	ld.param.u64 	%rd2, [vec_subFloat_param_2];
	ld.param.u64 	%rd3, [vec_subFloat_param_3];
	mov.u32 	%r3, %tid.x;
	mov.u32 	%r4, %ctaid.x;
	mov.u32 	%r5, %ntid.x;
	mov.u32 	%r6, %tid.y;
	mov.u32 	%r7, %ctaid.y;
	mov.u32 	%r8, %ntid.y;
	mad.lo.s32 	%r9, %r7, %r8, %r6;
	mov.u32 	%r10, %nctaid.x;
	mad.lo.s32 	%r11, %r9, %r10, %r4;
	mad.lo.s32 	%r1, %r11, %r5, %r3;
	setp.ge.s32 	%p1, %r1, %r2;
	@%p1 bra 	$L__BB6_2;
	cvta.to.global.u64 	%rd4, %rd2;
	cvta.to.global.u64 	%rd5, %rd3;
	cvta.to.global.u64 	%rd6, %rd1;
	mul.wide.s32 	%rd7, %r1, 4;
	add.s64 	%rd8, %rd4, %rd7;
	ld.global.f32 	%f1, [%rd8];
	add.s64 	%rd9, %rd5, %rd7;
	ld.global.f32 	%f2, [%rd9];
	sub.f32 	%f3, %f1, %f2;
	add.s64 	%rd10, %rd6, %rd7;
	st.global.f32 	[%rd10], %f3;
$L__BB6_2:
	ret;

}
	// .globl	vec_mul
.visible .entry vec_mul(
	.param .u32 vec_mul_param_0,
	.param .u64 .ptr .align 1 vec_mul_param_1,
	.param .u64 .ptr .align 1 vec_mul_param_2,
	.param .u64 .ptr .align 1 vec_mul_param_3
)
{
	.reg .pred 	%p<2>;
	.reg .b32 	%r<12>;
	.reg .b64 	%rd<11>;
	.reg .b64 	%fd<4>;

	ld.param.u32 	%r2, [vec_mul_param_0];
	ld.param.u64 	%rd1, [vec_mul_param_1];
	ld.param.u64 	%rd2, [vec_mul_param_2];
	ld.param.u64 	%rd3, [vec_mul_param_3];
	mov.u32 	%r3, %tid.x;
	mov.u32 	%r4, %ctaid.x;
	mov.u32 	%r5, %ntid.x;
	mov.u32 	%r6, %tid.y;
	mov.u32 	%r7, %ctaid.y;
	mov.u32 	%r8, %ntid.y;
	mad.lo.s32 	%r9, %r7, %r8, %r6;
	mov.u32 	%r10, %nctaid.x;
	mad.lo.s32 	%r11, %r9, %r10, %r4;
	mad.lo.s32 	%r1, %r11, %r5, %r3;
	setp.ge.s32 	%p1, %r1, %r2;
	@%p1 bra 	$L__BB7_2;
	cvta.to.global.u64 	%rd4, %rd2;
	cvta.to.global.u64 	%rd5, %rd3;
	cvta.to.global.u64 	%rd6, %rd1;
	mul.wide.s32 	%rd7, %r1, 8;
	add.s64 	%rd8, %rd4, %rd7;
	ld.global.f64 	%fd1, [%rd8];
	add.s64 	%rd9, %rd5, %rd7;
	ld.global.f64 	%fd2, [%rd9];
	mul.f64 	%fd3, %fd1, %fd2;
	add.s64 	%rd10, %rd6, %rd7;
	st.global.f64 	[%rd10], %fd3;
$L__BB7_2:
	ret;

}
	// .globl	vec_mul_fl
.visible .entry vec_mul_fl(
	.param .u32 vec_mul_fl_param_0,
	.param .u64 .ptr .align 1 vec_mul_fl_param_1,
	.param .u64 .ptr .align 1 vec_mul_fl_param_2,
	.param .u64 .ptr .align 1 vec_mul_fl_param_3
)
{
	.reg .pred 	%p<2>;
	.reg .b32 	%r<12>;
	.reg .b32 	%f<4>;
	.reg .b64 	%rd<11>;

	ld.param.u32 	%r2, [vec_mul_fl_param_0];
	ld.param.u64 	%rd1, [vec_mul_fl_param_1];
	ld.param.u64 	%rd2, [vec_mul_fl_param_2];
	ld.param.u64 	%rd3, [vec_mul_fl_param_3];
	mov.u32 	%r3, %tid.x;
	mov.u32 	%r4, %ctaid.x;
	mov.u32 	%r5, %ntid.x;
	mov.u32 	%r6, %tid.y;
	mov.u32 	%r7, %ctaid.y;
	mov.u32 	%r8, %ntid.y;
	mad.lo.s32 	%r9, %r7, %r8, %r6;
	mov.u32 	%r10, %nctaid.x;
	mad.lo.s32 	%r11, %r9, %r10, %r4;
	mad.lo.s32 	%r1, %r11, %r5, %r3;
	setp.ge.s32 	%p1, %r1, %r2;
	@%p1 bra 	$L__BB8_2;
	cvta.to.global.u64 	%rd4, %rd2;
	cvta.to.global.u64 	%rd5, %rd3;
	cvta.to.global.u64 	%rd6, %rd1;
	mul.wide.s32 	%rd7, %r1, 4;
	add.s64 	%rd8, %rd4, %rd7;
	ld.global.f32 	%f1, [%rd8];
	add.s64 	%rd9, %rd5, %rd7;
	ld.global.f32 	%f2, [%rd9];
	mul.f32 	%f3, %f1, %f2;
	add.s64 	%rd10, %rd6, %rd7;
	st.global.f32 	[%rd10], %f3;
$L__BB8_2:
	ret;

}
	// .globl	vec_mul_fl_pow
.visible .entry vec_mul_fl_pow(
	.param .u32 vec_mul_fl_pow_param_0,
	.param .u64 .ptr .align 1 vec_mul_fl_pow_param_1,
	.param .u64 .ptr .align 1 vec_mul_fl_pow_param_2,
	.param .u64 .ptr .align 1 vec_mul_fl_pow_param_3,
	.param .f32 vec_mul_fl_pow_param_4
)
{
	.reg .pred 	%p<31>;
	.reg .b32 	%r<39>;
	.reg .b32 	%f<12>;
	.reg .b64 	%rd<17>;
	.reg .b64 	%fd<28>;

	ld.param.u32 	%r6, [vec_mul_fl_pow_param_0];
	ld.param.u64 	%rd8, [vec_mul_fl_pow_param_1];
	ld.param.u64 	%rd9, [vec_mul_fl_pow_param_2];
	ld.param.u64 	%rd7, [vec_mul_fl_pow_param_3];
	ld.param.f32 	%f11, [vec_mul_fl_pow_param_4];
	cvta.to.global.u64 	%rd1, %rd8;
	cvta.to.global.u64 	%rd2, %rd9;
	mov.u32 	%r7, %tid.x;
	mov.u32 	%r8, %ctaid.x;
	mov.u32 	%r9, %ntid.x;
	mov.u32 	%r10, %tid.y;
	mov.u32 	%r11, %ctaid.y;
	mov.u32 	%r12, %ntid.y;
	mad.lo.s32 	%r13, %r11, %r12, %r10;
	mov.u32 	%r14, %nctaid.x;
	mad.lo.s32 	%r15, %r13, %r14, %r8;
	mad.lo.s32 	%r1, %r15, %r9, %r7;
	setp.ge.s32 	%p4, %r1, %r6;
	@%p4 bra 	$L__BB9_17;
	cvta.to.global.u64 	%rd10, %rd7;
	mul.wide.s32 	%rd11, %r1, 4;
	add.s64 	%rd3, %rd10, %rd11;
	ld.global.f32 	%f6, [%rd3];
	setp.leu.f32 	%p5, %f6, 0f00000000;
	@%p5 bra 	$L__BB9_16;
	add.s64 	%rd4, %rd2, %rd11;
	add.s64 	%rd5, %rd1, %rd11;
	mov.b32 	%r38, 0;
$L__BB9_3:
	mov.u32 	%r2, %r38;
	ld.global.f32 	%f2, [%rd3];
	cvt.f64.f32 	%fd1, %f2;
	cvt.f64.f32 	%fd2, %f11;
	{
	.reg .b32 %temp; 
	mov.b64 	{%temp, %r3}, %fd1;
	}
	{
	.reg .b32 %temp; 
	mov.b64 	{%temp, %r4}, %fd2;
	}
	shr.u32 	%r17, %r4, 20;
	and.b32  	%r18, %r17, 2047;
	add.s32 	%r19, %r18, -1012;
	mov.b64 	%rd16, %fd2;
	shl.b64 	%rd6, %rd16, %r19;
	setp.eq.s64 	%p3, %rd6, -9223372036854775808;
	abs.f64 	%fd3, %fd1;
	setp.neu.f32 	%p6, %f2, 0f00000000;
	@%p6 bra 	$L__BB9_5;
	setp.eq.s64 	%p9, %rd6, -9223372036854775808;
	abs.f64 	%fd19, %fd2;
	setp.neu.f64 	%p10, %fd19, 0d3FE0000000000000;
	and.pred  	%p3, %p10, %p9;
	selp.b32 	%r20, %r3, 0, %p3;
	setp.lt.s32 	%p11, %r4, 0;
	or.b32  	%r21, %r20, 2146435072;
	selp.b32 	%r22, %r21, %r20, %p11;
	mov.b32 	%r23, 0;
	mov.b64 	%fd27, {%r23, %r22};
	bra.uni 	$L__BB9_6;
$L__BB9_5:
	{ // callseq 0, 0
	.param .b64 param0;
	st.param.f64 	[param0], %fd3;
	.param .b64 param1;
	st.param.f64 	[param1], %fd2;
	.param .b64 retval0;
	call.uni (retval0), 
	__internal_accurate_pow, 
	(
	param0, 
	param1
	);
	ld.param.f64 	%fd11, [retval0];
	} // callseq 0
	setp.lt.s32 	%p7, %r3, 0;
	cvt.rzi.f64.f64 	%fd13, %fd2;
	setp.neu.f64 	%p8, %fd13, %fd2;
	neg.f64 	%fd15, %fd11;
	selp.f64 	%fd16, %fd15, %fd11, %p3;
	selp.f64 	%fd17, %fd16, %fd11, %p7;
	selp.f64 	%fd18, 0dFFF8000000000000, %fd17, %p8;
	selp.f64 	%fd27, %fd18, %fd17, %p7;
$L__BB9_6:
	add.f64 	%fd20, %fd2, %fd1;
	{
	.reg .b32 %temp; 
	mov.b64 	{%temp, %r24}, %fd20;
	}
	and.b32  	%r25, %r24, 2146435072;
	setp.ne.s32 	%p12, %r25, 2146435072;
	@%p12 bra 	$L__BB9_13;
	setp.num.f32 	%p13, %f2, %f2;
	setp.num.f32 	%p14, %f11, %f11;
	and.pred  	%p15, %p13, %p14;
	@%p15 bra 	$L__BB9_9;
	add.rn.f64 	%fd27, %fd1, %fd2;
	bra.uni 	$L__BB9_13;
$L__BB9_9:
	abs.f64 	%fd21, %fd2;
	setp.neu.f64 	%p16, %fd21, 0d7FF0000000000000;
	@%p16 bra 	$L__BB9_11;
	setp.gt.f64 	%p21, %fd3, 0d3FF0000000000000;
	selp.b32 	%r33, 2146435072, 0, %p21;
	setp.lt.s32 	%p22, %r4, 0;
	xor.b32  	%r34, %r33, 2146435072;
	selp.b32 	%r35, %r34, %r33, %p22;
	setp.eq.f32 	%p23, %f2, 0fBF800000;
	selp.b32 	%r36, 1072693248, %r35, %p23;
	mov.b32 	%r37, 0;
	mov.b64 	%fd27, {%r37, %r36};
	bra.uni 	$L__BB9_13;
$L__BB9_11:
	setp.neu.f64 	%p17, %fd3, 0d7FF0000000000000;
	@%p17 bra 	$L__BB9_13;
	setp.lt.s32 	%p18, %r3, 0;
	setp.lt.s32 	%p19, %r4, 0;
	selp.b32 	%r26, 0, 2146435072, %p19;
	and.b32  	%r27, %r4, 2147483647;
	setp.ne.s32 	%p20, %r27, 1071644672;
	or.b32  	%r28, %r26, -2147483648;
	selp.b32 	%r29, %r28, %r26, %p20;
	selp.b32 	%r30, %r29, %r26, %p3;
	selp.b32 	%r31, %r30, %r26, %p18;
	mov.b32 	%r32, 0;
	mov.b64 	%fd27, {%r32, %r31};
$L__BB9_13:
	setp.eq.f32 	%p24, %f2, 0f3F800000;
	setp.eq.f32 	%p25, %f11, 0f00000000;
	selp.f64 	%fd22, 0d3FF0000000000000, %fd27, %p25;
	selp.f64 	%fd23, 0d3FF0000000000000, %fd22, %p24;
	ld.global.f32 	%f8, [%rd4];
	cvt.f64.f32 	%fd24, %f8;
	mul.f64 	%fd25, %fd23, %fd24;
	cvt.rn.f32.f64 	%f9, %fd25;
	st.global.f32 	[%rd5], %f9;
	mul.f32 	%f11, %f11, 0f3F000000;
	add.s32 	%r38, %r2, 1;
	abs.f32 	%f4, %f9;
	setp.nan.f32 	%p26, %f4, %f4;
	setp.lt.u32 	%p27, %r2, 19;
	and.pred  	%p28, %p26, %p27;
	@%p28 bra 	$L__BB9_3;
	setp.num.f32 	%p29, %f4, %f4;
	@%p29 bra 	$L__BB9_17;
	ld.global.f32 	%f10, [%rd4];
	st.global.f32 	[%rd5], %f10;
	bra.uni 	$L__BB9_17;
$L__BB9_16:
	add.s64 	%rd13, %rd2, %rd11;
	ld.global.f32 	%f7, [%rd13];
	add.s64 	%rd14, %rd1, %rd11;
	st.global.f32 	[%rd14], %f7;
$L__BB9_17:
	ret;

}
	// .globl	vec_div
.visible .entry vec_div(
	.param .u32 vec_div_param_0,
	.param .u64 .ptr .align 1 vec_div_param_1,
	.param .u64 .ptr .align 1 vec_div_param_2,
	.param .u64 .ptr .align 1 vec_div_param_3
)
{
	.reg .pred 	%p<2>;
	.reg .b32 	%r<12>;
	.reg .b64 	%rd<11>;
	.reg .b64 	%fd<4>;

	ld.param.u32 	%r2, [vec_div_param_0];
	ld.param.u64 	%rd1, [vec_div_param_1];
	ld.param.u64 	%rd2, [vec_div_param_2];
	ld.param.u64 	%rd3, [vec_div_param_3];
	mov.u32 	%r3, %tid.x;
	mov.u32 	%r4, %ctaid.x;
	mov.u32 	%r5, %ntid.x;
	mov.u32 	%r6, %tid.y;
	mov.u32 	%r7, %ctaid.y;
	mov.u32 	%r8, %ntid.y;
	mad.lo.s32 	%r9, %r7, %r8, %r6;
	mov.u32 	%r10, %nctaid.x;
	mad.lo.s32 	%r11, %r9, %r10, %r4;
	mad.lo.s32 	%r1, %r11, %r5, %r3;
	setp.ge.s32 	%p1, %r1, %r2;
	@%p1 bra 	$L__BB10_2;
	cvta.to.global.u64 	%rd4, %rd2;
	cvta.to.global.u64 	%rd5, %rd3;
	cvta.to.global.u64 	%rd6, %rd1;
	mul.wide.s32 	%rd7, %r1, 8;
	add.s64 	%rd8, %rd4, %rd7;
	ld.global.f64 	%fd1, [%rd8];
	add.s64 	%rd9, %rd5, %rd7;
	ld.global.f64 	%fd2, [%rd9];
	div.rn.f64 	%fd3, %fd1, %fd2;
	add.s64 	%rd10, %rd6, %rd7;
	st.global.f64 	[%rd10], %fd3;
$L__BB10_2:
	ret;

}
	// .globl	vec_negate
.visible .entry vec_negate(
	.param .u32 vec_negate_param_0,
	.param .u64 .ptr .align 1 vec_negate_param_1,
	.param .u64 .ptr .align 1 vec_negate_param_2
)
{
	.reg .pred 	%p<2>;
	.reg .b32 	%r<12>;
	.reg .b64 	%rd<8>;
	.reg .b64 	%fd<3>;

	ld.param.u32 	%r2, [vec_negate_param_0];
	ld.param.u64 	%rd1, [vec_negate_param_1];
	ld.param.u64 	%rd2, [vec_negate_param_2];
	mov.u32 	%r3, %tid.x;
	mov.u32 	%r4, %ctaid.x;
	mov.u32 	%r5, %ntid.x;
	mov.u32 	%r6, %tid.y;
	mov.u32 	%r7, %ctaid.y;
	mov.u32 	%r8, %ntid.y;
	mad.lo.s32 	%r9, %r7, %r8, %r6;
	mov.u32 	%r10, %nctaid.x;
	mad.lo.s32 	%r11, %r9, %r10, %r4;
	mad.lo.s32 	%r1, %r11, %r5, %r3;
	setp.ge.s32 	%p1, %r1, %r2;
	@%p1 bra 	$L__BB11_2;
	cvta.to.global.u64 	%rd3, %rd2;
	cvta.to.global.u64 	%rd4, %rd1;
	mul.wide.s32 	%rd5, %r1, 8;
	add.s64 	%rd6, %rd3, %rd5;
	ld.global.f64 	%fd1, [%rd6];
	neg.f64 	%fd2, %fd1;
	add.s64 	%rd7, %rd4, %rd5;
	st.global.f64 	[%rd7], %fd2;
$L__BB11_2:
	ret;

}
	// .globl	vec_addScalar
.visible .entry vec_addScalar(
	.param .u32 vec_addScalar_param_0,
	.param .u64 .ptr .align 1 vec_addScalar_param_1,
	.param .u64 .ptr .align 1 vec_addScalar_param_2,
	.param .f64 vec_addScalar_param_3
)
{
	.reg .pred 	%p<2>;
	.reg .b32 	%r<12>;
	.reg .b64 	%rd<8>;
	.reg .b64 	%fd<4>;

	ld.param.u32 	%r2, [vec_addScalar_param_0];
	ld.param.u64 	%rd1, [vec_addScalar_param_1];
	ld.param.u64 	%rd2, [vec_addScalar_param_2];
	ld.param.f64 	%fd1, [vec_addScalar_param_3];
	mov.u32 	%r3, %tid.x;
	mov.u32 	%r4, %ctaid.x;
	mov.u32 	%r5, %ntid.x;
	mov.u32 	%r6, %tid.y;
	mov.u32 	%r7, %ctaid.y;
	mov.u32 	%r8, %ntid.y;
	mad.lo.s32 	%r9, %r7, %r8, %r6;
	mov.u32 	%r10, %nctaid.x;
	mad.lo.s32 	%r11, %r9, %r10, %r4;
	mad.lo.s32 	%r1, %r11, %r5, %r3;
	setp.ge.s32 	%p1, %r1, %r2;
	@%p1 bra 	$L__BB12_2;
	cvta.to.global.u64 	%rd3, %rd2;
	cvta.to.global.u64 	%rd4, %rd1;
	mul.wide.s32 	%rd5, %r1, 8;
	add.s64 	%rd6, %rd3, %rd5;
	ld.global.f64 	%fd2, [%rd6];
	add.f64 	%fd3, %fd1, %fd2;
	add.s64 	%rd7, %rd4, %rd5;
	st.global.f64 	[%rd7], %fd3;
$L__BB12_2:
	ret;

}
	// .globl	vec_addScalarFloat
.visible .entry vec_addScalarFloat(
	.param .u32 vec_addScalarFloat_param_0,
	.param .u64 .ptr .align 1 vec_addScalarFloat_param_1,
	.param .u64 .ptr .align 1 vec_addScalarFloat_param_2,
	.param .f32 vec_addScalarFloat_param_3
)
{
	.reg .pred 	%p<2>;
	.reg .b32 	%r<12>;
	.reg .b32 	%f<4>;
	.reg .b64 	%rd<8>;

	ld.param.u32 	%r2, [vec_addScalarFloat_param_0];
	ld.param.u64 	%rd1, [vec_addScalarFloat_param_1];
	ld.param.u64 	%rd2, [vec_addScalarFloat_param_2];
	ld.param.f32 	%f1, [vec_addScalarFloat_param_3];
	mov.u32 	%r3, %tid.x;
	mov.u32 	%r4, %ctaid.x;
	mov.u32 	%r5, %ntid.x;
	mov.u32 	%r6, %tid.y;
	mov.u32 	%r7, %ctaid.y;
	mov.u32 	%r8, %ntid.y;
	mad.lo.s32 	%r9, %r7, %r8, %r6;
	mov.u32 	%r10, %nctaid.x;
	mad.lo.s32 	%r11, %r9, %r10, %r4;
	mad.lo.s32 	%r1, %r11, %r5, %r3;
	setp.ge.s32 	%p1, %r1, %r2;
	@%p1 bra 	$L__BB13_2;
	cvta.to.global.u64 	%rd3, %rd2;
	cvta.to.global.u64 	%rd4, %rd1;
	mul.wide.s32 	%rd5, %r1, 4;
	add.s64 	%rd6, %rd3, %rd5;
	ld.global.f32 	%f2, [%rd6];
	add.f32 	%f3, %f1, %f2;
	add.s64 	%rd7, %rd4, %rd5;
	st.global.f32 	[%rd7], %f3;
$L__BB13_2:
	ret;

}
	// .globl	vec_subScalar
.visible .entry vec_subScalar(
	.param .u32 vec_subScalar_param_0,
	.param .u64 .ptr .align 1 vec_subScalar_param_1,
	.param .u64 .ptr .align 1 vec_subScalar_param_2,
	.param .f64 vec_subScalar_param_3
)
{
	.reg .pred 	%p<2>;
	.reg .b32 	%r<12>;
	.reg .b64 	%rd<8>;
	.reg .b64 	%fd<4>;

	ld.param.u32 	%r2, [vec_subScalar_param_0];
	ld.param.u64 	%rd1, [vec_subScalar_param_1];
	ld.param.u64 	%rd2, [vec_subScalar_param_2];
	ld.param.f64 	%fd1, [vec_subScalar_param_3];
	mov.u32 	%r3, %tid.x;
	mov.u32 	%r4, %ctaid.x;
	mov.u32 	%r5, %ntid.x;
	mov.u32 	%r6, %tid.y;
	mov.u32 	%r7, %ctaid.y;
	mov.u32 	%r8, %ntid.y;
	mad.lo.s32 	%r9, %r7, %r8, %r6;
	mov.u32 	%r10, %nctaid.x;
	mad.lo.s32 	%r11, %r9, %r10, %r4;
	mad.lo.s32 	%r1, %r11, %r5, %r3;
	setp.ge.s32 	%p1, %r1, %r2;
	@%p1 bra 	$L__BB14_2;
	cvta.to.global.u64 	%rd3, %rd2;
	cvta.to.global.u64 	%rd4, %rd1;
	mul.wide.s32 	%rd5, %r1, 8;
	add.s64 	%rd6, %rd3, %rd5;
	ld.global.f64 	%fd2, [%rd6];
	sub.f64 	%fd3, %fd2, %fd1;
	add.s64 	%rd7, %rd4, %rd5;
	st.global.f64 	[%rd7], %fd3;
$L__BB14_2:
	ret;

}
	// .globl	vec_mulScalar
.visible .entry vec_mulScalar(
	.param .u32 vec_mulScalar_param_0,
	.param .u64 .ptr .align 1 vec_mulScalar_param_1,
	.param .u64 .ptr .align 1 vec_mulScalar_param_2,
	.param .f64 vec_mulScalar_param_3
)
{
	.reg .pred 	%p<2>;
	.reg .b32 	%r<12>;
	.reg .b64 	%rd<8>;
	.reg .b64 	%fd<4>;

	ld.param.u32 	%r2, [vec_mulScalar_param_0];
	ld.param.u64 	%rd1, [vec_mulScalar_param_1];
	ld.param.u64 	%rd2, [vec_mulScalar_param_2];
	ld.param.f64 	%fd1, [vec_mulScalar_param_3];
	mov.u32 	%r3, %tid.x;
	mov.u32 	%r4, %ctaid.x;
	mov.u32 	%r5, %ntid.x;
	mov.u32 	%r6, %tid.y;
	mov.u32 	%r7, %ctaid.y;
	mov.u32 	%r8, %ntid.y;
	mad.lo.s32 	%r9, %r7, %r8, %r6;
	mov.u32 	%r10, %nctaid.x;
	mad.lo.s32 	%r11, %r9, %r10, %r4;
	mad.lo.s32 	%r1, %r11, %r5, %r3;
	setp.ge.s32 	%p1, %r1, %r2;
	@%p1 bra 	$L__BB15_2;
	cvta.to.global.u64 	%rd3, %rd2;
	cvta.to.global.u64 	%rd4, %rd1;
	mul.wide.s32 	%rd5, %r1, 8;
	add.s64 	%rd6, %rd3, %rd5;
	ld.global.f64 	%fd2, [%rd6];
	mul.f64 	%fd3, %fd1, %fd2;
	add.s64 	%rd7, %rd4, %rd5;
	st.global.f64 	[%rd7], %fd3;
$L__BB15_2:
	ret;

}
	// .globl	vec_mulScalarFloat
.visible .entry vec_mulScalarFloat(
	.param .u32 vec_mulScalarFloat_param_0,
	.param .u64 .ptr .align 1 vec_mulScalarFloat_param_1,
	.param .u64 .ptr .align 1 vec_mulScalarFloat_param_2,
	.param .f32 vec_mulScalarFloat_param_3
)
{
	.reg .pred 	%p<2>;
	.reg .b32 	%r<12>;
	.reg .b32 	%f<4>;
	.reg .b64 	%rd<8>;

	ld.param.u32 	%r2, [vec_mulScalarFloat_param_0];
	ld.param.u64 	%rd1, [vec_mulScalarFloat_param_1];
	ld.param.u64 	%rd2, [vec_mulScalarFloat_param_2];
	ld.param.f32 	%f1, [vec_mulScalarFloat_param_3];
	mov.u32 	%r3, %tid.x;
	mov.u32 	%r4, %ctaid.x;
	mov.u32 	%r5, %ntid.x;
	mov.u32 	%r6, %tid.y;
	mov.u32 	%r7, %ctaid.y;
	mov.u32 	%r8, %ntid.y;
	mad.lo.s32 	%r9, %r7, %r8, %r6;
	mov.u32 	%r10, %nctaid.x;
	mad.lo.s32 	%r11, %r9, %r10, %r4;
	mad.lo.s32 	%r1, %r11, %r5, %r3;
	setp.ge.s32 	%p1, %r1, %r2;
	@%p1 bra 	$L__BB16_2;
	cvta.to.global.u64 	%rd3, %rd2;
	cvta.to.global.u64 	%rd4, %rd1;
	mul.wide.s32 	%rd5, %r1, 4;
	add.s64 	%rd6, %rd3, %rd5;
	ld.global.f32 	%f2, [%rd6];
	mul.f32 	%f3, %f1, %f2;
	add.s64 	%rd7, %rd4, %rd5;
	st.global.f32 	[%rd7], %f3;
$L__BB16_2:
	ret;

}
	// .globl	vec_divScalar
.visible .entry vec_divScalar(
	.param .u32 vec_divScalar_param_0,
	.param .u64 .ptr .align 1 vec_divScalar_param_1,
	.param .u64 .ptr .align 1 vec_divScalar_param_2,
	.param .f64 vec_divScalar_param_3
)
{
	.reg .pred 	%p<2>;
	.reg .b32 	%r<12>;
	.reg .b64 	%rd<8>;
	.reg .b64 	%fd<4>;

	ld.param.u32 	%r2, [vec_divScalar_param_0];
	ld.param.u64 	%rd1, [vec_divScalar_param_1];
	ld.param.u64 	%rd2, [vec_divScalar_param_2];
	ld.param.f64 	%fd1, [vec_divScalar_param_3];
	mov.u32 	%r3, %tid.x;
	mov.u32 	%r4, %ctaid.x;
	mov.u32 	%r5, %ntid.x;
	mov.u32 	%r6, %tid.y;
	mov.u32 	%r7, %ctaid.y;
	mov.u32 	%r8, %ntid.y;
	mad.lo.s32 	%r9, %r7, %r8, %r6;
	mov.u32 	%r10, %nctaid.x;
	mad.lo.s32 	%r11, %r9, %r10, %r4;
	mad.lo.s32 	%r1, %r11, %r5, %r3;
	setp.ge.s32 	%p1, %r1, %r2;
	@%p1 bra 	$L__BB17_2;
	cvta.to.global.u64 	%rd3, %rd2;
	cvta.to.global.u64 	%rd4, %rd1;
	mul.wide.s32 	%rd5, %r1, 8;
	add.s64 	%rd6, %rd3, %rd5;
	ld.global.f64 	%fd2, [%rd6];
	div.rn.f64 	%fd3, %fd2, %fd1;
	add.s64 	%rd7, %rd4, %rd5;
	st.global.f64 	[%rd7], %fd3;
$L__BB17_2:
	ret;

}
	// .globl	vec_scalarAdd
.visible .entry vec_scalarAdd(
	.param .u32 vec_scalarAdd_param_0,
	.param .u64 .ptr .align 1 vec_scalarAdd_param_1,
	.param .f64 vec_scalarAdd_param_2,
	.param .u64 .ptr .align 1 vec_scalarAdd_param_3
)
{
	.reg .pred 	%p<2>;
	.reg .b32 	%r<12>;
	.reg .b64 	%rd<8>;
	.reg .b64 	%fd<4>;

	ld.param.u32 	%r2, [vec_scalarAdd_param_0];
	ld.param.u64 	%rd1, [vec_scalarAdd_param_1];
	ld.param.f64 	%fd1, [vec_scalarAdd_param_2];
	ld.param.u64 	%rd2, [vec_scalarAdd_param_3];
	mov.u32 	%r3, %tid.x;
	mov.u32 	%r4, %ctaid.x;
	mov.u32 	%r5, %ntid.x;
	mov.u32 	%r6, %tid.y;
	mov.u32 	%r7, %ctaid.y;
	mov.u32 	%r8, %ntid.y;
	mad.lo.s32 	%r9, %r7, %r8, %r6;
	mov.u32 	%r10, %nctaid.x;
	mad.lo.s32 	%r11, %r9, %r10, %r4;
	mad.lo.s32 	%r1, %r11, %r5, %r3;
	setp.ge.s32 	%p1, %r1, %r2;
	@%p1 bra 	$L__BB18_2;
	cvta.to.global.u64 	%rd3, %rd2;
	cvta.to.global.u64 	%rd4, %rd1;
	mul.wide.s32 	%rd5, %r1, 8;
	add.s64 	%rd6, %rd3, %rd5;
	ld.global.f64 	%fd2, [%rd6];
	add.f64 	%fd3, %fd1, %fd2;
	add.s64 	%rd7, %rd4, %rd5;
	st.global.f64 	[%rd7], %fd3;
$L__BB18_2:
	ret;

}
	// .globl	vec_scalarSub
.visible .entry vec_scalarSub(
	.param .u32 vec_scalarSub_param_0,
	.param .u64 .ptr .align 1 vec_scalarSub_param_1,
	.param .f64 vec_scalarSub_param_2,
	.param .u64 .ptr .align 1 vec_scalarSub_param_3
)
{
	.reg .pred 	%p<2>;
	.reg .b32 	%r<12>;
	.reg .b64 	%rd<8>;
	.reg .b64 	%fd<4>;

	ld.param.u32 	%r2, [vec_scalarSub_param_0];
	ld.param.u64 	%rd1, [vec_scalarSub_param_1];
	ld.param.f64 	%fd1, [vec_scalarSub_param_2];
	ld.param.u64 	%rd2, [vec_scalarSub_param_3];
	mov.u32 	%r3, %tid.x;
	mov.u32 	%r4, %ctaid.x;
	mov.u32 	%r5, %ntid.x;
	mov.u32 	%r6, %tid.y;
	mov.u32 	%r7, %ctaid.y;
	mov.u32 	%r8, %ntid.y;
	mad.lo.s32 	%r9, %r7, %r8, %r6;
	mov.u32 	%r10, %nctaid.x;
	mad.lo.s32 	%r11, %r9, %r10, %r4;
	mad.lo.s32 	%r1, %r11, %r5, %r3;
	setp.ge.s32 	%p1, %r1, %r2;
	@%p1 bra 	$L__BB19_2;
	cvta.to.global.u64 	%rd3, %rd2;
	cvta.to.global.u64 	%rd4, %rd1;
	mul.wide.s32 	%rd5, %r1, 8;
	add.s64 	%rd6, %rd3, %rd5;
	ld.global.f64 	%fd2, [%rd6];
	sub.f64 	%fd3, %fd1, %fd2;
	add.s64 	%rd7, %rd4, %rd5;
	st.global.f64 	[%rd7], %fd3;
$L__BB19_2:
	ret;

}
	// .globl	vec_scalarMul
.visible .entry vec_scalarMul(
	.param .u32 vec_scalarMul_param_0,
	.param .u64 .ptr .align 1 vec_scalarMul_param_1,
	.param .f64 vec_scalarMul_param_2,
	.param .u64 .ptr .align 1 vec_scalarMul_param_3
)
{
	.reg .pred 	%p<2>;
	.reg .b32 	%r<12>;
	.reg .b64 	%rd<8>;
	.reg .b64 	%fd<4>;

	ld.param.u32 	%r2, [vec_scalarMul_param_0];
	ld.param.u64 	%rd1, [vec_scalarMul_param_1];
	ld.param.f64 	%fd1, [vec_scalarMul_param_2];
	ld.param.u64 	%rd2, [vec_scalarMul_param_3];
	mov.u32 	%r3, %tid.x;
	mov.u32 	%r4, %ctaid.x;
	mov.u32 	%r5, %ntid.x;
	mov.u32 	%r6, %tid.y;
	mov.u32 	%r7, %ctaid.y;
	mov.u32 	%r8, %ntid.y;
	mad.lo.s32 	%r9, %r7, %r8, %r6;
	mov.u32 	%r10, %nctaid.x;
	mad.lo.s32 	%r11, %r9, %r10, %r4;
	mad.lo.s32 	%r1, %r11, %r5, %r3;
	setp.ge.s32 	%p1, %r1, %r2;
	@%p1 bra 	$L__BB20_2;
	cvta.to.global.u64 	%rd3, %rd2;
	cvta.to.global.u64 	%rd4, %rd1;
	mul.wide.s32 	%rd5, %r1, 8;
	add.s64 	%rd6, %rd3, %rd5;
	ld.global.f64 	%fd2, [%rd6];
	mul.f64 	%fd3, %fd1, %fd2;
	add.s64 	%rd7, %rd4, %rd5;
	st.global.f64 	[%rd7], %fd3;
$L__BB20_2:
	ret;

}
	// .globl	vec_scalarDiv
.visible .entry vec_scalarDiv(
	.param .u32 vec_scalarDiv_param_0,
	.param .u64 .ptr .align 1 vec_scalarDiv_param_1,
	.param .f64 vec_scalarDiv_param_2,
	.param .u64 .ptr .align 1 vec_scalarDiv_param_3
)
{
	.reg .pred 	%p<2>;
	.reg .b32 	%r<12>;
	.reg .b64 	%rd<8>;
	.reg .b64 	%fd<4>;

	ld.param.u32 	%r2, [vec_scalarDiv_param_0];
	ld.param.u64 	%rd1, [vec_scalarDiv_param_1];
	ld.param.f64 	%fd1, [vec_scalarDiv_param_2];
	ld.param.u64 	%rd2, [vec_scalarDiv_param_3];
	mov.u32 	%r3, %tid.x;
	mov.u32 	%r4, %ctaid.x;
	mov.u32 	%r5, %ntid.x;
	mov.u32 	%r6, %tid.y;
	mov.u32 	%r7, %ctaid.y;
	mov.u32 	%r8, %ntid.y;
	mad.lo.s32 	%r9, %r7, %r8, %r6;
	mov.u32 	%r10, %nctaid.x;
	mad.lo.s32 	%r11, %r9, %r10, %r4;
	mad.lo.s32 	%r1, %r11, %r5, %r3;
	setp.ge.s32 	%p1, %r1, %r2;
	@%p1 bra 	$L__BB21_2;
	cvta.to.global.u64 	%rd3, %rd2;
	cvta.to.global.u64 	%rd4, %rd1;
	mul.wide.s32 	%rd5, %r1, 8;
	add.s64 	%rd6, %rd3, %rd5;
	ld.global.f64 	%fd2, [%rd6];
	div.rn.f64 	%fd3, %fd1, %fd2;
	add.s64 	%rd7, %rd4, %rd5;
	st.global.f64 	[%rd7], %fd3;
$L__BB21_2:
	ret;

}
	// .globl	vec_lt
.visible .entry vec_lt(
	.param .u32 vec_lt_param_0,
	.param .u64 .ptr .align 1 vec_lt_param_1,
	.param .u64 .ptr .align 1 vec_lt_param_2,
	.param .u64 .ptr .align 1 vec_lt_param_3
)
{
	.reg .pred 	%p<3>;
	.reg .b32 	%r<12>;
	.reg .b64 	%rd<11>;
	.reg .b64 	%fd<4>;

	ld.param.u32 	%r2, [vec_lt_param_0];
	ld.param.u64 	%rd1, [vec_lt_param_1];
	ld.param.u64 	%rd2, [vec_lt_param_2];
	ld.param.u64 	%rd3, [vec_lt_param_3];
	mov.u32 	%r3, %tid.x;
	mov.u32 	%r4, %ctaid.x;
	mov.u32 	%r5, %ntid.x;
	mov.u32 	%r6, %tid.y;
	mov.u32 	%r7, %ctaid.y;
	mov.u32 	%r8, %ntid.y;
	mad.lo.s32 	%r9, %r7, %r8, %r6;
	mov.u32 	%r10, %nctaid.x;
	mad.lo.s32 	%r11, %r9, %r10, %r4;
	mad.lo.s32 	%r1, %r11, %r5, %r3;
	setp.ge.s32 	%p1, %r1, %r2;
	@%p1 bra 	$L__BB22_2;
	cvta.to.global.u64 	%rd4, %rd2;
	cvta.to.global.u64 	%rd5, %rd3;
	cvta.to.global.u64 	%rd6, %rd1;
	mul.wide.s32 	%rd7, %r1, 8;
	add.s64 	%rd8, %rd4, %rd7;
	ld.global.f64 	%fd1, [%rd8];
	add.s64 	%rd9, %rd5, %rd7;
	ld.global.f64 	%fd2, [%rd9];
	setp.lt.f64 	%p2, %fd1, %fd2;
	selp.f64 	%fd3, 0d3FF0000000000000, 0d0000000000000000, %p2;
	add.s64 	%rd10, %rd6, %rd7;
	st.global.f64 	[%rd10], %fd3;
$L__BB22_2:
	ret;

}
	// .globl	vec_lte
.visible .entry vec_lte(
	.param .u32 vec_lte_param_0,
	.param .u64 .ptr .align 1 vec_lte_param_1,
	.param .u64 .ptr .align 1 vec_lte_param_2,
	.param .u64 .ptr .align 1 vec_lte_param_3
)
{
	.reg .pred 	%p<3>;
	.reg .b32 	%r<12>;
	.reg .b64 	%rd<11>;
	.reg .b64 	%fd<4>;

	ld.param.u32 	%r2, [vec_lte_param_0];
	ld.param.u64 	%rd1, [vec_lte_param_1];
	ld.param.u64 	%rd2, [vec_lte_param_2];
	ld.param.u64 	%rd3, [vec_lte_param_3];
	mov.u32 	%r3, %tid.x;
	mov.u32 	%r4, %ctaid.x;
	mov.u32 	%r5, %ntid.x;
	mov.u32 	%r6, %tid.y;
	mov.u32 	%r7, %ctaid.y;
	mov.u32 	%r8, %ntid.y;
	mad.lo.s32 	%r9, %r7, %r8, %r6;
	mov.u32 	%r10, %nctaid.x;
	mad.lo.s32 	%r11, %r9, %r10, %r4;
	mad.lo.s32 	%r1, %r11, %r5, %r3;
	setp.ge.s32 	%p1, %r1, %r2;
	@%p1 bra 	$L__BB23_2;
	cvta.to.global.u64 	%rd4, %rd2;
	cvta.to.global.u64 	%rd5, %rd3;
	cvta.to.global.u64 	%rd6, %rd1;
	mul.wide.s32 	%rd7, %r1, 8;
	add.s64 	%rd8, %rd4, %rd7;
	ld.global.f64 	%fd1, [%rd8];
	add.s64 	%rd9, %rd5, %rd7;
	ld.global.f64 	%fd2, [%rd9];
	setp.le.f64 	%p2, %fd1, %fd2;
	selp.f64 	%fd3, 0d3FF0000000000000, 0d0000000000000000, %p2;
	add.s64 	%rd10, %rd6, %rd7;
	st.global.f64 	[%rd10], %fd3;
$L__BB23_2:
	ret;

}
	// .globl	vec_eq
.visible .entry vec_eq(
	.param .u32 vec_eq_param_0,
	.param .u64 .ptr .align 1 vec_eq_param_1,
	.param .u64 .ptr .align 1 vec_eq_param_2,
	.param .u64 .ptr .align 1 vec_eq_param_3
)
{
	.reg .pred 	%p<3>;
	.reg .b32 	%r<12>;
	.reg .b64 	%rd<11>;
	.reg .b64 	%fd<4>;

	ld.param.u32 	%r2, [vec_eq_param_0];
	ld.param.u64 	%rd1, [vec_eq_param_1];
	ld.param.u64 	%rd2, [vec_eq_param_2];
	ld.param.u64 	%rd3, [vec_eq_param_3];
	mov.u32 	%r3, %tid.x;
	mov.u32 	%r4, %ctaid.x;
	mov.u32 	%r5, %ntid.x;
	mov.u32 	%r6, %tid.y;
	mov.u32 	%r7, %ctaid.y;
	mov.u32 	%r8, %ntid.y;
	mad.lo.s32 	%r9, %r7, %r8, %r6;
	mov.u32 	%r10, %nctaid.x;
	mad.lo.s32 	%r11, %r9, %r10, %r4;
	mad.lo.s32 	%r1, %r11, %r5, %r3;
	setp.ge.s32 	%p1, %r1, %r2;
	@%p1 bra 	$L__BB24_2;
	cvta.to.global.u64 	%rd4, %rd2;
	cvta.to.global.u64 	%rd5, %rd3;
	cvta.to.global.u64 	%rd6, %rd1;
	mul.wide.s32 	%rd7, %r1, 8;
	add.s64 	%rd8, %rd4, %rd7;
	ld.global.f64 	%fd1, [%rd8];
	add.s64 	%rd9, %rd5, %rd7;
	ld.global.f64 	%fd2, [%rd9];
	setp.eq.f64 	%p2, %fd1, %fd2;
	selp.f64 	%fd3, 0d3FF0000000000000, 0d0000000000000000, %p2;
	add.s64 	%rd10, %rd6, %rd7;
	st.global.f64 	[%rd10], %fd3;
$L__BB24_2:
	ret;

}
	// .globl	vec_gte
.visible .entry vec_gte(
	.param .u32 vec_gte_param_0,
	.param .u64 .ptr .align 1 vec_gte_param_1,
	.param .u64 .ptr .align 1 vec_gte_param_2,
	.param .u64 .ptr .align 1 vec_gte_param_3
)
{
	.reg .pred 	%p<3>;
	.reg .b32 	%r<12>;
	.reg .b64 	%rd<11>;
	.reg .b64 	%fd<4>;

	ld.param.u32 	%r2, [vec_gte_param_0];
	ld.param.u64 	%rd1, [vec_gte_param_1];
	ld.param.u64 	%rd2, [vec_gte_param_2];
	ld.param.u64 	%rd3, [vec_gte_param_3];
	mov.u32 	%r3, %tid.x;
	mov.u32 	%r4, %ctaid.x;
	mov.u32 	%r5, %ntid.x;
	mov.u32 	%r6, %tid.y;
	mov.u32 	%r7, %ctaid.y;
	mov.u32 	%r8, %ntid.y;
	mad.lo.s32 	%r9, %r7, %r8, %r6;
	mov.u32 	%r10, %nctaid.x;
	mad.lo.s32 	%r11, %r9, %r10, %r4;
	mad.lo.s32 	%r1, %r11, %r5, %r3;
	setp.ge.s32 	%p1, %r1, %r2;
	@%p1 bra 	$L__BB25_2;
	cvta.to.global.u64 	%rd4, %rd2;
	cvta.to.global.u64 	%rd5, %rd3;
	cvta.to.global.u64 	%rd6, %rd1;
	mul.wide.s32 	%rd7, %r1, 8;
	add.s64 	%rd8, %rd4, %rd7;
	ld.global.f64 	%fd1, [%rd8];
	add.s64 	%rd9, %rd5, %rd7;
	ld.global.f64 	%fd2, [%rd9];
	setp.ge.f64 	%p2, %fd1, %fd2;
	selp.f64 	%fd3, 0d3FF0000000000000, 0d0000000000000000, %p2;
	add.s64 	%rd10, %rd6, %rd7;
	st.global.f64 	[%rd10], %fd3;
$L__BB25_2:
	ret;

}
	// .globl	vec_gt
.visible .entry vec_gt(
	.param .u32 vec_gt_param_0,
	.param .u64 .ptr .align 1 vec_gt_param_1,
	.param .u64 .ptr .align 1 vec_gt_param_2,
	.param .u64 .ptr .align 1 vec_gt_param_3
)
{
	.reg .pred 	%p<3>;
	.reg .b32 	%r<12>;
	.reg .b64 	%rd<11>;
	.reg .b64 	%fd<4>;

	ld.param.u32 	%r2, [vec_gt_param_0];
	ld.param.u64 	%rd1, [vec_gt_param_1];
	ld.param.u64 	%rd2, [vec_gt_param_2];
	ld.param.u64 	%rd3, [vec_gt_param_3];
	mov.u32 	%r3, %tid.x;
	mov.u32 	%r4, %ctaid.x;
	mov.u32 	%r5, %ntid.x;
	mov.u32 	%r6, %tid.y;
	mov.u32 	%r7, %ctaid.y;
	mov.u32 	%r8, %ntid.y;
	mad.lo.s32 	%r9, %r7, %r8, %r6;
	mov.u32 	%r10, %nctaid.x;
	mad.lo.s32 	%r11, %r9, %r10, %r4;
	mad.lo.s32 	%r1, %r11, %r5, %r3;
	setp.ge.s32 	%p1, %r1, %r2;
	@%p1 bra 	$L__BB26_2;
	cvta.to.global.u64 	%rd4, %rd2;
	cvta.to.global.u64 	%rd5, %rd3;
	cvta.to.global.u64 	%rd6, %rd1;
	mul.wide.s32 	%rd7, %r1, 8;
	add.s64 	%rd8, %rd4, %rd7;
	ld.global.f64 	%fd1, [%rd8];
	add.s64 	%rd9, %rd5, %rd7;
	ld.global.f64 	%fd2, [%rd9];
	setp.gt.f64 	%p2, %fd1, %fd2;
	selp.f64 	%fd3, 0d3FF0000000000000, 0d0000000000000000, %p2;
	add.s64 	%rd10, %rd6, %rd7;
	st.global.f64 	[%rd10], %fd3;
$L__BB26_2:
	ret;

}
	// .globl	vec_ne
.visible .entry vec_ne(
	.param .u32 vec_ne_param_0,
	.param .u64 .ptr .align 1 vec_ne_param_1,
	.param .u64 .ptr .align 1 vec_ne_param_2,
	.param .u64 .ptr .align 1 vec_ne_param_3
)
{
	.reg .pred 	%p<3>;
	.reg .b32 	%r<12>;
	.reg .b64 	%rd<11>;
	.reg .b64 	%fd<4>;

	ld.param.u32 	%r2, [vec_ne_param_0];
	ld.param.u64 	%rd1, [vec_ne_param_1];
	ld.param.u64 	%rd2, [vec_ne_param_2];
	ld.param.u64 	%rd3, [vec_ne_param_3];
	mov.u32 	%r3, %tid.x;
	mov.u32 	%r4, %ctaid.x;
	mov.u32 	%r5, %ntid.x;
	mov.u32 	%r6, %tid.y;
	mov.u32 	%r7, %ctaid.y;
	mov.u32 	%r8, %ntid.y;
	mad.lo.s32 	%r9, %r7, %r8, %r6;
	mov.u32 	%r10, %nctaid.x;
	mad.lo.s32 	%r11, %r9, %r10, %r4;
	mad.lo.s32 	%r1, %r11, %r5, %r3;
	setp.ge.s32 	%p1, %r1, %r2;
	@%p1 bra 	$L__BB27_2;
	cvta.to.global.u64 	%rd4, %rd2;
	cvta.to.global.u64 	%rd5, %rd3;
	cvta.to.global.u64 	%rd6, %rd1;
	mul.wide.s32 	%rd7, %r1, 8;
	add.s64 	%rd8, %rd4, %rd7;
	ld.global.f64 	%fd1, [%rd8];
	add.s64 	%rd9, %rd5, %rd7;
	ld.global.f64 	%fd2, [%rd9];
	setp.neu.f64 	%p2, %fd1, %fd2;
	selp.f64 	%fd3, 0d3FF0000000000000, 0d0000000000000000, %p2;
	add.s64 	%rd10, %rd6, %rd7;
	st.global.f64 	[%rd10], %fd3;
$L__BB27_2:
	ret;

}
	// .globl	vec_ltScalar
.visible .entry vec_ltScalar(
	.param .u32 vec_ltScalar_param_0,
	.param .u64 .ptr .align 1 vec_ltScalar_param_1,
	.param .u64 .ptr .align 1 vec_ltScalar_param_2,
	.param .f64 vec_ltScalar_param_3
)
{
	.reg .pred 	%p<3>;
	.reg .b32 	%r<12>;
	.reg .b64 	%rd<8>;
	.reg .b64 	%fd<4>;

	ld.param.u32 	%r2, [vec_ltScalar_param_0];
	ld.param.u64 	%rd1, [vec_ltScalar_param_1];
	ld.param.u64 	%rd2, [vec_ltScalar_param_2];
	ld.param.f64 	%fd1, [vec_ltScalar_param_3];
	mov.u32 	%r3, %tid.x;
	mov.u32 	%r4, %ctaid.x;
	mov.u32 	%r5, %ntid.x;
	mov.u32 	%r6, %tid.y;
	mov.u32 	%r7, %ctaid.y;
	mov.u32 	%r8, %ntid.y;
	mad.lo.s32 	%r9, %r7, %r8, %r6;
	mov.u32 	%r10, %nctaid.x;
	mad.lo.s32 	%r11, %r9, %r10, %r4;
	mad.lo.s32 	%r1, %r11, %r5, %r3;
	setp.ge.s32 	%p1, %r1, %r2;
	@%p1 bra 	$L__BB28_2;
	cvta.to.global.u64 	%rd3, %rd2;
	cvta.to.global.u64 	%rd4, %rd1;
	mul.wide.s32 	%rd5, %r1, 8;
	add.s64 	%rd6, %rd3, %rd5;
	ld.global.f64 	%fd2, [%rd6];
	setp.lt.f64 	%p2, %fd2, %fd1;
	selp.f64 	%fd3, 0d3FF0000000000000, 0d0000000000000000, %p2;
	add.s64 	%rd7, %rd4, %rd5;
	st.global.f64 	[%rd7], %fd3;
$L__BB28_2:
	ret;

}
	// .globl	vec_lteScalar
.visible .entry vec_lteScalar(
	.param .u32 vec_lteScalar_param_0,
	.param .u64 .ptr .align 1 vec_lteScalar_param_1,
	.param .u64 .ptr .align 1 vec_lteScalar_param_2,
	.param .f64 vec_lteScalar_param_3
)
{
	.reg .pred 	%p<3>;
	.reg .b32 	%r<12>;
	.reg .b64 	%rd<8>;
	.reg .b64 	%fd<4>;

	ld.param.u32 	%r2, [vec_lteScalar_param_0];
	ld.param.u64 	%rd1, [vec_lteScalar_param_1];
	ld.param.u64 	%rd2, [vec_lteScalar_param_2];
	ld.param.f64 	%fd1, [vec_lteScalar_param_3];
	mov.u32 	%r3, %tid.x;
	mov.u32 	%r4, %ctaid.x;
	mov.u32 	%r5, %ntid.x;
	mov.u32 	%r6, %tid.y;
	mov.u32 	%r7, %ctaid.y;
	mov.u32 	%r8, %ntid.y;
	mad.lo.s32 	%r9, %r7, %r8, %r6;
	mov.u32 	%r10, %nctaid.x;
	mad.lo.s32 	%r11, %r9, %r10, %r4;
	mad.lo.s32 	%r1, %r11, %r5, %r3;
	setp.ge.s32 	%p1, %r1, %r2;
	@%p1 bra 	$L__BB29_2;
	cvta.to.global.u64 	%rd3, %rd2;
	cvta.to.global.u64 	%rd4, %rd1;
	mul.wide.s32 	%rd5, %r1, 8;
	add.s64 	%rd6, %rd3, %rd5;
	ld.global.f64 	%fd2, [%rd6];
	setp.le.f64 	%p2, %fd2, %fd1;
	selp.f64 	%fd3, 0d3FF0000000000000, 0d0000000000000000, %p2;
	add.s64 	%rd7, %rd4, %rd5;
	st.global.f64 	[%rd7], %fd3;
$L__BB29_2:
	ret;

}
	// .globl	vec_eqScalar
.visible .entry vec_eqScalar(
	.param .u32 vec_eqScalar_param_0,
	.param .u64 .ptr .align 1 vec_eqScalar_param_1,
	.param .u64 .ptr .align 1 vec_eqScalar_param_2,
	.param .f64 vec_eqScalar_param_3
)
{
	.reg .pred 	%p<3>;
	.reg .b32 	%r<12>;
	.reg .b64 	%rd<8>;
	.reg .b64 	%fd<4>;

	ld.param.u32 	%r2, [vec_eqScalar_param_0];
	ld.param.u64 	%rd1, [vec_eqScalar_param_1];
	ld.param.u64 	%rd2, [vec_eqScalar_param_2];
	ld.param.f64 	%fd1, [vec_eqScalar_param_3];
	mov.u32 	%r3, %tid.x;
	mov.u32 	%r4, %ctaid.x;
	mov.u32 	%r5, %ntid.x;
	mov.u32 	%r6, %tid.y;
	mov.u32 	%r7, %ctaid.y;
	mov.u32 	%r8, %ntid.y;
	mad.lo.s32 	%r9, %r7, %r8, %r6;
	mov.u32 	%r10, %nctaid.x;
	mad.lo.s32 	%r11, %r9, %r10, %r4;
	mad.lo.s32 	%r1, %r11, %r5, %r3;
	setp.ge.s32 	%p1, %r1, %r2;
	@%p1 bra 	$L__BB30_2;
	cvta.to.global.u64 	%rd3, %rd2;
	cvta.to.global.u64 	%rd4, %rd1;
	mul.wide.s32 	%rd5, %r1, 8;
	add.s64 	%rd6, %rd3, %rd5;
	ld.global.f64 	%fd2, [%rd6];
	setp.eq.f64 	%p2, %fd2, %fd1;
	selp.f64 	%fd3, 0d3FF0000000000000, 0d0000000000000000, %p2;
	add.s64 	%rd7, %rd4, %rd5;
	st.global.f64 	[%rd7], %fd3;
$L__BB30_2:
	ret;

}
	// .globl	vec_gteScalar
.visible .entry vec_gteScalar(
	.param .u32 vec_gteScalar_param_0,
	.param .u64 .ptr .align 1 vec_gteScalar_param_1,
	.param .u64 .ptr .align 1 vec_gteScalar_param_2,
	.param .f64 vec_gteScalar_param_3
)
{
	.reg .pred 	%p<3>;
	.reg .b32 	%r<12>;
	.reg .b64 	%rd<8>;
	.reg .b64 	%fd<4>;

	ld.param.u32 	%r2, [vec_gteScalar_param_0];
	ld.param.u64 	%rd1, [vec_gteScalar_param_1];
	ld.param.u64 	%rd2, [vec_gteScalar_param_2];
	ld.param.f64 	%fd1, [vec_gteScalar_param_3];
	mov.u32 	%r3, %tid.x;
	mov.u32 	%r4, %ctaid.x;
	mov.u32 	%r5, %ntid.x;
	mov.u32 	%r6, %tid.y;
	mov.u32 	%r7, %ctaid.y;
	mov.u32 	%r8, %ntid.y;
	mad.lo.s32 	%r9, %r7, %r8, %r6;
	mov.u32 	%r10, %nctaid.x;
	mad.lo.s32 	%r11, %r9, %r10, %r4;
	mad.lo.s32 	%r1, %r11, %r5, %r3;
	setp.ge.s32 	%p1, %r1, %r2;
	@%p1 bra 	$L__BB31_2;
	cvta.to.global.u64 	%rd3, %rd2;
	cvta.to.global.u64 	%rd4, %rd1;
	mul.wide.s32 	%rd5, %r1, 8;
	add.s64 	%rd6, %rd3, %rd5;
	ld.global.f64 	%fd2, [%rd6];
	setp.ge.f64 	%p2, %fd2, %fd1;
	selp.f64 	%fd3, 0d3FF0000000000000, 0d0000000000000000, %p2;
	add.s64 	%rd7, %rd4, %rd5;
	st.global.f64 	[%rd7], %fd3;
$L__BB31_2:
	ret;

}
	// .globl	vec_gtScalar
.visible .entry vec_gtScalar(
	.param .u32 vec_gtScalar_param_0,
	.param .u64 .ptr .align 1 vec_gtScalar_param_1,
	.param .u64 .ptr .align 1 vec_gtScalar_param_2,
	.param .f64 vec_gtScalar_param_3
)
{
	.reg .pred 	%p<3>;
	.reg .b32 	%r<12>;
	.reg .b64 	%rd<8>;
	.reg .b64 	%fd<4>;

	ld.param.u32 	%r2, [vec_gtScalar_param_0];
	ld.param.u64 	%rd1, [vec_gtScalar_param_1];
	ld.param.u64 	%rd2, [vec_gtScalar_param_2];
	ld.param.f64 	%fd1, [vec_gtScalar_param_3];
	mov.u32 	%r3, %tid.x;
	mov.u32 	%r4, %ctaid.x;
	mov.u32 	%r5, %ntid.x;
	mov.u32 	%r6, %tid.y;
	mov.u32 	%r7, %ctaid.y;
	mov.u32 	%r8, %ntid.y;
	mad.lo.s32 	%r9, %r7, %r8, %r6;
	mov.u32 	%r10, %nctaid.x;
	mad.lo.s32 	%r11, %r9, %r10, %r4;
	mad.lo.s32 	%r1, %r11, %r5, %r3;
	setp.ge.s32 	%p1, %r1, %r2;
	@%p1 bra 	$L__BB32_2;
	cvta.to.global.u64 	%rd3, %rd2;
	cvta.to.global.u64 	%rd4, %rd1;
	mul.wide.s32 	%rd5, %r1, 8;
	add.s64 	%rd6, %rd3, %rd5;
	ld.global.f64 	%fd2, [%rd6];
	setp.gt.f64 	%p2, %fd2, %fd1;
	selp.f64 	%fd3, 0d3FF0000000000000, 0d0000000000000000, %p2;
	add.s64 	%rd7, %rd4, %rd5;
	st.global.f64 	[%rd7], %fd3;
$L__BB32_2:
	ret;

}
	// .globl	vec_neScalar
.visible .entry vec_neScalar(
	.param .u32 vec_neScalar_param_0,
	.param .u64 .ptr .align 1 vec_neScalar_param_1,
	.param .u64 .ptr .align 1 vec_neScalar_param_2,
	.param .f64 vec_neScalar_param_3
)
{
	.reg .pred 	%p<3>;
	.reg .b32 	%r<12>;
	.reg .b64 	%rd<8>;
	.reg .b64 	%fd<4>;

	ld.param.u32 	%r2, [vec_neScalar_param_0];
	ld.param.u64 	%rd1, [vec_neScalar_param_1];
	ld.param.u64 	%rd2, [vec_neScalar_param_2];
	ld.param.f64 	%fd1, [vec_neScalar_param_3];
	mov.u32 	%r3, %tid.x;
	mov.u32 	%r4, %ctaid.x;
	mov.u32 	%r5, %ntid.x;
	mov.u32 	%r6, %tid.y;
	mov.u32 	%r7, %ctaid.y;
	mov.u32 	%r8, %ntid.y;
	mad.lo.s32 	%r9, %r7, %r8, %r6;
	mov.u32 	%r10, %nctaid.x;
	mad.lo.s32 	%r11, %r9, %r10, %r4;
	mad.lo.s32 	%r1, %r11, %r5, %r3;
	setp.ge.s32 	%p1, %r1, %r2;
	@%p1 bra 	$L__BB33_2;
	cvta.to.global.u64 	%rd3, %rd2;
	cvta.to.global.u64 	%rd4, %rd1;
	mul.wide.s32 	%rd5, %r1, 8;
	add.s64 	%rd6, %rd3, %rd5;
	ld.global.f64 	%fd2, [%rd6];
	setp.neu.f64 	%p2, %fd2, %fd1;
	selp.f64 	%fd3, 0d3FF0000000000000, 0d0000000000000000, %p2;
	add.s64 	%rd7, %rd4, %rd5;
	st.global.f64 	[%rd7], %fd3;
$L__BB33_2:
	ret;

}
	// .globl	vec_acos
.visible .entry vec_acos(
	.param .u32 vec_acos_param_0,
	.param .u64 .ptr .align 1 vec_acos_param_1,
	.param .u64 .ptr .align 1 vec_acos_param_2
)
{
	.reg .pred 	%p<7>;
	.reg .b32 	%r<23>;
	.reg .b64 	%rd<9>;
	.reg .b64 	%fd<70>;

	ld.param.u32 	%r3, [vec_acos_param_0];
	ld.param.u64 	%rd1, [vec_acos_param_1];
	ld.param.u64 	%rd2, [vec_acos_param_2];
	mov.u32 	%r4, %tid.x;
	mov.u32 	%r5, %ctaid.x;
	mov.u32 	%r6, %ntid.x;
	mov.u32 	%r7, %tid.y;
	mov.u32 	%r8, %ctaid.y;
	mov.u32 	%r9, %ntid.y;
	mad.lo.s32 	%r10, %r8, %r9, %r7;
	mov.u32 	%r11, %nctaid.x;
	mad.lo.s32 	%r12, %r10, %r11, %r5;
	mad.lo.s32 	%r1, %r12, %r6, %r4;
	setp.ge.s32 	%p1, %r1, %r3;
	@%p1 bra 	$L__BB34_7;
	cvta.to.global.u64 	%rd3, %rd2;
	mul.wide.s32 	%rd4, %r1, 8;
	add.s64 	%rd5, %rd3, %rd4;
	ld.global.f64 	%fd1, [%rd5];
	{
	.reg .b32 %temp; 
	mov.b64 	{%temp, %r2}, %fd1;
	}
	abs.f64 	%fd2, %fd1;
	{
	.reg .b32 %temp; 
	mov.b64 	{%temp, %r13}, %fd2;
	}
	setp.gt.s32 	%p2, %r13, 1071801957;
	@%p2 bra 	$L__BB34_5;
	mul.f64 	%fd48, %fd1, %fd1;
	fma.rn.f64 	%fd49, %fd48, 0d3FB0066BDC1895E9, 0dBFB3823B180754AF;
	fma.rn.f64 	%fd50, %fd49, %fd48, 0d3FB11E52CC2F79AE;
	fma.rn.f64 	%fd51, %fd50, %fd48, 0dBF924EAF3526861B;
	fma.rn.f64 	%fd52, %fd51, %fd48, 0d3F91DF02A31E6CB7;
	fma.rn.f64 	%fd53, %fd52, %fd48, 0d3F847D18B0EEC6CC;
	fma.rn.f64 	%fd54, %fd53, %fd48, 0d3F8D0AF961BA53B0;
	fma.rn.f64 	%fd55, %fd54, %fd48, 0d3F91BF7734CF1C48;
	fma.rn.f64 	%fd56, %fd55, %fd48, 0d3F96E91483144EF7;
	fma.rn.f64 	%fd57, %fd56, %fd48, 0d3F9F1C6E0A4F9F81;
	fma.rn.f64 	%fd58, %fd57, %fd48, 0d3FA6DB6DC27FA92B;
	fma.rn.f64 	%fd59, %fd58, %fd48, 0d3FB333333320F91B;
	fma.rn.f64 	%fd60, %fd59, %fd48, 0d3FC5555555555F4D;
	mul.f64 	%fd61, %fd48, %fd60;
	fma.rn.f64 	%fd3, %fd61, %fd2, %fd2;
	setp.gt.s32 	%p6, %r2, -1;
	@%p6 bra 	$L__BB34_4;
	mov.f64 	%fd66, 0d3C91A62633145C07;
	add.rn.f64 	%fd67, %fd3, %fd66;
	mov.f64 	%fd68, 0d3FF921FB54442D18;
	add.rn.f64 	%fd69, %fd68, %fd67;
	bra.uni 	$L__BB34_6;
$L__BB34_4:
	mov.f64 	%fd62, 0dBC91A62633145C07;
	add.rn.f64 	%fd63, %fd3, %fd62;
	neg.f64 	%fd64, %fd63;
	mov.f64 	%fd65, 0d3FF921FB54442D18;
	add.rn.f64 	%fd69, %fd65, %fd64;
	bra.uni 	$L__BB34_6;
$L__BB34_5:
	mov.f64 	%fd8, 0d3FF0000000000000;
	sub.f64 	%fd9, %fd8, %fd2;
	{
	.reg .b32 %temp; 
	mov.b64 	{%r14, %temp}, %fd9;
	}
	{
	.reg .b32 %temp; 
	mov.b64 	{%temp, %r15}, %fd9;
	}
	add.s32 	%r16, %r15, -1048576;
	mov.b64 	%fd10, {%r14, %r16};
	rsqrt.approx.ftz.f64 	%fd11, %fd10;
	{
	.reg .b32 %temp; 
	mov.b64 	{%r17, %temp}, %fd11;
	}
	{
	.reg .b32 %temp; 
	mov.b64 	{%temp, %r18}, %fd11;
	}
	add.s32 	%r19, %r18, -1048576;
	mov.b64 	%fd12, {%r17, %r19};
	mul.f64 	%fd13, %fd10, %fd11;
	neg.f64 	%fd14, %fd13;
	fma.rn.f64 	%fd15, %fd13, %fd14, %fd10;
	fma.rn.f64 	%fd16, %fd15, %fd12, %fd13;
	neg.f64 	%fd17, %fd16;
	fma.rn.f64 	%fd18, %fd11, %fd17, 0d3FF0000000000000;
	fma.rn.f64 	%fd19, %fd18, %fd12, %fd12;
	fma.rn.f64 	%fd20, %fd16, %fd17, %fd10;
	fma.rn.f64 	%fd21, %fd20, %fd19, %fd16;
	{
	.reg .b32 %temp; 
	mov.b64 	{%r20, %temp}, %fd21;
	}
	{
	.reg .b32 %temp; 
	mov.b64 	{%temp, %r21}, %fd21;
	}
	add.s32 	%r22, %r21, 1048576;
	mov.b64 	%fd22, {%r20, %r22};
	fma.rn.f64 	%fd23, %fd9, 0d3EC715B371155F70, 0dBEBAC2FE66FAAC4B;
	fma.rn.f64 	%fd24, %fd23, %fd9, 0d3ED9A9B88EFCD9B8;
	fma.rn.f64 	%fd25, %fd24, %fd9, 0d3EDD0F40A8A0C4C3;
	fma.rn.f64 	%fd26, %fd25, %fd9, 0d3EF46D4CFA9E0E1F;
	fma.rn.f64 	%fd27, %fd26, %fd9, 0d3F079C168D1E2422;
	fma.rn.f64 	%fd28, %fd27, %fd9, 0d3F1C9A88C3BCA540;
	fma.rn.f64 	%fd29, %fd28, %fd9, 0d3F31C4E64BD476DF;
	fma.rn.f64 	%fd30, %fd29, %fd9, 0d3F46E8BA60009C8F;
	fma.rn.f64 	%fd31, %fd30, %fd9, 0d3F5F1C71C62B05A2;
	fma.rn.f64 	%fd32, %fd31, %fd9, 0d3F76DB6DB6DC9F2C;
	fma.rn.f64 	%fd33, %fd32, %fd9, 0d3F9333333333329C;
	fma.rn.f64 	%fd34, %fd33, %fd9, 0d3FB5555555555555;
	setp.lt.s32 	%p3, %r15, 1;
	mov.f64 	%fd35, 0d0000000000000000;
	mul.rn.f64 	%fd36, %fd2, %fd35;
	mul.f64 	%fd37, %fd9, %fd34;
	fma.rn.f64 	%fd38, %fd37, %fd22, %fd22;
	selp.f64 	%fd39, %fd36, %fd38, %p3;
	setp.lt.s32 	%p4, %r15, 0;
	mov.f64 	%fd40, 0d7FF0000000000000;
	mul.rn.f64 	%fd41, %fd39, %fd40;
	selp.f64 	%fd42, %fd41, %fd39, %p4;
	setp.lt.s32 	%p5, %r2, 0;
	mov.f64 	%fd43, 0dBCA1A62633145C07;
	add.rn.f64 	%fd44, %fd42, %fd43;
	neg.f64 	%fd45, %fd44;
	mov.f64 	%fd46, 0d400921FB54442D18;
	add.rn.f64 	%fd47, %fd46, %fd45;
	selp.f64 	%fd69, %fd47, %fd42, %p5;
$L__BB34_6:
	cvta.to.global.u64 	%rd6, %rd1;
	add.s64 	%rd8, %rd6, %rd4;
	st.global.f64 	[%rd8], %fd69;
$L__BB34_7:
	ret;

}
	// .globl	vec_acosh
.visible .entry vec_acosh(
	.param .u32 vec_acosh_param_0,
	.param .u64 .ptr .align 1 vec_acosh_param_1,
	.param .u64 .ptr .align 1 vec_acosh_param_2
)
{
	.reg .pred 	%p<12>;
	.reg .b32 	%r<45>;
	.reg .b32 	%f<2>;
	.reg .b64 	%rd<9>;
	.reg .b64 	%fd<82>;

	ld.param.u32 	%r13, [vec_acosh_param_0];
	ld.param.u64 	%rd1, [vec_acosh_param_1];
	ld.param.u64 	%rd2, [vec_acosh_param_2];
	mov.u32 	%r14, %tid.x;
	mov.u32 	%r15, %ctaid.x;
	mov.u32 	%r16, %ntid.x;
	mov.u32 	%r17, %tid.y;
	mov.u32 	%r18, %ctaid.y;
	mov.u32 	%r19, %ntid.y;
	mad.lo.s32 	%r20, %r18, %r19, %r17;
	mov.u32 	%r21, %nctaid.x;
	mad.lo.s32 	%r22, %r20, %r21, %r15;
	mad.lo.s32 	%r1, %r22, %r16, %r14;
	setp.ge.s32 	%p1, %r1, %r13;
	@%p1 bra 	$L__BB35_11;
	cvta.to.global.u64 	%rd3, %rd2;
	mul.wide.s32 	%rd4, %r1, 8;
	add.s64 	%rd5, %rd3, %rd4;
	ld.global.f64 	%fd12, [%rd5];
	mov.f64 	%fd13, 0dBFF0000000000000;
	add.rn.f64 	%fd14, %fd12, %fd13;
	{
	.reg .b32 %temp; 
	mov.b64 	{%temp, %r2}, %fd14;
	}
	setp.gt.u32 	%p2, %r2, 1127219199;
	fma.rn.f64 	%fd15, %fd12, %fd12, 0dBFF0000000000000;
	rsqrt.approx.ftz.f64 	%fd16, %fd15;
	{
	.reg .b32 %temp; 
	mov.b64 	{%r23, %temp}, %fd16;
	}
	{
	.reg .b32 %temp; 
	mov.b64 	{%temp, %r24}, %fd16;
	}
	add.s32 	%r25, %r24, -1048576;
	mov.b64 	%fd17, {%r23, %r25};
	mul.f64 	%fd18, %fd15, %fd16;
	neg.f64 	%fd19, %fd18;
	fma.rn.f64 	%fd20, %fd18, %fd19, %fd15;
	fma.rn.f64 	%fd21, %fd20, %fd17, %fd18;
	neg.f64 	%fd22, %fd21;
	fma.rn.f64 	%fd23, %fd16, %fd22, 0d3FF0000000000000;
	fma.rn.f64 	%fd24, %fd23, %fd17, %fd17;
	fma.rn.f64 	%fd25, %fd21, %fd22, %fd15;
	fma.rn.f64 	%fd26, %fd25, %fd24, %fd21;
	setp.eq.s32 	%p3, %r2, 0;
	selp.f64 	%fd27, 0d0000000000000000, %fd26, %p3;
	selp.f64 	%fd28, 0dBFF0000000000001, %fd27, %p2;
	add.f64 	%fd1, %fd14, %fd28;
	{
	.reg .b32 %temp; 
	mov.b64 	{%temp, %r26}, %fd1;
	}
	mov.b32 	%f1, %r26;
	setp.geu.f32 	%p4, %f1, 0f3FE55555;
	setp.leu.f32 	%p5, %f1, 0fBFD99999;
	or.pred  	%p6, %p4, %p5;
	@%p6 bra 	$L__BB35_3;
	add.f64 	%fd62, %fd1, 0d4000000000000000;
	div.rn.f64 	%fd63, %fd1, %fd62;
	neg.f64 	%fd64, %fd1;
	mul.f64 	%fd65, %fd63, %fd64;
	add.f64 	%fd66, %fd1, %fd65;
	mul.f64 	%fd67, %fd66, %fd66;
	fma.rn.f64 	%fd68, %fd67, 0d3EB372FB2FBE14B5, 0d3ED087FFCEB2DC44;
	fma.rn.f64 	%fd69, %fd68, %fd67, 0d3EF3B9FF890F468C;
	fma.rn.f64 	%fd70, %fd69, %fd67, 0d3F17457EFD51BAF8;
	fma.rn.f64 	%fd71, %fd70, %fd67, 0d3F3C71C8DE3CE825;
	fma.rn.f64 	%fd72, %fd71, %fd67, 0d3F6249248FA4661F;
	fma.rn.f64 	%fd73, %fd72, %fd67, 0d3F899999999D70C4;
	fma.rn.f64 	%fd74, %fd73, %fd67, 0d3FB5555555555462;
	mul.f64 	%fd75, %fd67, %fd74;
	fma.rn.f64 	%fd76, %fd75, %fd66, %fd65;
	add.f64 	%fd81, %fd1, %fd76;
	bra.uni 	$L__BB35_10;
$L__BB35_3:
	add.f64 	%fd79, %fd1, 0d3FF0000000000000;
	{
	.reg .b32 %temp; 
	mov.b64 	{%temp, %r41}, %fd79;
	}
	{
	.reg .b32 %temp; 
	mov.b64 	{%r42, %temp}, %fd79;
	}
	setp.gt.s32 	%p7, %r41, 1048575;
	mov.b32 	%r43, -1023;
	@%p7 bra 	$L__BB35_5;
	mul.f64 	%fd79, %fd79, 0d4350000000000000;
	{
	.reg .b32 %temp; 
	mov.b64 	{%temp, %r41}, %fd79;
	}
	{
	.reg .b32 %temp; 
	mov.b64 	{%r42, %temp}, %fd79;
	}
	mov.b32 	%r43, -1077;
$L__BB35_5:
	add.s32 	%r29, %r41, -1;
	setp.gt.u32 	%p8, %r29, 2146435070;
	@%p8 bra 	$L__BB35_9;
	shr.u32 	%r32, %r41, 20;
	add.s32 	%r44, %r43, %r32;
	and.b32  	%r33, %r41, 1048575;
	or.b32  	%r34, %r33, 1072693248;
	mov.b64 	%fd80, {%r42, %r34};
	setp.lt.u32 	%p10, %r34, 1073127583;
	@%p10 bra 	$L__BB35_8;
	{
	.reg .b32 %temp; 
	mov.b64 	{%r35, %temp}, %fd80;
	}
	{
	.reg .b32 %temp; 
	mov.b64 	{%temp, %r36}, %fd80;
	}
	add.s32 	%r37, %r36, -1048576;
	mov.b64 	%fd80, {%r35, %r37};
	add.s32 	%r44, %r44, 1;
$L__BB35_8:
	add.f64 	%fd30, %fd80, 0dBFF0000000000000;
	add.f64 	%fd31, %fd80, 0d3FF0000000000000;
	rcp.approx.ftz.f64 	%fd32, %fd31;
	neg.f64 	%fd33, %fd31;
	fma.rn.f64 	%fd34, %fd33, %fd32, 0d3FF0000000000000;
	fma.rn.f64 	%fd35, %fd34, %fd34, %fd34;
	fma.rn.f64 	%fd36, %fd35, %fd32, %fd32;
	mul.f64 	%fd37, %fd30, %fd36;
	fma.rn.f64 	%fd38, %fd30, %fd36, %fd37;
	mul.f64 	%fd39, %fd38, %fd38;
	fma.rn.f64 	%fd40, %fd39, 0d3EB1380B3AE80F1E, 0d3ED0EE258B7A8B04;
	fma.rn.f64 	%fd41, %fd40, %fd39, 0d3EF3B2669F02676F;
	fma.rn.f64 	%fd42, %fd41, %fd39, 0d3F1745CBA9AB0956;
	fma.rn.f64 	%fd43, %fd42, %fd39, 0d3F3C71C72D1B5154;
	fma.rn.f64 	%fd44, %fd43, %fd39, 0d3F624924923BE72D;
	fma.rn.f64 	%fd45, %fd44, %fd39, 0d3F8999999999A3C4;
	fma.rn.f64 	%fd46, %fd45, %fd39, 0d3FB5555555555554;
	sub.f64 	%fd47, %fd30, %fd38;
	add.f64 	%fd48, %fd47, %fd47;
	neg.f64 	%fd49, %fd38;
	fma.rn.f64 	%fd50, %fd49, %fd30, %fd48;
	mul.f64 	%fd51, %fd36, %fd50;
	mul.f64 	%fd52, %fd39, %fd46;
	fma.rn.f64 	%fd53, %fd52, %fd38, %fd51;
	xor.b32  	%r38, %r44, -2147483648;
	mov.b32 	%r39, 1127219200;
	mov.b64 	%fd54, {%r38, %r39};
	mov.b32 	%r40, -2147483648;
	mov.b64 	%fd55, {%r40, %r39};
	sub.f64 	%fd56, %fd54, %fd55;
	fma.rn.f64 	%fd57, %fd56, 0d3FE62E42FEFA39EF, %fd38;
	fma.rn.f64 	%fd58, %fd56, 0dBFE62E42FEFA39EF, %fd57;
	sub.f64 	%fd59, %fd58, %fd38;
	sub.f64 	%fd60, %fd53, %fd59;
	fma.rn.f64 	%fd61, %fd56, 0d3C7ABC9E3B39803F, %fd60;
	add.f64 	%fd81, %fd57, %fd61;
	bra.uni 	$L__BB35_10;
$L__BB35_9:
	fma.rn.f64 	%fd29, %fd79, 0d7FF0000000000000, 0d7FF0000000000000;
	{
	.reg .b32 %temp; 
	mov.b64 	{%temp, %r30}, %fd79;
	}
	and.b32  	%r31, %r30, 2147483647;
	setp.eq.s32 	%p9, %r31, 0;
	selp.f64 	%fd81, 0dFFF0000000000000, %fd29, %p9;
$L__BB35_10:
	setp.gt.u32 	%p11, %r2, 1127219199;
	add.f64 	%fd77, %fd81, 0d3FE62E42FEFA39EF;
	selp.f64 	%fd78, %fd77, %fd81, %p11;
	cvta.to.global.u64 	%rd6, %rd1;
	add.s64 	%rd8, %rd6, %rd4;
	st.global.f64 	[%rd8], %fd78;
$L__BB35_11:
	ret;

}
	// .globl	vec_asin
.visible .entry vec_asin(
	.param .u32 vec_asin_param_0,
	.param .u64 .ptr .align 1 vec_asin_param_1,
	.param .u64 .ptr .align 1 vec_asin_param_2
)
{
	.reg .pred 	%p<5>;
	.reg .b32 	%r<17>;
	.reg .b32 	%f<3>;
	.reg .b64 	%rd<9>;
	.reg .b64 	%fd<53>;

	ld.param.u32 	%r2, [vec_asin_param_0];
	ld.param.u64 	%rd1, [vec_asin_param_1];
	ld.param.u64 	%rd2, [vec_asin_param_2];
	mov.u32 	%r3, %tid.x;
	mov.u32 	%r4, %ctaid.x;
	mov.u32 	%r5, %ntid.x;
	mov.u32 	%r6, %tid.y;
	mov.u32 	%r7, %ctaid.y;
	mov.u32 	%r8, %ntid.y;
	mad.lo.s32 	%r9, %r7, %r8, %r6;
	mov.u32 	%r10, %nctaid.x;
	mad.lo.s32 	%r11, %r9, %r10, %r4;
	mad.lo.s32 	%r1, %r11, %r5, %r3;
	setp.ge.s32 	%p1, %r1, %r2;
	@%p1 bra 	$L__BB36_5;
	cvta.to.global.u64 	%rd3, %rd2;
	mul.wide.s32 	%rd4, %r1, 8;
	add.s64 	%rd5, %rd3, %rd4;
	ld.global.f64 	%fd1, [%rd5];
	{
	.reg .b32 %temp; 
	mov.b64 	{%temp, %r12}, %fd1;
	}
	mov.b32 	%f1, %r12;
	abs.f32 	%f2, %f1;
	setp.geu.f32 	%p2, %f2, 0f3FE26666;
	@%p2 bra 	$L__BB36_3;
	mul.f64 	%fd38, %fd1, %fd1;
	fma.rn.f64 	%fd39, %fd38, 0d3FB0066BDC1895E9, 0dBFB3823B180754AF;
	fma.rn.f64 	%fd40, %fd39, %fd38, 0d3FB11E52CC2F79AE;
	fma.rn.f64 	%fd41, %fd40, %fd38, 0dBF924EAF3526861B;
	fma.rn.f64 	%fd42, %fd41, %fd38, 0d3F91DF02A31E6CB7;
	fma.rn.f64 	%fd43, %fd42, %fd38, 0d3F847D18B0EEC6CC;
	fma.rn.f64 	%fd44, %fd43, %fd38, 0d3F8D0AF961BA53B0;
	fma.rn.f64 	%fd45, %fd44, %fd38, 0d3F91BF7734CF1C48;
	fma.rn.f64 	%fd46, %fd45, %fd38, 0d3F96E91483144EF7;
	fma.rn.f64 	%fd47, %fd46, %fd38, 0d3F9F1C6E0A4F9F81;
	fma.rn.f64 	%fd48, %fd47, %fd38, 0d3FA6DB6DC27FA92B;
	fma.rn.f64 	%fd49, %fd48, %fd38, 0d3FB333333320F91B;
	fma.rn.f64 	%fd50, %fd49, %fd38, 0d3FC5555555555F4D;
	mul.f64 	%fd51, %fd38, %fd50;
	fma.rn.f64 	%fd52, %fd51, %fd1, %fd1;
	bra.uni 	$L__BB36_4;
$L__BB36_3:
	abs.f64 	%fd5, %fd1;
	fma.rn.f64 	%fd6, %fd5, 0dBFE0000000000000, 0d3FE0000000000000;
	rsqrt.approx.ftz.f64 	%fd7, %fd6;
	{
	.reg .b32 %temp; 
	mov.b64 	{%r13, %temp}, %fd7;
	}
	{
	.reg .b32 %temp; 
	mov.b64 	{%temp, %r14}, %fd7;
	}
	add.s32 	%r15, %r14, -1048576;
	mov.b64 	%fd8, {%r13, %r15};
	mul.f64 	%fd9, %fd6, %fd7;
	neg.f64 	%fd10, %fd9;
	fma.rn.f64 	%fd11, %fd9, %fd10, %fd6;
	fma.rn.f64 	%fd12, %fd11, %fd8, %fd9;
	neg.f64 	%fd13, %fd12;
	fma.rn.f64 	%fd14, %fd7, %fd13, 0d3FF0000000000000;
	fma.rn.f64 	%fd15, %fd14, %fd8, %fd8;
	fma.rn.f64 	%fd16, %fd12, %fd13, %fd6;
	fma.rn.f64 	%fd17, %fd16, %fd15, %fd12;
	{
	.reg .b32 %temp; 
	mov.b64 	{%temp, %r16}, %fd6;
	}
	setp.lt.s32 	%p3, %r16, 0;
	selp.f64 	%fd18, 0dFFF8000000000000, %fd17, %p3;
	setp.ne.f64 	%p4, %fd6, 0d0000000000000000;
	selp.f64 	%fd19, %fd18, %fd6, %p4;
	fma.rn.f64 	%fd20, %fd6, 0d3FB0066BDC1895E9, 0dBFB3823B180754AF;
	fma.rn.f64 	%fd21, %fd20, %fd6, 0d3FB11E52CC2F79AE;
	fma.rn.f64 	%fd22, %fd21, %fd6, 0dBF924EAF3526861B;
	fma.rn.f64 	%fd23, %fd22, %fd6, 0d3F91DF02A31E6CB7;
	fma.rn.f64 	%fd24, %fd23, %fd6, 0d3F847D18B0EEC6CC;
	fma.rn.f64 	%fd25, %fd24, %fd6, 0d3F8D0AF961BA53B0;
	fma.rn.f64 	%fd26, %fd25, %fd6, 0d3F91BF7734CF1C48;
	fma.rn.f64 	%fd27, %fd26, %fd6, 0d3F96E91483144EF7;
	fma.rn.f64 	%fd28, %fd27, %fd6, 0d3F9F1C6E0A4F9F81;
	fma.rn.f64 	%fd29, %fd28, %fd6, 0d3FA6DB6DC27FA92B;
	fma.rn.f64 	%fd30, %fd29, %fd6, 0d3FB333333320F91B;
	fma.rn.f64 	%fd31, %fd30, %fd6, 0d3FC5555555555F4D;
	mul.f64 	%fd32, %fd6, %fd31;
	mul.f64 	%fd33, %fd19, 0dC000000000000000;
	fma.rn.f64 	%fd34, %fd33, %fd32, 0d3C91A62633145C07;
	add.f64 	%fd35, %fd33, 0d3FE921FB54442D18;
	add.f64 	%fd36, %fd35, %fd34;
	add.f64 	%fd37, %fd36, 0d3FE921FB54442D18;
	copysign.f64 	%fd52, %fd1, %fd37;
$L__BB36_4:
	cvta.to.global.u64 	%rd6, %rd1;
	add.s64 	%rd8, %rd6, %rd4;
	st.global.f64 	[%rd8], %fd52;
$L__BB36_5:
	ret;

}
	// .globl	vec_asinh
.visible .entry vec_asinh(
	.param .u32 vec_asinh_param_0,
	.param .u64 .ptr .align 1 vec_asinh_param_1,
	.param .u64 .ptr .align 1 vec_asinh_param_2
)
{
	.reg .pred 	%p<11>;
	.reg .b32 	%r<44>;
	.reg .b32 	%f<2>;
	.reg .b64 	%rd<9>;
	.reg .b64 	%fd<84>;

	ld.param.u32 	%r13, [vec_asinh_param_0];
	ld.param.u64 	%rd1, [vec_asinh_param_1];
	ld.param.u64 	%rd2, [vec_asinh_param_2];
	mov.u32 	%r14, %tid.x;
	mov.u32 	%r15, %ctaid.x;
	mov.u32 	%r16, %ntid.x;
	mov.u32 	%r17, %tid.y;
	mov.u32 	%r18, %ctaid.y;
	mov.u32 	%r19, %ntid.y;
	mad.lo.s32 	%r20, %r18, %r19, %r17;
	mov.u32 	%r21, %nctaid.x;
	mad.lo.s32 	%r22, %r20, %r21, %r15;
	mad.lo.s32 	%r1, %r22, %r16, %r14;
	setp.ge.s32 	%p1, %r1, %r13;
	@%p1 bra 	$L__BB37_11;
	cvta.to.global.u64 	%rd3, %rd2;
	mul.wide.s32 	%rd4, %r1, 8;
	add.s64 	%rd5, %rd3, %rd4;
	ld.global.f64 	%fd1, [%rd5];
	{
	.reg .b32 %temp; 
	mov.b64 	{%temp, %r23}, %fd1;
	}
	{
	.reg .b32 %temp; 
	mov.b64 	{%r24, %temp}, %fd1;
	}
	and.b32  	%r2, %r23, 2147483647;
	mov.b64 	%fd13, {%r24, %r2};
	fma.rn.f64 	%fd14, %fd1, %fd1, 0d3FF0000000000000;
	rsqrt.approx.ftz.f64 	%fd15, %fd14;
	mul.rn.f64 	%fd16, %fd15, %fd15;
	neg.f64 	%fd17, %fd16;
	fma.rn.f64 	%fd18, %fd14, %fd17, 0d3FF0000000000000;
	fma.rn.f64 	%fd19, %fd18, 0d3FD8000000000000, 0d3FE0000000000000;
	mul.rn.f64 	%fd20, %fd18, %fd15;
	fma.rn.f64 	%fd21, %fd19, %fd20, %fd15;
	fma.rn.f64 	%fd22, %fd14, %fd21, 0d3FF0000000000000;
	rcp.approx.ftz.f64 	%fd23, %fd22;
	neg.f64 	%fd24, %fd22;
	fma.rn.f64 	%fd25, %fd24, %fd23, 0d3FF0000000000000;
	fma.rn.f64 	%fd26, %fd25, %fd25, %fd25;
	fma.rn.f64 	%fd27, %fd26, %fd23, %fd23;
	mul.f64 	%fd28, %fd13, %fd27;
	fma.rn.f64 	%fd29, %fd13, %fd28, %fd13;
	setp.gt.u32 	%p2, %r2, 1138753535;
	selp.f64 	%fd2, %fd13, %fd29, %p2;
	{
	.reg .b32 %temp; 
	mov.b64 	{%temp, %r25}, %fd2;
	}
	mov.b32 	%f1, %r25;
	setp.geu.f32 	%p3, %f1, 0f3FE55555;
	setp.leu.f32 	%p4, %f1, 0fBFD99999;
	or.pred  	%p5, %p3, %p4;
	@%p5 bra 	$L__BB37_3;
	add.f64 	%fd63, %fd2, 0d4000000000000000;
	div.rn.f64 	%fd64, %fd2, %fd63;
	neg.f64 	%fd65, %fd2;
	mul.f64 	%fd66, %fd64, %fd65;
	add.f64 	%fd67, %fd2, %fd66;
	mul.f64 	%fd68, %fd67, %fd67;
	fma.rn.f64 	%fd69, %fd68, 0d3EB372FB2FBE14B5, 0d3ED087FFCEB2DC44;
	fma.rn.f64 	%fd70, %fd69, %fd68, 0d3EF3B9FF890F468C;
	fma.rn.f64 	%fd71, %fd70, %fd68, 0d3F17457EFD51BAF8;
	fma.rn.f64 	%fd72, %fd71, %fd68, 0d3F3C71C8DE3CE825;
	fma.rn.f64 	%fd73, %fd72, %fd68, 0d3F6249248FA4661F;
	fma.rn.f64 	%fd74, %fd73, %fd68, 0d3F899999999D70C4;
	fma.rn.f64 	%fd75, %fd74, %fd68, 0d3FB5555555555462;
	mul.f64 	%fd76, %fd68, %fd75;
	fma.rn.f64 	%fd77, %fd76, %fd67, %fd66;
	add.f64 	%fd83, %fd2, %fd77;
	bra.uni 	$L__BB37_10;
$L__BB37_3:
	add.f64 	%fd81, %fd2, 0d3FF0000000000000;
	{
	.reg .b32 %temp; 
	mov.b64 	{%temp, %r40}, %fd81;
	}
	{
	.reg .b32 %temp; 
	mov.b64 	{%r41, %temp}, %fd81;
	}
	setp.gt.s32 	%p6, %r40, 1048575;
	mov.b32 	%r42, -1023;
	@%p6 bra 	$L__BB37_5;
	mul.f64 	%fd81, %fd81, 0d4350000000000000;
	{
	.reg .b32 %temp; 
	mov.b64 	{%temp, %r40}, %fd81;
	}
	{
	.reg .b32 %temp; 
	mov.b64 	{%r41, %temp}, %fd81;
	}
	mov.b32 	%r42, -1077;
$L__BB37_5:
	add.s32 	%r28, %r40, -1;
	setp.gt.u32 	%p7, %r28, 2146435070;
	@%p7 bra 	$L__BB37_9;
	shr.u32 	%r31, %r40, 20;
	add.s32 	%r43, %r42, %r31;
	and.b32  	%r32, %r40, 1048575;
	or.b32  	%r33, %r32, 1072693248;
	mov.b64 	%fd82, {%r41, %r33};
	setp.lt.u32 	%p9, %r33, 1073127583;
	@%p9 bra 	$L__BB37_8;
	{
	.reg .b32 %temp; 
	mov.b64 	{%r34, %temp}, %fd82;
	}
	{
	.reg .b32 %temp; 
	mov.b64 	{%temp, %r35}, %fd82;
	}
	add.s32 	%r36, %r35, -1048576;
	mov.b64 	%fd82, {%r34, %r36};
	add.s32 	%r43, %r43, 1;
$L__BB37_8:
	add.f64 	%fd31, %fd82, 0dBFF0000000000000;
	add.f64 	%fd32, %fd82, 0d3FF0000000000000;
	rcp.approx.ftz.f64 	%fd33, %fd32;
	neg.f64 	%fd34, %fd32;
	fma.rn.f64 	%fd35, %fd34, %fd33, 0d3FF0000000000000;
	fma.rn.f64 	%fd36, %fd35, %fd35, %fd35;
	fma.rn.f64 	%fd37, %fd36, %fd33, %fd33;
	mul.f64 	%fd38, %fd31, %fd37;
	fma.rn.f64 	%fd39, %fd31, %fd37, %fd38;
	mul.f64 	%fd40, %fd39, %fd39;
	fma.rn.f64 	%fd41, %fd40, 0d3EB1380B3AE80F1E, 0d3ED0EE258B7A8B04;
	fma.rn.f64 	%fd42, %fd41, %fd40, 0d3EF3B2669F02676F;
	fma.rn.f64 	%fd43, %fd42, %fd40, 0d3F1745CBA9AB0956;
	fma.rn.f64 	%fd44, %fd43, %fd40, 0d3F3C71C72D1B5154;
	fma.rn.f64 	%fd45, %fd44, %fd40, 0d3F624924923BE72D;
	fma.rn.f64 	%fd46, %fd45, %fd40, 0d3F8999999999A3C4;
	fma.rn.f64 	%fd47, %fd46, %fd40, 0d3FB5555555555554;
	sub.f64 	%fd48, %fd31, %fd39;
	add.f64 	%fd49, %fd48, %fd48;
	neg.f64 	%fd50, %fd39;
	fma.rn.f64 	%fd51, %fd50, %fd31, %fd49;
	mul.f64 	%fd52, %fd37, %fd51;
	mul.f64 	%fd53, %fd40, %fd47;
	fma.rn.f64 	%fd54, %fd53, %fd39, %fd52;
	xor.b32  	%r37, %r43, -2147483648;
	mov.b32 	%r38, 1127219200;
	mov.b64 	%fd55, {%r37, %r38};
	mov.b32 	%r39, -2147483648;
	mov.b64 	%fd56, {%r39, %r38};
	sub.f64 	%fd57, %fd55, %fd56;
	fma.rn.f64 	%fd58, %fd57, 0d3FE62E42FEFA39EF, %fd39;
	fma.rn.f64 	%fd59, %fd57, 0dBFE62E42FEFA39EF, %fd58;
	sub.f64 	%fd60, %fd59, %fd39;
	sub.f64 	%fd61, %fd54, %fd60;
	fma.rn.f64 	%fd62, %fd57, 0d3C7ABC9E3B39803F, %fd61;
	add.f64 	%fd83, %fd58, %fd62;
	bra.uni 	$L__BB37_10;
$L__BB37_9:
	fma.rn.f64 	%fd30, %fd81, 0d7FF0000000000000, 0d7FF0000000000000;
	{
	.reg .b32 %temp; 
	mov.b64 	{%temp, %r29}, %fd81;
	}
	and.b32  	%r30, %r29, 2147483647;
	setp.eq.s32 	%p8, %r30, 0;
	selp.f64 	%fd83, 0dFFF0000000000000, %fd30, %p8;
$L__BB37_10:
	setp.gt.u32 	%p10, %r2, 1138753535;
	add.f64 	%fd78, %fd83, 0d3FE62E42FEFA39EF;
	selp.f64 	%fd79, %fd78, %fd83, %p10;
	copysign.f64 	%fd80, %fd1, %fd79;
	cvta.to.global.u64 	%rd6, %rd1;
	add.s64 	%rd8, %rd6, %rd4;
	st.global.f64 	[%rd8], %fd80;
$L__BB37_11:
	ret;

}
	// .globl	vec_atan
.visible .entry vec_atan(
	.param .u32 vec_atan_param_0,
	.param .u64 .ptr .align 1 vec_atan_param_1,
	.param .u64 .ptr .align 1 vec_atan_param_2
)
{
	.reg .pred 	%p<5>;
	.reg .b32 	%r<12>;
	.reg .b64 	%rd<9>;
	.reg .b64 	%fd<36>;

	ld.param.u32 	%r2, [vec_atan_param_0];
	ld.param.u64 	%rd1, [vec_atan_param_1];
	ld.param.u64 	%rd2, [vec_atan_param_2];
	mov.u32 	%r3, %tid.x;
	mov.u32 	%r4, %ctaid.x;
	mov.u32 	%r5, %ntid.x;
	mov.u32 	%r6, %tid.y;
	mov.u32 	%r7, %ctaid.y;
	mov.u32 	%r8, %ntid.y;
	mad.lo.s32 	%r9, %r7, %r8, %r6;
	mov.u32 	%r10, %nctaid.x;
	mad.lo.s32 	%r11, %r9, %r10, %r4;
	mad.lo.s32 	%r1, %r11, %r5, %r3;
	setp.ge.s32 	%p1, %r1, %r2;
	@%p1 bra 	$L__BB38_4;
	cvta.to.global.u64 	%rd3, %rd2;
	mul.wide.s32 	%rd4, %r1, 8;
	add.s64 	%rd5, %rd3, %rd4;
	ld.global.f64 	%fd1, [%rd5];
	abs.f64 	%fd2, %fd1;
	setp.leu.f64 	%p2, %fd2, 0d3FF0000000000000;
	mov.f64 	%fd35, %fd2;
	@%p2 bra 	$L__BB38_3;
	rcp.approx.ftz.f64 	%fd5, %fd2;
	neg.f64 	%fd6, %fd2;
	fma.rn.f64 	%fd7, %fd6, %fd5, 0d3FF0000000000000;
	fma.rn.f64 	%fd8, %fd7, %fd7, %fd7;
	fma.rn.f64 	%fd9, %fd8, %fd5, %fd5;
	setp.eq.f64 	%p3, %fd2, 0d7FF0000000000000;
	selp.f64 	%fd35, 0d0000000000000000, %fd9, %p3;
$L__BB38_3:
	setp.gt.f64 	%p4, %fd2, 0d3FF0000000000000;
	mul.f64 	%fd10, %fd35, %fd35;
	fma.rn.f64 	%fd11, %fd10, 0dBEF53E1D2A25FF7E, 0d3F2D3B63DBB65B49;
	fma.rn.f64 	%fd12, %fd11, %fd10, 0dBF5312788DDE082E;
	fma.rn.f64 	%fd13, %fd12, %fd10, 0d3F6F9690C8249315;
	fma.rn.f64 	%fd14, %fd13, %fd10, 0dBF82CF5AABC7CF0D;
	fma.rn.f64 	%fd15, %fd14, %fd10, 0d3F9162B0B2A3BFDE;
	fma.rn.f64 	%fd16, %fd15, %fd10, 0dBF9A7256FEB6FC6B;
	fma.rn.f64 	%fd17, %fd16, %fd10, 0d3FA171560CE4A489;
	fma.rn.f64 	%fd18, %fd17, %fd10, 0dBFA4F44D841450E4;
	fma.rn.f64 	%fd19, %fd18, %fd10, 0d3FA7EE3D3F36BB95;
	fma.rn.f64 	%fd20, %fd19, %fd10, 0dBFAAD32AE04A9FD1;
	fma.rn.f64 	%fd21, %fd20, %fd10, 0d3FAE17813D66954F;
	fma.rn.f64 	%fd22, %fd21, %fd10, 0dBFB11089CA9A5BCD;
	fma.rn.f64 	%fd23, %fd22, %fd10, 0d3FB3B12B2DB51738;
	fma.rn.f64 	%fd24, %fd23, %fd10, 0dBFB745D022F8DC5C;
	fma.rn.f64 	%fd25, %fd24, %fd10, 0d3FBC71C709DFE927;
	fma.rn.f64 	%fd26, %fd25, %fd10, 0dBFC2492491FA1744;
	fma.rn.f64 	%fd27, %fd26, %fd10, 0d3FC99999999840D2;
	fma.rn.f64 	%fd28, %fd27, %fd10, 0dBFD555555555544C;
	mul.f64 	%fd29, %fd10, %fd28;
	fma.rn.f64 	%fd30, %fd29, %fd35, %fd35;
	mov.f64 	%fd31, 0d3FF921FB54442D18;
	sub.f64 	%fd32, %fd31, %fd30;
	selp.f64 	%fd33, %fd32, %fd30, %p4;
	copysign.f64 	%fd34, %fd1, %fd33;
	cvta.to.global.u64 	%rd6, %rd1;
	add.s64 	%rd8, %rd6, %rd4;
	st.global.f64 	[%rd8], %fd34;
$L__BB38_4:
	ret;

}
	// .globl	vec_atanh
.visible .entry vec_atanh(
	.param .u32 vec_atanh_param_0,
	.param .u64 .ptr .align 1 vec_atanh_param_1,
	.param .u64 .ptr .align 1 vec_atanh_param_2
)
{
	.reg .pred 	%p<9>;
	.reg .b32 	%r<41>;
	.reg .b32 	%f<2>;
	.reg .b64 	%rd<9>;
	.reg .b64 	%fd<70>;

	ld.param.u32 	%r12, [vec_atanh_param_0];
	ld.param.u64 	%rd1, [vec_atanh_param_1];
	ld.param.u64 	%rd2, [vec_atanh_param_2];
	mov.u32 	%r13, %tid.x;
	mov.u32 	%r14, %ctaid.x;
	mov.u32 	%r15, %ntid.x;
	mov.u32 	%r16, %tid.y;
	mov.u32 	%r17, %ctaid.y;
	mov.u32 	%r18, %ntid.y;
	mad.lo.s32 	%r19, %r17, %r18, %r16;
	mov.u32 	%r20, %nctaid.x;
	mad.lo.s32 	%r21, %r19, %r20, %r14;
	mad.lo.s32 	%r1, %r21, %r15, %r13;
	setp.ge.s32 	%p1, %r1, %r12;
	@%p1 bra 	$L__BB39_11;
	cvta.to.global.u64 	%rd3, %rd2;
	mul.wide.s32 	%rd4, %r1, 8;
	add.s64 	%rd5, %rd3, %rd4;
	ld.global.f64 	%fd1, [%rd5];
	abs.f64 	%fd13, %fd1;
	add.f64 	%fd14, %fd13, %fd13;
	mov.f64 	%fd15, 0d3FF0000000000000;
	sub.f64 	%fd16, %fd15, %fd13;
	div.rn.f64 	%fd2, %fd14, %fd16;
	{
	.reg .b32 %temp; 
	mov.b64 	{%temp, %r22}, %fd2;
	}
	mov.b32 	%f1, %r22;
	setp.geu.f32 	%p2, %f1, 0f3FE55555;
	setp.leu.f32 	%p3, %f1, 0fBFD99999;
	or.pred  	%p4, %p2, %p3;
	@%p4 bra 	$L__BB39_3;
	add.f64 	%fd50, %fd2, 0d4000000000000000;
	div.rn.f64 	%fd51, %fd2, %fd50;
	neg.f64 	%fd52, %fd2;
	mul.f64 	%fd53, %fd51, %fd52;
	add.f64 	%fd54, %fd2, %fd53;
	mul.f64 	%fd55, %fd54, %fd54;
	fma.rn.f64 	%fd56, %fd55, 0d3EB372FB2FBE14B5, 0d3ED087FFCEB2DC44;
	fma.rn.f64 	%fd57, %fd56, %fd55, 0d3EF3B9FF890F468C;
	fma.rn.f64 	%fd58, %fd57, %fd55, 0d3F17457EFD51BAF8;
	fma.rn.f64 	%fd59, %fd58, %fd55, 0d3F3C71C8DE3CE825;
	fma.rn.f64 	%fd60, %fd59, %fd55, 0d3F6249248FA4661F;
	fma.rn.f64 	%fd61, %fd60, %fd55, 0d3F899999999D70C4;
	fma.rn.f64 	%fd62, %fd61, %fd55, 0d3FB5555555555462;
	mul.f64 	%fd63, %fd55, %fd62;
	fma.rn.f64 	%fd64, %fd63, %fd54, %fd53;
	add.f64 	%fd69, %fd2, %fd64;
	bra.uni 	$L__BB39_10;
$L__BB39_3:
	add.f64 	%fd67, %fd2, 0d3FF0000000000000;
	{
	.reg .b32 %temp; 
	mov.b64 	{%temp, %r37}, %fd67;
	}
	{
	.reg .b32 %temp; 
	mov.b64 	{%r38, %temp}, %fd67;
	}
	setp.gt.s32 	%p5, %r37, 1048575;
	mov.b32 	%r39, -1023;
	@%p5 bra 	$L__BB39_5;
	mul.f64 	%fd67, %fd67, 0d4350000000000000;
	{
	.reg .b32 %temp; 
	mov.b64 	{%temp, %r37}, %fd67;
	}
	{
	.reg .b32 %temp; 
	mov.b64 	{%r38, %temp}, %fd67;
	}
	mov.b32 	%r39, -1077;
$L__BB39_5:
	add.s32 	%r25, %r37, -1;
	setp.gt.u32 	%p6, %r25, 2146435070;
	@%p6 bra 	$L__BB39_9;
	shr.u32 	%r28, %r37, 20;
	add.s32 	%r40, %r39, %r28;
	and.b32  	%r29, %r37, 1048575;
	or.b32  	%r30, %r29, 1072693248;
	mov.b64 	%fd68, {%r38, %r30};
	setp.lt.u32 	%p8, %r30, 1073127583;
	@%p8 bra 	$L__BB39_8;
	{
	.reg .b32 %temp; 
	mov.b64 	{%r31, %temp}, %fd68;
	}
	{
	.reg .b32 %temp; 
	mov.b64 	{%temp, %r32}, %fd68;
	}
	add.s32 	%r33, %r32, -1048576;
	mov.b64 	%fd68, {%r31, %r33};
	add.s32 	%r40, %r40, 1;
$L__BB39_8:
	add.f64 	%fd18, %fd68, 0dBFF0000000000000;
	add.f64 	%fd19, %fd68, 0d3FF0000000000000;
	rcp.approx.ftz.f64 	%fd20, %fd19;
	neg.f64 	%fd21, %fd19;
	fma.rn.f64 	%fd22, %fd21, %fd20, 0d3FF0000000000000;
	fma.rn.f64 	%fd23, %fd22, %fd22, %fd22;
	fma.rn.f64 	%fd24, %fd23, %fd20, %fd20;
	mul.f64 	%fd25, %fd18, %fd24;
	fma.rn.f64 	%fd26, %fd18, %fd24, %fd25;
	mul.f64 	%fd27, %fd26, %fd26;
	fma.rn.f64 	%fd28, %fd27, 0d3EB1380B3AE80F1E, 0d3ED0EE258B7A8B04;
	fma.rn.f64 	%fd29, %fd28, %fd27, 0d3EF3B2669F02676F;
	fma.rn.f64 	%fd30, %fd29, %fd27, 0d3F1745CBA9AB0956;
	fma.rn.f64 	%fd31, %fd30, %fd27, 0d3F3C71C72D1B5154;
	fma.rn.f64 	%fd32, %fd31, %fd27, 0d3F624924923BE72D;
	fma.rn.f64 	%fd33, %fd32, %fd27, 0d3F8999999999A3C4;
	fma.rn.f64 	%fd34, %fd33, %fd27, 0d3FB5555555555554;
	sub.f64 	%fd35, %fd18, %fd26;
	add.f64 	%fd36, %fd35, %fd35;
	neg.f64 	%fd37, %fd26;
	fma.rn.f64 	%fd38, %fd37, %fd18, %fd36;
	mul.f64 	%fd39, %fd24, %fd38;
	mul.f64 	%fd40, %fd27, %fd34;
	fma.rn.f64 	%fd41, %fd40, %fd26, %fd39;
	xor.b32  	%r34, %r40, -2147483648;
	mov.b32 	%r35, 1127219200;
	mov.b64 	%fd42, {%r34, %r35};
	mov.b32 	%r36, -2147483648;
	mov.b64 	%fd43, {%r36, %r35};
	sub.f64 	%fd44, %fd42, %fd43;
	fma.rn.f64 	%fd45, %fd44, 0d3FE62E42FEFA39EF, %fd26;
	fma.rn.f64 	%fd46, %fd44, 0dBFE62E42FEFA39EF, %fd45;
	sub.f64 	%fd47, %fd46, %fd26;
	sub.f64 	%fd48, %fd41, %fd47;
	fma.rn.f64 	%fd49, %fd44, 0d3C7ABC9E3B39803F, %fd48;
	add.f64 	%fd69, %fd45, %fd49;
	bra.uni 	$L__BB39_10;
$L__BB39_9:
	fma.rn.f64 	%fd17, %fd67, 0d7FF0000000000000, 0d7FF0000000000000;
	{
	.reg .b32 %temp; 
	mov.b64 	{%temp, %r26}, %fd67;
	}
	and.b32  	%r27, %r26, 2147483647;
	setp.eq.s32 	%p7, %r27, 0;
	selp.f64 	%fd69, 0dFFF0000000000000, %fd17, %p7;
$L__BB39_10:
	mul.f64 	%fd65, %fd69, 0d3FE0000000000000;
	copysign.f64 	%fd66, %fd1, %fd65;
	cvta.to.global.u64 	%rd6, %rd1;
	add.s64 	%rd8, %rd6, %rd4;
	st.global.f64 	[%rd8], %fd66;
$L__BB39_11:
	ret;

}
	// .globl	vec_cbrt
.visible .entry vec_cbrt(
	.param .u32 vec_cbrt_param_0,
	.param .u64 .ptr .align 1 vec_cbrt_param_1,
	.param .u64 .ptr .align 1 vec_cbrt_param_2
)
{
	.reg .pred 	%p<4>;
	.reg .b32 	%r<32>;
	.reg .b32 	%f<7>;
	.reg .b64 	%rd<8>;
	.reg .b64 	%fd<22>;

	ld.param.u32 	%r2, [vec_cbrt_param_0];
	ld.param.u64 	%rd1, [vec_cbrt_param_1];
	ld.param.u64 	%rd2, [vec_cbrt_param_2];
	mov.u32 	%r3, %tid.x;
	mov.u32 	%r4, %ctaid.x;
	mov.u32 	%r5, %ntid.x;
	mov.u32 	%r6, %tid.y;
	mov.u32 	%r7, %ctaid.y;
	mov.u32 	%r8, %ntid.y;
	mad.lo.s32 	%r9, %r7, %r8, %r6;
	mov.u32 	%r10, %nctaid.x;
	mad.lo.s32 	%r11, %r9, %r10, %r4;
	mad.lo.s32 	%r1, %r11, %r5, %r3;
	setp.ge.s32 	%p1, %r1, %r2;
	@%p1 bra 	$L__BB40_2;
	cvta.to.global.u64 	%rd3, %rd2;
	cvta.to.global.u64 	%rd4, %rd1;
	mul.wide.s32 	%rd5, %r1, 8;
	add.s64 	%rd6, %rd3, %rd5;
	ld.global.f64 	%fd1, [%rd6];
	{
	.reg .b32 %temp; 
	mov.b64 	{%r12, %temp}, %fd1;
	}
	{
	.reg .b32 %temp; 
	mov.b64 	{%temp, %r13}, %fd1;
	}
	and.b32  	%r14, %r13, 2147483647;
	setp.lt.u32 	%p2, %r14, 1048576;
	mov.b64 	%fd2, {%r12, %r14};
	mul.f64 	%fd3, %fd2, 0d4350000000000000;
	{
	.reg .b32 %temp; 
	mov.b64 	{%r15, %temp}, %fd3;
	}
	{
	.reg .b32 %temp; 
	mov.b64 	{%temp, %r16}, %fd3;
	}
	selp.b32 	%r17, %r15, %r12, %p2;
	selp.b32 	%r18, %r16, %r14, %p2;
	selp.b32 	%r19, 4078, 1048576, %p2;
	shr.u32 	%r20, %r18, 20;
	add.s32 	%r21, %r20, -1022;
	cvt.rn.f32.s32 	%f1, %r21;
	mul.f32 	%f2, %f1, 0f3EAAAAAB;
	cvt.rni.s32.f32 	%r22, %f2;
	mad.lo.s32 	%r23, %r22, -3145728, %r18;
	mov.b64 	%fd4, {%r17, %r23};
	cvt.rn.f32.f64 	%f3, %fd4;
	lg2.approx.ftz.f32 	%f4, %f3;
	mul.f32 	%f5, %f4, 0f3EAAAAAB;
	ex2.approx.ftz.f32 	%f6, %f5;
	cvt.f64.f32 	%fd5, %f6;
	mul.f64 	%fd6, %fd5, %fd5;
	{
	.reg .b32 %temp; 
	mov.b64 	{%r24, %temp}, %fd6;
	}
	{
	.reg .b32 %temp; 
	mov.b64 	{%temp, %r25}, %fd6;
	}
	add.s32 	%r26, %r25, 1048576;
	mov.b64 	%fd7, {%r24, %r26};
	fma.rn.f64 	%fd8, %fd7, %fd5, %fd4;
	rcp.approx.ftz.f64 	%fd9, %fd8;
	neg.f64 	%fd10, %fd8;
	fma.rn.f64 	%fd11, %fd10, %fd9, 0d3FF0000000000000;
	fma.rn.f64 	%fd12, %fd11, %fd11, %fd11;
	fma.rn.f64 	%fd13, %fd12, %fd9, %fd9;
	neg.f64 	%fd14, %fd5;
	fma.rn.f64 	%fd15, %fd6, %fd14, %fd4;
	mul.f64 	%fd16, %fd15, %fd13;
	fma.rn.f64 	%fd17, %fd5, %fd16, %fd5;
	{
	.reg .b32 %temp; 
	mov.b64 	{%r27, %temp}, %fd17;
	}
	{
	.reg .b32 %temp; 
	mov.b64 	{%temp, %r28}, %fd17;
	}
	add.s32 	%r29, %r22, %r19;
	shl.b32 	%r30, %r29, 20;
	add.s32 	%r31, %r28, %r30;
	mov.b64 	%fd18, {%r27, %r31};
	copysign.f64 	%fd19, %fd1, %fd18;
	add.f64 	%fd20, %fd1, %fd1;
	setp.equ.f64 	%p3, %fd20, %fd1;
	selp.f64 	%fd21, %fd20, %fd19, %p3;
	add.s64 	%rd7, %rd4, %rd5;
	st.global.f64 	[%rd7], %fd21;
$L__BB40_2:
	ret;

}
	// .globl	vec_ceil
.visible .entry vec_ceil(
	.param .u32 vec_ceil_param_0,
	.param .u64 .ptr .align 1 vec_ceil_param_1,
	.param .u64 .ptr .align 1 vec_ceil_param_2
)
{
	.reg .pred 	%p<2>;
	.reg .b32 	%r<12>;
	.reg .b64 	%rd<8>;
	.reg .b64 	%fd<3>;

	ld.param.u32 	%r2, [vec_ceil_param_0];
	ld.param.u64 	%rd1, [vec_ceil_param_1];
	ld.param.u64 	%rd2, [vec_ceil_param_2];
	mov.u32 	%r3, %tid.x;
	mov.u32 	%r4, %ctaid.x;
	mov.u32 	%r5, %ntid.x;
	mov.u32 	%r6, %tid.y;
	mov.u32 	%r7, %ctaid.y;
	mov.u32 	%r8, %ntid.y;
	mad.lo.s32 	%r9, %r7, %r8, %r6;
	mov.u32 	%r10, %nctaid.x;
	mad.lo.s32 	%r11, %r9, %r10, %r4;
	mad.lo.s32 	%r1, %r11, %r5, %r3;
	setp.ge.s32 	%p1, %r1, %r2;
	@%p1 bra 	$L__BB41_2;
	cvta.to.global.u64 	%rd3, %rd2;
	cvta.to.global.u64 	%rd4, %rd1;
	mul.wide.s32 	%rd5, %r1, 8;
	add.s64 	%rd6, %rd3, %rd5;
	ld.global.f64 	%fd1, [%rd6];
	cvt.rpi.f64.f64 	%fd2, %fd1;
	add.s64 	%rd7, %rd4, %rd5;
	st.global.f64 	[%rd7], %fd2;
$L__BB41_2:
	ret;

}
	// .globl	vec_cos
.visible .entry vec_cos(
	.param .u32 vec_cos_param_0,
	.param .u64 .ptr .align 1 vec_cos_param_1,
	.param .u64 .ptr .align 1 vec_cos_param_2
)
{
	.reg .pred 	%p<6>;
	.reg .b32 	%r<24>;
	.reg .b64 	%rd<13>;
	.reg .b64 	%fd<36>;

	ld.param.u32 	%r7, [vec_cos_param_0];
	ld.param.u64 	%rd1, [vec_cos_param_1];
	ld.param.u64 	%rd2, [vec_cos_param_2];
	mov.u32 	%r8, %tid.x;
	mov.u32 	%r9, %ctaid.x;
	mov.u32 	%r10, %ntid.x;
	mov.u32 	%r11, %tid.y;
	mov.u32 	%r12, %ctaid.y;
	mov.u32 	%r13, %ntid.y;
	mad.lo.s32 	%r14, %r12, %r13, %r11;
	mov.u32 	%r15, %nctaid.x;
	mad.lo.s32 	%r16, %r14, %r15, %r9;
	mad.lo.s32 	%r1, %r16, %r10, %r8;
	setp.ge.s32 	%p1, %r1, %r7;
	@%p1 bra 	$L__BB42_7;
	cvta.to.global.u64 	%rd3, %rd2;
	mul.wide.s32 	%rd4, %r1, 8;
	add.s64 	%rd5, %rd3, %rd4;
	ld.global.f64 	%fd1, [%rd5];
	abs.f64 	%fd2, %fd1;
	setp.neu.f64 	%p2, %fd2, 0d7FF0000000000000;
	@%p2 bra 	$L__BB42_3;
	mov.f64 	%fd13, 0d0000000000000000;
	mul.rn.f64 	%fd35, %fd1, %fd13;
	mov.b32 	%r23, 1;
	bra.uni 	$L__BB42_6;
$L__BB42_3:
	mul.f64 	%fd8, %fd1, 0d3FE45F306DC9C883;
	cvt.rni.s32.f64 	%r22, %fd8;
	cvt.rn.f64.s32 	%fd9, %r22;
	fma.rn.f64 	%fd10, %fd9, 0dBFF921FB54442D18, %fd1;
	fma.rn.f64 	%fd11, %fd9, 0dBC91A62633145C00, %fd10;
	fma.rn.f64 	%fd35, %fd9, 0dB97B839A252049C0, %fd11;
	setp.ltu.f64 	%p3, %fd2, 0d41E0000000000000;
	@%p3 bra 	$L__BB42_5;
	{ // callseq 1, 0
	.param .b64 param0;
	st.param.f64 	[param0], %fd1;
	.param .align 16 .b8 retval0[16];
	call.uni (retval0), 
	__internal_trig_reduction_slowpathd, 
	(
	param0
	);
	ld.param.f64 	%fd35, [retval0];
	ld.param.b32 	%r22, [retval0+8];
	} // callseq 1
$L__BB42_5:
	add.s32 	%r23, %r22, 1;
$L__BB42_6:
	shl.b32 	%r19, %r23, 6;
	cvt.u64.u32 	%rd6, %r19;
	and.b64  	%rd7, %rd6, 64;
	mov.u64 	%rd8, __cudart_sin_cos_coeffs;
	add.s64 	%rd9, %rd8, %rd7;
	mul.rn.f64 	%fd14, %fd35, %fd35;
	and.b32  	%r20, %r23, 1;
	setp.eq.b32 	%p4, %r20, 1;
	selp.f64 	%fd15, 0dBDA8FF8320FD8164, 0d3DE5DB65F9785EBA, %p4;
	ld.global.nc.v2.f64 	{%fd16, %fd17}, [%rd9];
	fma.rn.f64 	%fd18, %fd15, %fd14, %fd16;
	fma.rn.f64 	%fd19, %fd18, %fd14, %fd17;
	ld.global.nc.v2.f64 	{%fd20, %fd21}, [%rd9+16];
	fma.rn.f64 	%fd22, %fd19, %fd14, %fd20;
	fma.rn.f64 	%fd23, %fd22, %fd14, %fd21;
	ld.global.nc.v2.f64 	{%fd24, %fd25}, [%rd9+32];
	fma.rn.f64 	%fd26, %fd23, %fd14, %fd24;
	fma.rn.f64 	%fd27, %fd26, %fd14, %fd25;
	fma.rn.f64 	%fd28, %fd27, %fd35, %fd35;
	fma.rn.f64 	%fd29, %fd27, %fd14, 0d3FF0000000000000;
	selp.f64 	%fd30, %fd29, %fd28, %p4;
	and.b32  	%r21, %r23, 2;
	setp.eq.s32 	%p5, %r21, 0;
	mov.f64 	%fd31, 0d0000000000000000;
	sub.f64 	%fd32, %fd31, %fd30;
	selp.f64 	%fd33, %fd30, %fd32, %p5;
	cvta.to.global.u64 	%rd10, %rd1;
	add.s64 	%rd12, %rd10, %rd4;
	st.global.f64 	[%rd12], %fd33;
$L__BB42_7:
	ret;

}
	// .globl	vec_cosh
.visible .entry vec_cosh(
	.param .u32 vec_cosh_param_0,
	.param .u64 .ptr .align 1 vec_cosh_param_1,
	.param .u64 .ptr .align 1 vec_cosh_param_2
)
{
	.reg .pred 	%p<4>;
	.reg .b32 	%r<22>;
	.reg .b64 	%rd<9>;
	.reg .b64 	%fd<30>;

	ld.param.u32 	%r2, [vec_cosh_param_0];
	ld.param.u64 	%rd1, [vec_cosh_param_1];
	ld.param.u64 	%rd2, [vec_cosh_param_2];
	mov.u32 	%r3, %tid.x;
	mov.u32 	%r4, %ctaid.x;
	mov.u32 	%r5, %ntid.x;
	mov.u32 	%r6, %tid.y;
	mov.u32 	%r7, %ctaid.y;
	mov.u32 	%r8, %ntid.y;
	mad.lo.s32 	%r9, %r7, %r8, %r6;
	mov.u32 	%r10, %nctaid.x;
	mad.lo.s32 	%r11, %r9, %r10, %r4;
	mad.lo.s32 	%r1, %r11, %r5, %r3;
	setp.ge.s32 	%p1, %r1, %r2;
	@%p1 bra 	$L__BB43_5;
	cvta.to.global.u64 	%rd3, %rd2;
	mul.wide.s32 	%rd4, %r1, 8;
	add.s64 	%rd5, %rd3, %rd4;
	ld.global.f64 	%fd1, [%rd5];
	{
	.reg .b32 %temp; 
	mov.b64 	{%temp, %r12}, %fd1;
	}
	and.b32  	%r13, %r12, 2147483647;
	{
	.reg .b32 %temp; 
	mov.b64 	{%r14, %temp}, %fd1;
	}
	mov.b64 	%fd2, {%r14, %r13};
	{
	.reg .b32 %temp; 
	mov.b64 	{%temp, %r15}, %fd2;
	}
	setp.gt.u32 	%p2, %r15, 1082536910;
	@%p2 bra 	$L__BB43_3;
	fma.rn.f64 	%fd6, %fd2, 0d3FF71547652B82FE, 0d4338000000000000;
	{
	.reg .b32 %temp; 
	mov.b64 	{%r16, %temp}, %fd6;
	}
	mov.f64 	%fd7, 0dC338000000000000;
	add.rn.f64 	%fd8, %fd6, %fd7;
	fma.rn.f64 	%fd9, %fd8, 0dBFE62E42FEFA39EF, %fd2;
	fma.rn.f64 	%fd10, %fd8, 0dBC7ABC9E3B39803F, %fd9;
	fma.rn.f64 	%fd11, %fd10, 0d3E5ADE1569CE2BDF, 0d3E928AF3FCA213EA;
	fma.rn.f64 	%fd12, %fd11, %fd10, 0d3EC71DEE62401315;
	fma.rn.f64 	%fd13, %fd12, %fd10, 0d3EFA01997C89EB71;
	fma.rn.f64 	%fd14, %fd13, %fd10, 0d3F2A01A014761F65;
	fma.rn.f64 	%fd15, %fd14, %fd10, 0d3F56C16C1852B7AF;
	fma.rn.f64 	%fd16, %fd15, %fd10, 0d3F81111111122322;
	fma.rn.f64 	%fd17, %fd16, %fd10, 0d3FA55555555502A1;
	fma.rn.f64 	%fd18, %fd17, %fd10, 0d3FC5555555555511;
	fma.rn.f64 	%fd19, %fd18, %fd10, 0d3FE000000000000B;
	fma.rn.f64 	%fd20, %fd19, %fd10, 0d3FF0000000000000;
	fma.rn.f64 	%fd21, %fd20, %fd10, 0d3FF0000000000000;
	shl.b32 	%r17, %r16, 20;
	{
	.reg .b32 %temp; 
	mov.b64 	{%r18, %temp}, %fd21;
	}
	{
	.reg .b32 %temp; 
	mov.b64 	{%temp, %r19}, %fd21;
	}
	add.s32 	%r20, %r17, %r19;
	add.s32 	%r21, %r20, -2097152;
	mov.b64 	%fd22, {%r18, %r21};
	rcp.approx.ftz.f64 	%fd23, %fd22;
	neg.f64 	%fd24, %fd22;
	fma.rn.f64 	%fd25, %fd24, %fd23, 0d3FF0000000000000;
	fma.rn.f64 	%fd26, %fd25, %fd25, %fd25;
	fma.rn.f64 	%fd27, %fd26, %fd23, %fd23;
	fma.rn.f64 	%fd29, %fd27, 0d3FB0000000000000, %fd22;
	bra.uni 	$L__BB43_4;
$L__BB43_3:
	setp.le.f64 	%p3, %fd1, 0d7FF0000000000000;
	selp.f64 	%fd29, 0d7FF0000000000000, %fd1, %p3;
$L__BB43_4:
	add.f64 	%fd28, %fd29, %fd29;
	cvta.to.global.u64 	%rd6, %rd1;
	add.s64 	%rd8, %rd6, %rd4;
	st.global.f64 	[%rd8], %fd28;
$L__BB43_5:
	ret;

}
	// .globl	vec_cospi
.visible .entry vec_cospi(
	.param .u32 vec_cospi_param_0,
	.param .u64 .ptr .align 1 vec_cospi_param_1,
	.param .u64 .ptr .align 1 vec_cospi_param_2
)
{
	.reg .pred 	%p<5>;
	.reg .b32 	%r<21>;
	.reg .b64 	%rd<14>;
	.reg .b64 	%fd<29>;

	ld.param.u32 	%r2, [vec_cospi_param_0];
	ld.param.u64 	%rd1, [vec_cospi_param_1];
	ld.param.u64 	%rd2, [vec_cospi_param_2];
	mov.u32 	%r3, %tid.x;
	mov.u32 	%r4, %ctaid.x;
	mov.u32 	%r5, %ntid.x;
	mov.u32 	%r6, %tid.y;
	mov.u32 	%r7, %ctaid.y;
	mov.u32 	%r8, %ntid.y;
	mad.lo.s32 	%r9, %r7, %r8, %r6;
	mov.u32 	%r10, %nctaid.x;
	mad.lo.s32 	%r11, %r9, %r10, %r4;
	mad.lo.s32 	%r1, %r11, %r5, %r3;
	setp.ge.s32 	%p1, %r1, %r2;
	@%p1 bra 	$L__BB44_2;
	cvta.to.global.u64 	%rd3, %rd2;
	cvta.to.global.u64 	%rd4, %rd1;
	mul.wide.s32 	%rd5, %r1, 8;
	add.s64 	%rd6, %rd3, %rd5;
	ld.global.f64 	%fd1, [%rd6];
	{
	.reg .b32 %temp; 
	mov.b64 	{%temp, %r12}, %fd1;
	}
	shl.b32 	%r13, %r12, 1;
	setp.gt.u32 	%p2, %r13, -2038431744;
	mov.f64 	%fd2, 0d0000000000000000;
	mul.rn.f64 	%fd3, %fd1, %fd2;
	selp.f64 	%fd4, %fd3, %fd1, %p2;
	{
	.reg .b32 %temp; 
	mov.b64 	{%r14, %temp}, %fd4;
	}
	{
	.reg .b32 %temp; 
	mov.b64 	{%temp, %r15}, %fd4;
	}
	add.s32 	%r16, %r15, 1048576;
	mov.b64 	%fd5, {%r14, %r16};
	cvt.rni.f64.f64 	%fd6, %fd5;
	cvt.rzi.s64.f64 	%rd7, %fd6;
	cvt.u32.u64 	%r17, %rd7;
	fma.rn.f64 	%fd7, %fd6, 0dBFE0000000000000, %fd4;
	mul.f64 	%fd8, %fd7, 0d3CA1A62633145C07;
	fma.rn.f64 	%fd9, %fd7, 0d400921FB54442D18, %fd8;
	add.s32 	%r18, %r17, 1;
	shl.b32 	%r19, %r18, 6;
	cvt.u64.u32 	%rd8, %r19;
	and.b64  	%rd9, %rd8, 64;
	mov.u64 	%rd10, __cudart_sin_cos_coeffs;
	add.s64 	%rd11, %rd10, %rd9;
	mul.rn.f64 	%fd10, %fd9, %fd9;
	and.b64  	%rd12, %rd7, 1;
	setp.eq.b64 	%p3, %rd12, 1;
	selp.f64 	%fd11, 0d3DE5DB65F9785EBA, 0dBDA8FF8320FD8164, %p3;
	ld.global.nc.v2.f64 	{%fd12, %fd13}, [%rd11];
	fma.rn.f64 	%fd14, %fd11, %fd10, %fd12;
	fma.rn.f64 	%fd15, %fd14, %fd10, %fd13;
	ld.global.nc.v2.f64 	{%fd16, %fd17}, [%rd11+16];
	fma.rn.f64 	%fd18, %fd15, %fd10, %fd16;
	fma.rn.f64 	%fd19, %fd18, %fd10, %fd17;
	ld.global.nc.v2.f64 	{%fd20, %fd21}, [%rd11+32];
	fma.rn.f64 	%fd22, %fd19, %fd10, %fd20;
	fma.rn.f64 	%fd23, %fd22, %fd10, %fd21;
	fma.rn.f64 	%fd24, %fd23, %fd9, %fd9;
	fma.rn.f64 	%fd25, %fd23, %fd10, 0d3FF0000000000000;
	selp.f64 	%fd26, %fd24, %fd25, %p3;
	and.b32  	%r20, %r18, 2;
	setp.eq.s32 	%p4, %r20, 0;
	sub.f64 	%fd27, %fd2, %fd26;
	selp.f64 	%fd28, %fd26, %fd27, %p4;
	add.s64 	%rd13, %rd4, %rd5;
	st.global.f64 	[%rd13], %fd28;
$L__BB44_2:
	ret;

}
	// .globl	vec_erfc
.visible .entry vec_erfc(
	.param .u32 vec_erfc_param_0,
	.param .u64 .ptr .align 1 vec_erfc_param_1,
	.param .u64 .ptr .align 1 vec_erfc_param_2
)
{
	.reg .pred 	%p<8>;
	.reg .b32 	%r<27>;
	.reg .b64 	%rd<9>;
	.reg .b64 	%fd<86>;

	ld.param.u32 	%r5, [vec_erfc_param_0];
	ld.param.u64 	%rd1, [vec_erfc_param_1];
	ld.param.u64 	%rd2, [vec_erfc_param_2];
	mov.u32 	%r6, %tid.x;
	mov.u32 	%r7, %ctaid.x;
	mov.u32 	%r8, %ntid.x;
	mov.u32 	%r9, %tid.y;
	mov.u32 	%r10, %ctaid.y;
	mov.u32 	%r11, %ntid.y;
	mad.lo.s32 	%r12, %r10, %r11, %r9;
	mov.u32 	%r13, %nctaid.x;
	mad.lo.s32 	%r14, %r12, %r13, %r7;
	mad.lo.s32 	%r1, %r14, %r8, %r6;
	setp.ge.s32 	%p1, %r1, %r5;
	@%p1 bra 	$L__BB45_5;
	cvta.to.global.u64 	%rd3, %rd2;
	mul.wide.s32 	%rd4, %r1, 8;
	add.s64 	%rd5, %rd3, %rd4;
	ld.global.f64 	%fd1, [%rd5];
	{
	.reg .b32 %temp; 
	mov.b64 	{%temp, %r2}, %fd1;
	}
	and.b32  	%r3, %r2, 2147483647;
	{
	.reg .b32 %temp; 
	mov.b64 	{%r4, %temp}, %fd1;
	}
	setp.gt.u32 	%p2, %r3, 2146435071;
	@%p2 bra 	$L__BB45_3;
	mov.b64 	%fd8, {%r4, %r3};
	add.f64 	%fd9, %fd8, 0dC010000000000000;
	add.f64 	%fd10, %fd8, 0d4010000000000000;
	rcp.approx.ftz.f64 	%fd11, %fd10;
	neg.f64 	%fd12, %fd10;
	fma.rn.f64 	%fd13, %fd12, %fd11, 0d3FF0000000000000;
	fma.rn.f64 	%fd14, %fd13, %fd13, %fd13;
	fma.rn.f64 	%fd15, %fd14, %fd11, %fd11;
	mul.f64 	%fd16, %fd9, %fd15;
	mov.f64 	%fd17, 0d3FF0000000000000;
	add.rn.f64 	%fd18, %fd16, %fd17;
	fma.rn.f64 	%fd19, %fd18, 0dC010000000000000, %fd8;
	neg.f64 	%fd20, %fd16;
	fma.rn.f64 	%fd21, %fd20, %fd8, %fd19;
	fma.rn.f64 	%fd22, %fd15, %fd21, %fd16;
	fma.rn.f64 	%fd23, %fd22, 0dBDF8774AD4E0BFD7, 0dBE44E1C6FD03D328;
	fma.rn.f64 	%fd24, %fd23, %fd22, 0dBE4330149F7A56B6;
	fma.rn.f64 	%fd25, %fd24, %fd22, 0d3E7BEDDED8376273;
	fma.rn.f64 	%fd26, %fd25, %fd22, 0d3E6F9254C3ABF22B;
	fma.rn.f64 	%fd27, %fd26, %fd22, 0dBEAB9068C2148CF0;
	fma.rn.f64 	%fd28, %fd27, %fd22, 0d3E94C6454DB34009;
	fma.rn.f64 	%fd29, %fd28, %fd22, 0d3ED7F1C378F2311D;
	fma.rn.f64 	%fd30, %fd29, %fd22, 0dBEE78E051C6D5C58;
	fma.rn.f64 	%fd31, %fd30, %fd22, 0dBEF995B4EAD14A90;
	fma.rn.f64 	%fd32, %fd31, %fd22, 0d3F23BE27CF0A29B2;
	fma.rn.f64 	%fd33, %fd32, %fd22, 0dBF2A1DEF3E81672E;
	fma.rn.f64 	%fd34, %fd33, %fd22, 0dBF48D4ABE68C1713;
	fma.rn.f64 	%fd35, %fd34, %fd22, 0d3F749C67210DD6B4;
	fma.rn.f64 	%fd36, %fd35, %fd22, 0dBF9096238568E357;
	fma.rn.f64 	%fd37, %fd36, %fd22, 0d3FA3079EDF8C2DC9;
	fma.rn.f64 	%fd38, %fd37, %fd22, 0dBFB0FB06DFF601FC;
	fma.rn.f64 	%fd39, %fd38, %fd22, 0d3FB7FEE004DFBCDC;
	fma.rn.f64 	%fd40, %fd39, %fd22, 0dBFB9DDB23C3DB8C6;
	fma.rn.f64 	%fd41, %fd40, %fd22, 0d3FB16ECEFCFA5FDA;
	fma.rn.f64 	%fd42, %fd41, %fd22, 0d3F8F7F5DF66FB6D6;
	fma.rn.f64 	%fd43, %fd42, %fd22, 0dBFC1DF1AD154A29D;
	fma.rn.f64 	%fd44, %fd43, %fd22, 0d3FF3BA5916E9FD7F;
	fma.rn.f64 	%fd45, %fd8, 0d4000000000000000, 0d3FF0000000000000;
	rcp.approx.ftz.f64 	%fd46, %fd45;
	neg.f64 	%fd47, %fd45;
	fma.rn.f64 	%fd48, %fd47, %fd46, 0d3FF0000000000000;
	fma.rn.f64 	%fd49, %fd48, %fd48, %fd48;
	fma.rn.f64 	%fd50, %fd49, %fd46, %fd46;
	mul.f64 	%fd51, %fd50, %fd44;
	mul.f64 	%fd52, %fd51, 0dC000000000000000;
	fma.rn.f64 	%fd53, %fd8, %fd52, %fd44;
	neg.f64 	%fd54, %fd51;
	add.rn.f64 	%fd55, %fd53, %fd54;
	fma.rn.f64 	%fd56, %fd55, %fd50, %fd51;
	neg.f64 	%fd57, %fd8;
	mul.f64 	%fd58, %fd8, %fd57;
	fma.rn.f64 	%fd59, %fd58, 0d3FF71547652B82FE, 0d4338000000000000;
	{
	.reg .b32 %temp; 
	mov.b64 	{%r15, %temp}, %fd59;
	}
	mov.f64 	%fd60, 0dC338000000000000;
	add.rn.f64 	%fd61, %fd59, %fd60;
	fma.rn.f64 	%fd62, %fd61, 0dBFE62E42FEFA39EF, %fd58;
	fma.rn.f64 	%fd63, %fd61, 0dBC7ABC9E3B39803F, %fd62;
	fma.rn.f64 	%fd64, %fd63, 0d3E5ADE1569CE2BDF, 0d3E928AF3FCA213EA;
	fma.rn.f64 	%fd65, %fd64, %fd63, 0d3EC71DEE62401315;
	fma.rn.f64 	%fd66, %fd65, %fd63, 0d3EFA01997C89EB71;
	fma.rn.f64 	%fd67, %fd66, %fd63, 0d3F2A01A014761F65;
	fma.rn.f64 	%fd68, %fd67, %fd63, 0d3F56C16C1852B7AF;
	fma.rn.f64 	%fd69, %fd68, %fd63, 0d3F81111111122322;
	fma.rn.f64 	%fd70, %fd69, %fd63, 0d3FA55555555502A1;
	fma.rn.f64 	%fd71, %fd70, %fd63, 0d3FC5555555555511;
	fma.rn.f64 	%fd72, %fd71, %fd63, 0d3FE000000000000B;
	fma.rn.f64 	%fd73, %fd72, %fd63, 0d3FF0000000000000;
	fma.rn.f64 	%fd74, %fd73, %fd63, 0d3FF0000000000000;
	shr.u32 	%r16, %r15, 31;
	add.s32 	%r17, %r15, %r16;
	shr.s32 	%r18, %r17, 1;
	{
	.reg .b32 %temp; 
	mov.b64 	{%r19, %temp}, %fd74;
	}
	{
	.reg .b32 %temp; 
	mov.b64 	{%temp, %r20}, %fd74;
	}
	shl.b32 	%r21, %r18, 20;
	add.s32 	%r22, %r20, %r21;
	mov.b64 	%fd75, {%r19, %r22};
	sub.s32 	%r23, %r15, %r18;
	shl.b32 	%r24, %r23, 20;
	add.s32 	%r25, %r24, 1072693248;
	mov.b32 	%r26, 0;
	mov.b64 	%fd76, {%r26, %r25};
	mul.f64 	%fd77, %fd76, %fd75;
	neg.f64 	%fd78, %fd58;
	fma.rn.f64 	%fd79, %fd57, %fd8, %fd78;
	fma.rn.f64 	%fd80, %fd77, %fd79, %fd77;
	mul.f64 	%fd81, %fd80, %fd56;
	setp.gt.u32 	%p6, %r3, 1077624832;
	selp.f64 	%fd82, 0d0000000000000000, %fd81, %p6;
	setp.lt.s32 	%p7, %r2, 0;
	mov.f64 	%fd83, 0d4000000000000000;
	sub.f64 	%fd84, %fd83, %fd82;
	selp.f64 	%fd85, %fd84, %fd82, %p7;
	bra.uni 	$L__BB45_4;
$L__BB45_3:
	setp.eq.s32 	%p3, %r3, 2146435072;
	setp.eq.s32 	%p4, %r4, 0;
	setp.lt.s32 	%p5, %r2, 0;
	selp.f64 	%fd5, 0d4000000000000000, 0d0000000000000000, %p5;
	add.f64 	%fd6, %fd1, %fd1;
	selp.f64 	%fd7, %fd5, %fd6, %p4;
	selp.f64 	%fd85, %fd7, %fd6, %p3;
$L__BB45_4:
	cvta.to.global.u64 	%rd6, %rd1;
	add.s64 	%rd8, %rd6, %rd4;
	st.global.f64 	[%rd8], %fd85;
$L__BB45_5:
	ret;

}
	// .globl	vec_erfcinv
.visible .entry vec_erfcinv(
	.param .u32 vec_erfcinv_param_0,
	.param .u64 .ptr .align 1 vec_erfcinv_param_1,
	.param .u64 .ptr .align 1 vec_erfcinv_param_2
)
{
	.reg .pred 	%p<12>;
	.reg .b32 	%r<58>;
	.reg .b32 	%f<2>;
	.reg .b64 	%rd<9>;
	.reg .b64 	%fd<179>;

	ld.param.u32 	%r13, [vec_erfcinv_param_0];
	ld.param.u64 	%rd1, [vec_erfcinv_param_1];
	ld.param.u64 	%rd2, [vec_erfcinv_param_2];
	mov.u32 	%r14, %tid.x;
	mov.u32 	%r15, %ctaid.x;
	mov.u32 	%r16, %ntid.x;
	mov.u32 	%r17, %tid.y;
	mov.u32 	%r18, %ctaid.y;
	mov.u32 	%r19, %ntid.y;
	mad.lo.s32 	%r20, %r18, %r19, %r17;
	mov.u32 	%r21, %nctaid.x;
	mad.lo.s32 	%r22, %r20, %r21, %r15;
	mad.lo.s32 	%r1, %r22, %r16, %r14;
	setp.ge.s32 	%p1, %r1, %r13;
	@%p1 bra 	$L__BB46_15;
	cvta.to.global.u64 	%rd3, %rd2;
	mul.wide.s32 	%rd4, %r1, 8;
	add.s64 	%rd5, %rd3, %rd4;
	ld.global.f64 	%fd1, [%rd5];
	neg.f64 	%fd2, %fd1;
	mov.f64 	%fd19, 0d4000000000000000;
	add.rn.f64 	%fd3, %fd19, %fd2;
	setp.ltu.f64 	%p2, %fd1, 0d3F4FA4D2AD8F904D;
	setp.gtu.f64 	%p3, %fd1, 0d3FFFFC0B65AA4E0E;
	or.pred  	%p4, %p2, %p3;
	@%p4 bra 	$L__BB46_3;
	mul.rn.f64 	%fd119, %fd3, %fd1;
	{
	.reg .b32 %temp; 
	mov.b64 	{%temp, %r45}, %fd119;
	}
	{
	.reg .b32 %temp; 
	mov.b64 	{%r46, %temp}, %fd119;
	}
	shr.u32 	%r47, %r45, 20;
	and.b32  	%r48, %r47, 2046;
	add.s32 	%r49, %r48, 2147482626;
	mov.b32 	%r50, 1127219200;
	mov.b64 	%fd120, {%r49, %r50};
	mov.b32 	%r51, -2147483648;
	mov.b64 	%fd121, {%r51, %r50};
	sub.f64 	%fd122, %fd120, %fd121;
	and.b32  	%r52, %r45, -2145386497;
	or.b32  	%r53, %r52, 1071644672;
	mov.b64 	%fd123, {%r46, %r53};
	add.f64 	%fd124, %fd123, 0dBFF0000000000000;
	add.f64 	%fd125, %fd123, 0d3FF0000000000000;
	rcp.approx.ftz.f64 	%fd126, %fd125;
	neg.f64 	%fd127, %fd125;
	fma.rn.f64 	%fd128, %fd127, %fd126, 0d3FF0000000000000;
	fma.rn.f64 	%fd129, %fd128, %fd128, %fd128;
	fma.rn.f64 	%fd130, %fd129, %fd126, %fd126;
	mul.f64 	%fd131, %fd124, %fd130;
	fma.rn.f64 	%fd132, %fd131, 0dC000000000000000, %fd124;
	neg.f64 	%fd133, %fd131;
	fma.rn.f64 	%fd134, %fd133, %fd124, %fd132;
	fma.rn.f64 	%fd135, %fd134, %fd130, %fd131;
	mul.f64 	%fd136, %fd135, %fd135;
	fma.rn.f64 	%fd137, %fd136, 0d3FB5C5C218C775C9, 0d3FA55CF59CDC5D89;
	fma.rn.f64 	%fd138, %fd137, %fd136, 0d3FAEFD18CF6EBB9C;
	fma.rn.f64 	%fd139, %fd138, %fd136, 0d3FB10682EDCB8D1B;
	fma.rn.f64 	%fd140, %fd139, %fd136, 0d3FB3B1DD3AC7FC96;
	fma.rn.f64 	%fd141, %fd140, %fd136, 0d3FB745CB459B54A6;
	fma.rn.f64 	%fd142, %fd141, %fd136, 0d3FBC71C741A0669F;
	fma.rn.f64 	%fd143, %fd142, %fd136, 0d3FC249249209112E;
	fma.rn.f64 	%fd144, %fd143, %fd136, 0d3FC99999999A06C1;
	fma.rn.f64 	%fd145, %fd144, %fd136, 0d3FD5555555555535;
	mul.f64 	%fd146, %fd136, %fd145;
	fma.rn.f64 	%fd147, %fd146, %fd135, %fd135;
	add.f64 	%fd148, %fd147, %fd147;
	fma.rn.f64 	%fd149, %fd122, 0d3FE62E42FEFA39EF, %fd148;
	mov.f64 	%fd150, 0dC009000000000000;
	sub.f64 	%fd151, %fd150, %fd149;
	fma.rn.f64 	%fd152, %fd151, 0dBBB135D2E746E627, 0dBC08DDF93324D327;
	fma.rn.f64 	%fd153, %fd152, %fd151, 0d3C37B83EEF0B7C9F;
	fma.rn.f64 	%fd154, %fd153, %fd151, 0d3C69BA72CD589B91;
	fma.rn.f64 	%fd155, %fd154, %fd151, 0dBCA33689090A6B96;
	fma.rn.f64 	%fd156, %fd155, %fd151, 0d3C782E11898132E0;
	fma.rn.f64 	%fd157, %fd156, %fd151, 0d3CFDE4ACFD9E26BA;
	fma.rn.f64 	%fd158, %fd157, %fd151, 0dBD26D33EED66C487;
	fma.rn.f64 	%fd159, %fd158, %fd151, 0dBD36F2167040D8E2;
	fma.rn.f64 	%fd160, %fd159, %fd151, 0d3D872A22C2D77E20;
	fma.rn.f64 	%fd161, %fd160, %fd151, 0dBDAC8859C4E5C0AF;
	fma.rn.f64 	%fd162, %fd161, %fd151, 0dBDCDC583D118A561;
	fma.rn.f64 	%fd163, %fd162, %fd151, 0d3E120F47CCF46B3C;
	fma.rn.f64 	%fd164, %fd163, %fd151, 0dBE31A9E38DC84D60;
	fma.rn.f64 	%fd165, %fd164, %fd151, 0dBE5F36CD6D3D46A9;
	fma.rn.f64 	%fd166, %fd165, %fd151, 0d3E9C6B4F5D03B787;
	fma.rn.f64 	%fd167, %fd166, %fd151, 0dBEB6E8A5434AE8A2;
	fma.rn.f64 	%fd168, %fd167, %fd151, 0dBEED1D1F7B8736F6;
	fma.rn.f64 	%fd169, %fd168, %fd151, 0d3F2879C2A212F024;
	fma.rn.f64 	%fd170, %fd169, %fd151, 0dBF4845769484FCA8;
	fma.rn.f64 	%fd171, %fd170, %fd151, 0dBF78B6C33114F909;
	fma.rn.f64 	%fd172, %fd171, %fd151, 0d3FCEBD80D9B13E28;
	fma.rn.f64 	%fd173, %fd172, %fd151, 0d3FFA755E7C99AE86;
	fma.rn.f64 	%fd178, %fd173, %fd2, %fd173;
	bra.uni 	$L__BB46_14;
$L__BB46_3:
	{
	.reg .b32 %temp; 
	mov.b64 	{%temp, %r2}, %fd1;
	}
	setp.gt.s32 	%p5, %r2, 1072693247;
	selp.f64 	%fd174, %fd3, %fd1, %p5;
	{
	.reg .b32 %temp; 
	mov.b64 	{%temp, %r54}, %fd174;
	}
	mov.b32 	%f1, %r54;
	setp.ltu.f32 	%p6, %f1, 0f2B2BFF2F;
	@%p6 bra 	$L__BB46_5;
	{
	.reg .b32 %temp; 
	mov.b64 	{%r23, %temp}, %fd174;
	}
	shr.u32 	%r24, %r54, 20;
	and.b32  	%r25, %r24, 2046;
	add.s32 	%r26, %r25, 2147482626;
	mov.b32 	%r27, 1127219200;
	mov.b64 	%fd20, {%r26, %r27};
	mov.b32 	%r28, -2147483648;
	mov.b64 	%fd21, {%r28, %r27};
	sub.f64 	%fd22, %fd20, %fd21;
	and.b32  	%r29, %r54, -2145386497;
	or.b32  	%r30, %r29, 1071644672;
	mov.b64 	%fd23, {%r23, %r30};
	add.f64 	%fd24, %fd23, 0dBFF0000000000000;
	add.f64 	%fd25, %fd23, 0d3FF0000000000000;
	rcp.approx.ftz.f64 	%fd26, %fd25;
	neg.f64 	%fd27, %fd25;
	fma.rn.f64 	%fd28, %fd27, %fd26, 0d3FF0000000000000;
	fma.rn.f64 	%fd29, %fd28, %fd28, %fd28;
	fma.rn.f64 	%fd30, %fd29, %fd26, %fd26;
	mul.f64 	%fd31, %fd24, %fd30;
	fma.rn.f64 	%fd32, %fd31, 0dC000000000000000, %fd24;
	neg.f64 	%fd33, %fd31;
	fma.rn.f64 	%fd34, %fd33, %fd24, %fd32;
	fma.rn.f64 	%fd35, %fd34, %fd30, %fd31;
	mul.f64 	%fd36, %fd35, %fd35;
	fma.rn.f64 	%fd37, %fd36, 0d3FB5C5C218C775C9, 0d3FA55CF59CDC5D89;
	fma.rn.f64 	%fd38, %fd37, %fd36, 0d3FAEFD18CF6EBB9C;
	fma.rn.f64 	%fd39, %fd38, %fd36, 0d3FB10682EDCB8D1B;
	fma.rn.f64 	%fd40, %fd39, %fd36, 0d3FB3B1DD3AC7FC96;
	fma.rn.f64 	%fd41, %fd40, %fd36, 0d3FB745CB459B54A6;
	fma.rn.f64 	%fd42, %fd41, %fd36, 0d3FBC71C741A0669F;
	fma.rn.f64 	%fd43, %fd42, %fd36, 0d3FC249249209112E;
	fma.rn.f64 	%fd44, %fd43, %fd36, 0d3FC99999999A06C1;
	fma.rn.f64 	%fd45, %fd44, %fd36, 0d3FD5555555555535;
	mul.f64 	%fd46, %fd36, %fd45;
	fma.rn.f64 	%fd47, %fd46, %fd35, %fd35;
	add.f64 	%fd48, %fd47, %fd47;
	fma.rn.f64 	%fd49, %fd22, 0d3FE62E42FEFA39EF, %fd48;
	neg.f64 	%fd50, %fd49;
	rsqrt.approx.ftz.f64 	%fd51, %fd50;
	mul.rn.f64 	%fd52, %fd51, %fd51;
	fma.rn.f64 	%fd53, %fd49, %fd52, 0d3FF0000000000000;
	fma.rn.f64 	%fd54, %fd53, 0d3FD8000000000000, 0d3FE0000000000000;
	mul.rn.f64 	%fd55, %fd53, %fd51;
	fma.rn.f64 	%fd56, %fd54, %fd55, %fd51;
	fma.rn.f64 	%fd57, %fd56, 0d3FEBE9222591AFAB, 0d4000A0E7333839AA;
	fma.rn.f64 	%fd58, %fd57, %fd56, 0d4008768CF7E57D5C;
	fma.rn.f64 	%fd59, %fd58, %fd56, 0d400B77E7E28DA583;
	fma.rn.f64 	%fd60, %fd59, %fd56, 0d3FF34F26A4F99CF9;
	fma.rn.f64 	%fd61, %fd60, %fd56, 0d3FC1F674ADB019ED;
	fma.rn.f64 	%fd62, %fd61, %fd56, 0d3F75DDAE9506431D;
	fma.rn.f64 	%fd63, %fd62, %fd56, 0d3F0ADA49AA32489C;
	add.f64 	%fd64, %fd56, 0d4001E90FF51C2197;
	fma.rn.f64 	%fd65, %fd64, %fd56, 0d40111EA3A7CF3820;
	fma.rn.f64 	%fd66, %fd65, %fd56, 0d4011A0E4A4749594;
	fma.rn.f64 	%fd67, %fd66, %fd56, 0d400D4E977D38C14D;
	fma.rn.f64 	%fd68, %fd67, %fd56, 0d3FF37FD567EC0D5F;
	fma.rn.f64 	%fd69, %fd68, %fd56, 0d3FC1FB9D7F676033;
	fma.rn.f64 	%fd70, %fd69, %fd56, 0d3F75DDCDF98946E4;
	fma.rn.f64 	%fd71, %fd70, %fd56, 0d3F0ADA42D79D8DBB;
	mul.f64 	%fd72, %fd56, %fd71;
	div.rn.f64 	%fd177, %fd63, %fd72;
	bra.uni 	$L__BB46_13;
$L__BB46_5:
	{
	.reg .b32 %temp; 
	mov.b64 	{%r55, %temp}, %fd174;
	}
	setp.gt.s32 	%p7, %r54, 1048575;
	mov.b32 	%r56, -1023;
	@%p7 bra 	$L__BB46_7;
	mul.f64 	%fd174, %fd174, 0d4350000000000000;
	{
	.reg .b32 %temp; 
	mov.b64 	{%temp, %r54}, %fd174;
	}
	{
	.reg .b32 %temp; 
	mov.b64 	{%r55, %temp}, %fd174;
	}
	mov.b32 	%r56, -1077;
$L__BB46_7:
	add.s32 	%r33, %r54, -1;
	setp.gt.u32 	%p8, %r33, 2146435070;
	@%p8 bra 	$L__BB46_11;
	shr.u32 	%r36, %r54, 20;
	add.s32 	%r57, %r56, %r36;
	and.b32  	%r37, %r54, 1048575;
	or.b32  	%r38, %r37, 1072693248;
	mov.b64 	%fd175, {%r55, %r38};
	setp.lt.u32 	%p10, %r38, 1073127583;
	@%p10 bra 	$L__BB46_10;
	{
	.reg .b32 %temp; 
	mov.b64 	{%r39, %temp}, %fd175;
	}
	{
	.reg .b32 %temp; 
	mov.b64 	{%temp, %r40}, %fd175;
	}
	add.s32 	%r41, %r40, -1048576;
	mov.b64 	%fd175, {%r39, %r41};
	add.s32 	%r57, %r57, 1;
$L__BB46_10:
	add.f64 	%fd74, %fd175, 0dBFF0000000000000;
	add.f64 	%fd75, %fd175, 0d3FF0000000000000;
	rcp.approx.ftz.f64 	%fd76, %fd75;
	neg.f64 	%fd77, %fd75;
	fma.rn.f64 	%fd78, %fd77, %fd76, 0d3FF0000000000000;
	fma.rn.f64 	%fd79, %fd78, %fd78, %fd78;
	fma.rn.f64 	%fd80, %fd79, %fd76, %fd76;
	mul.f64 	%fd81, %fd74, %fd80;
	fma.rn.f64 	%fd82, %fd74, %fd80, %fd81;
	mul.f64 	%fd83, %fd82, %fd82;
	fma.rn.f64 	%fd84, %fd83, 0d3EB1380B3AE80F1E, 0d3ED0EE258B7A8B04;
	fma.rn.f64 	%fd85, %fd84, %fd83, 0d3EF3B2669F02676F;
	fma.rn.f64 	%fd86, %fd85, %fd83, 0d3F1745CBA9AB0956;
	fma.rn.f64 	%fd87, %fd86, %fd83, 0d3F3C71C72D1B5154;
	fma.rn.f64 	%fd88, %fd87, %fd83, 0d3F624924923BE72D;
	fma.rn.f64 	%fd89, %fd88, %fd83, 0d3F8999999999A3C4;
	fma.rn.f64 	%fd90, %fd89, %fd83, 0d3FB5555555555554;
	sub.f64 	%fd91, %fd74, %fd82;
	add.f64 	%fd92, %fd91, %fd91;
	neg.f64 	%fd93, %fd82;
	fma.rn.f64 	%fd94, %fd93, %fd74, %fd92;
	mul.f64 	%fd95, %fd80, %fd94;
	mul.f64 	%fd96, %fd83, %fd90;
	fma.rn.f64 	%fd97, %fd96, %fd82, %fd95;
	xor.b32  	%r42, %r57, -2147483648;
	mov.b32 	%r43, 1127219200;
	mov.b64 	%fd98, {%r42, %r43};
	mov.b32 	%r44, -2147483648;
	mov.b64 	%fd99, {%r44, %r43};
	sub.f64 	%fd100, %fd98, %fd99;
	fma.rn.f64 	%fd101, %fd100, 0d3FE62E42FEFA39EF, %fd82;
	fma.rn.f64 	%fd102, %fd100, 0dBFE62E42FEFA39EF, %fd101;
	sub.f64 	%fd103, %fd102, %fd82;
	sub.f64 	%fd104, %fd97, %fd103;
	fma.rn.f64 	%fd105, %fd100, 0d3C7ABC9E3B39803F, %fd104;
	add.f64 	%fd176, %fd101, %fd105;
	bra.uni 	$L__BB46_12;
$L__BB46_11:
	fma.rn.f64 	%fd73, %fd174, 0d7FF0000000000000, 0d7FF0000000000000;
	{
	.reg .b32 %temp; 
	mov.b64 	{%temp, %r34}, %fd174;
	}
	and.b32  	%r35, %r34, 2147483647;
	setp.eq.s32 	%p9, %r35, 0;
	selp.f64 	%fd176, 0dFFF0000000000000, %fd73, %p9;
$L__BB46_12:
	neg.f64 	%fd106, %fd176;
	rsqrt.approx.f64 	%fd107, %fd106;
	fma.rn.f64 	%fd108, %fd107, 0d3FE8E2101C71B0BF, 0d3FFA2013964E259C;
	fma.rn.f64 	%fd109, %fd108, %fd107, 0d3FDABFE90921BE68;
	fma.rn.f64 	%fd110, %fd109, %fd107, 0d3F97E41314DE00D4;
	fma.rn.f64 	%fd111, %fd110, %fd107, 0d3F311BD487102E94;
	add.f64 	%fd112, %fd107, 0d3FF59895C30BAA54;
	fma.rn.f64 	%fd113, %fd112, %fd107, 0d3FFAE8E5956A143F;
	fma.rn.f64 	%fd114, %fd113, %fd107, 0d3FDACCE85FF7383D;
	fma.rn.f64 	%fd115, %fd114, %fd107, 0d3F97E43B6CAC34FE;
	fma.rn.f64 	%fd116, %fd115, %fd107, 0d3F311BD08289EB12;
	mul.f64 	%fd117, %fd107, %fd116;
	div.rn.f64 	%fd177, %fd111, %fd117;
$L__BB46_13:
	setp.gt.s32 	%p11, %r2, 1072693247;
	neg.f64 	%fd118, %fd177;
	selp.f64 	%fd178, %fd118, %fd177, %p11;
$L__BB46_14:
	cvta.to.global.u64 	%rd6, %rd1;
	add.s64 	%rd8, %rd6, %rd4;
	st.global.f64 	[%rd8], %fd178;
$L__BB46_15:
	ret;

}
	// .globl	vec_erfcx
.visible .entry vec_erfcx(
	.param .u32 vec_erfcx_param_0,
	.param .u64 .ptr .align 1 vec_erfcx_param_1,
	.param .u64 .ptr .align 1 vec_erfcx_param_2
)
{
	.reg .pred 	%p<7>;
	.reg .b32 	%r<30>;
	.reg .b32 	%f<5>;
	.reg .b64 	%rd<9>;
	.reg .b64 	%fd<94>;

	ld.param.u32 	%r6, [vec_erfcx_param_0];
	ld.param.u64 	%rd1, [vec_erfcx_param_1];
	ld.param.u64 	%rd2, [vec_erfcx_param_2];
	mov.u32 	%r7, %tid.x;
	mov.u32 	%r8, %ctaid.x;
	mov.u32 	%r9, %ntid.x;
	mov.u32 	%r10, %tid.y;
	mov.u32 	%r11, %ctaid.y;
	mov.u32 	%r12, %ntid.y;
	mad.lo.s32 	%r13, %r11, %r12, %r10;
	mov.u32 	%r14, %nctaid.x;
	mad.lo.s32 	%r15, %r13, %r14, %r8;
	mad.lo.s32 	%r1, %r15, %r9, %r7;
	setp.ge.s32 	%p1, %r1, %r6;
	@%p1 bra 	$L__BB47_10;
	cvta.to.global.u64 	%rd3, %rd2;
	mul.wide.s32 	%rd4, %r1, 8;
	add.s64 	%rd5, %rd3, %rd4;
	ld.global.f64 	%fd1, [%rd5];
	{
	.reg .b32 %temp; 
	mov.b64 	{%temp, %r2}, %fd1;
	}
	mov.b32 	%f2, %r2;
	abs.f32 	%f3, %f2;
	setp.geu.f32 	%p2, %f3, 0f40400000;
	@%p2 bra 	$L__BB47_3;
	{
	.reg .b32 %temp; 
	mov.b64 	{%r16, %temp}, %fd1;
	}
	and.b32  	%r17, %r2, 2147483647;
	mov.b64 	%fd20, {%r16, %r17};
	add.f64 	%fd21, %fd20, 0dC010000000000000;
	add.f64 	%fd22, %fd20, 0d4010000000000000;
	rcp.approx.ftz.f64 	%fd23, %fd22;
	neg.f64 	%fd24, %fd22;
	fma.rn.f64 	%fd25, %fd24, %fd23, 0d3FF0000000000000;
	fma.rn.f64 	%fd26, %fd25, %fd25, %fd25;
	fma.rn.f64 	%fd27, %fd26, %fd23, %fd23;
	mul.f64 	%fd28, %fd21, %fd27;
	mov.f64 	%fd29, 0d3FF0000000000000;
	add.rn.f64 	%fd30, %fd28, %fd29;
	fma.rn.f64 	%fd31, %fd30, 0dC010000000000000, %fd20;
	neg.f64 	%fd32, %fd28;
	fma.rn.f64 	%fd33, %fd32, %fd20, %fd31;
	fma.rn.f64 	%fd34, %fd27, %fd33, %fd28;
	fma.rn.f64 	%fd35, %fd34, 0dBDF8774AD4E0BFD7, 0dBE44E1C6FD03D328;
	fma.rn.f64 	%fd36, %fd35, %fd34, 0dBE4330149F7A56B6;
	fma.rn.f64 	%fd37, %fd36, %fd34, 0d3E7BEDDED8376273;
	fma.rn.f64 	%fd38, %fd37, %fd34, 0d3E6F9254C3ABF22B;
	fma.rn.f64 	%fd39, %fd38, %fd34, 0dBEAB9068C2148CF0;
	fma.rn.f64 	%fd40, %fd39, %fd34, 0d3E94C6454DB34009;
	fma.rn.f64 	%fd41, %fd40, %fd34, 0d3ED7F1C378F2311D;
	fma.rn.f64 	%fd42, %fd41, %fd34, 0dBEE78E051C6D5C58;
	fma.rn.f64 	%fd43, %fd42, %fd34, 0dBEF995B4EAD14A90;
	fma.rn.f64 	%fd44, %fd43, %fd34, 0d3F23BE27CF0A29B2;
	fma.rn.f64 	%fd45, %fd44, %fd34, 0dBF2A1DEF3E81672E;
	fma.rn.f64 	%fd46, %fd45, %fd34, 0dBF48D4ABE68C1713;
	fma.rn.f64 	%fd47, %fd46, %fd34, 0d3F749C67210DD6B4;
	fma.rn.f64 	%fd48, %fd47, %fd34, 0dBF9096238568E357;
	fma.rn.f64 	%fd49, %fd48, %fd34, 0d3FA3079EDF8C2DC9;
	fma.rn.f64 	%fd50, %fd49, %fd34, 0dBFB0FB06DFF601FC;
	fma.rn.f64 	%fd51, %fd50, %fd34, 0d3FB7FEE004DFBCDC;
	fma.rn.f64 	%fd52, %fd51, %fd34, 0dBFB9DDB23C3DB8C6;
	fma.rn.f64 	%fd53, %fd52, %fd34, 0d3FB16ECEFCFA5FDA;
	fma.rn.f64 	%fd54, %fd53, %fd34, 0d3F8F7F5DF66FB6D6;
	fma.rn.f64 	%fd55, %fd54, %fd34, 0dBFC1DF1AD154A29D;
	fma.rn.f64 	%fd56, %fd55, %fd34, 0d3FF3BA5916E9FD7F;
	fma.rn.f64 	%fd57, %fd20, 0d4000000000000000, 0d3FF0000000000000;
	rcp.approx.ftz.f64 	%fd58, %fd57;
	neg.f64 	%fd59, %fd57;
	fma.rn.f64 	%fd60, %fd59, %fd58, 0d3FF0000000000000;
	fma.rn.f64 	%fd61, %fd60, %fd60, %fd60;
	fma.rn.f64 	%fd62, %fd61, %fd58, %fd58;
	mul.f64 	%fd63, %fd62, %fd56;
	mul.f64 	%fd64, %fd63, 0dC000000000000000;
	fma.rn.f64 	%fd65, %fd20, %fd64, %fd56;
	neg.f64 	%fd66, %fd63;
	add.rn.f64 	%fd67, %fd65, %fd66;
	fma.rn.f64 	%fd93, %fd67, %fd62, %fd63;
	bra.uni 	$L__BB47_4;
$L__BB47_3:
	rcp.rn.f64 	%fd12, %fd1;
	mul.f64 	%fd13, %fd12, %fd12;
	fma.rn.f64 	%fd14, %fd13, 0dC03D880000000000, 0d401A400000000000;
	fma.rn.f64 	%fd15, %fd14, %fd13, 0dBFFE000000000000;
	fma.rn.f64 	%fd16, %fd15, %fd13, 0d3FE8000000000000;
	fma.rn.f64 	%fd17, %fd16, %fd13, 0dBFE0000000000000;
	fma.rn.f64 	%fd18, %fd17, %fd13, 0d3FF0000000000000;
	mul.f64 	%fd19, %fd12, 0d3FE20DD750429B6D;
	mul.f64 	%fd93, %fd19, %fd18;
$L__BB47_4:
	setp.gt.s32 	%p3, %r2, -1;
	@%p3 bra 	$L__BB47_9;
	mul.f64 	%fd5, %fd1, %fd1;
	fma.rn.f64 	%fd68, %fd5, 0d3FF71547652B82FE, 0d4338000000000000;
	{
	.reg .b32 %temp; 
	mov.b64 	{%r3, %temp}, %fd68;
	}
	mov.f64 	%fd69, 0dC338000000000000;
	add.rn.f64 	%fd70, %fd68, %fd69;
	fma.rn.f64 	%fd71, %fd70, 0dBFE62E42FEFA39EF, %fd5;
	fma.rn.f64 	%fd72, %fd70, 0dBC7ABC9E3B39803F, %fd71;
	fma.rn.f64 	%fd73, %fd72, 0d3E5ADE1569CE2BDF, 0d3E928AF3FCA213EA;
	fma.rn.f64 	%fd74, %fd73, %fd72, 0d3EC71DEE62401315;
	fma.rn.f64 	%fd75, %fd74, %fd72, 0d3EFA01997C89EB71;
	fma.rn.f64 	%fd76, %fd75, %fd72, 0d3F2A01A014761F65;
	fma.rn.f64 	%fd77, %fd76, %fd72, 0d3F56C16C1852B7AF;
	fma.rn.f64 	%fd78, %fd77, %fd72, 0d3F81111111122322;
	fma.rn.f64 	%fd79, %fd78, %fd72, 0d3FA55555555502A1;
	fma.rn.f64 	%fd80, %fd79, %fd72, 0d3FC5555555555511;
	fma.rn.f64 	%fd81, %fd80, %fd72, 0d3FE000000000000B;
	fma.rn.f64 	%fd82, %fd81, %fd72, 0d3FF0000000000000;
	fma.rn.f64 	%fd83, %fd82, %fd72, 0d3FF0000000000000;
	{
	.reg .b32 %temp; 
	mov.b64 	{%r4, %temp}, %fd83;
	}
	{
	.reg .b32 %temp; 
	mov.b64 	{%temp, %r5}, %fd83;
	}
	shl.b32 	%r18, %r3, 20;
	add.s32 	%r19, %r18, %r5;
	mov.b64 	%fd92, {%r4, %r19};
	{
	.reg .b32 %temp; 
	mov.b64 	{%temp, %r20}, %fd5;
	}
	mov.b32 	%f4, %r20;
	abs.f32 	%f1, %f4;
	setp.lt.f32 	%p4, %f1, 0f4086232B;
	@%p4 bra 	$L__BB47_8;
	add.f64 	%fd92, %fd5, 0d7FF0000000000000;
	setp.geu.f32 	%p5, %f1, 0f40874800;
	@%p5 bra 	$L__BB47_8;
	shr.u32 	%r21, %r3, 31;
	add.s32 	%r22, %r3, %r21;
	shr.s32 	%r23, %r22, 1;
	shl.b32 	%r24, %r23, 20;
	add.s32 	%r25, %r5, %r24;
	mov.b64 	%fd84, {%r4, %r25};
	sub.s32 	%r26, %r3, %r23;
	shl.b32 	%r27, %r26, 20;
	add.s32 	%r28, %r27, 1072693248;
	mov.b32 	%r29, 0;
	mov.b64 	%fd85, {%r29, %r28};
	mul.f64 	%fd92, %fd85, %fd84;
$L__BB47_8:
	add.f64 	%fd86, %fd92, %fd92;
	neg.f64 	%fd87, %fd5;
	fma.rn.f64 	%fd88, %fd1, %fd1, %fd87;
	fma.rn.f64 	%fd89, %fd86, %fd88, %fd86;
	sub.f64 	%fd90, %fd89, %fd93;
	setp.eq.f64 	%p6, %fd86, 0d7FF0000000000000;
	selp.f64 	%fd93, 0d7FF0000000000000, %fd90, %p6;
$L__BB47_9:
	cvta.to.global.u64 	%rd6, %rd1;
	add.s64 	%rd8, %rd6, %rd4;
	st.global.f64 	[%rd8], %fd93;
$L__BB47_10:
	ret;

}
	// .globl	vec_erf
.visible .entry vec_erf(
	.param .u32 vec_erf_param_0,
	.param .u64 .ptr .align 1 vec_erf_param_1,
	.param .u64 .ptr .align 1 vec_erf_param_2
)
{
	.reg .pred 	%p<3>;
	.reg .b32 	%r<12>;
	.reg .b32 	%f<5>;
	.reg .b64 	%rd<8>;
	.reg .b64 	%fd<52>;

	ld.param.u32 	%r2, [vec_erf_param_0];
	ld.param.u64 	%rd1, [vec_erf_param_1];
	ld.param.u64 	%rd2, [vec_erf_param_2];
	mov.u32 	%r3, %tid.x;
	mov.u32 	%r4, %ctaid.x;
	mov.u32 	%r5, %ntid.x;
	mov.u32 	%r6, %tid.y;
	mov.u32 	%r7, %ctaid.y;
	mov.u32 	%r8, %ntid.y;
	mad.lo.s32 	%r9, %r7, %r8, %r6;
	mov.u32 	%r10, %nctaid.x;
	mad.lo.s32 	%r11, %r9, %r10, %r4;
	mad.lo.s32 	%r1, %r11, %r5, %r3;
	setp.ge.s32 	%p1, %r1, %r2;
	@%p1 bra 	$L__BB48_2;
	cvta.to.global.u64 	%rd3, %rd2;
	cvta.to.global.u64 	%rd4, %rd1;
	mul.wide.s32 	%rd5, %r1, 8;
	add.s64 	%rd6, %rd3, %rd5;
	ld.global.f64 	%fd1, [%rd6];
	abs.f64 	%fd2, %fd1;
	fma.rn.f64 	%fd3, %fd2, 0dBCF0679AFBA6F279, 0d3D47088FDB46FA5F;
	fma.rn.f64 	%fd4, %fd3, %fd2, 0dBD8DF9F9B976A9B2;
	fma.rn.f64 	%fd5, %fd4, %fd2, 0d3DC7F1F5590CC332;
	fma.rn.f64 	%fd6, %fd5, %fd2, 0dBDFA28A3CD2D56C4;
	fma.rn.f64 	%fd7, %fd6, %fd2, 0d3E2485EE67835925;
	fma.rn.f64 	%fd8, %fd7, %fd2, 0dBE476DB45919F583;
	fma.rn.f64 	%fd9, %fd8, %fd2, 0d3E62D698D98C8D71;
	fma.rn.f64 	%fd10, %fd9, %fd2, 0dBE720A2C7155D5C6;
	fma.rn.f64 	%fd11, %fd10, %fd2, 0dBE41D29B37CA1397;
	fma.rn.f64 	%fd12, %fd11, %fd2, 0d3EA2EF6CC0F67A49;
	fma.rn.f64 	%fd13, %fd12, %fd2, 0dBEC102B892333B6F;
	fma.rn.f64 	%fd14, %fd13, %fd2, 0d3ECA30375BA9A84E;
	fma.rn.f64 	%fd15, %fd14, %fd2, 0d3ECAAD18DEDEA43E;
	fma.rn.f64 	%fd16, %fd15, %fd2, 0dBEFF05355BC5B225;
	fma.rn.f64 	%fd17, %fd16, %fd2, 0d3F10E37A3108BC8B;
	fma.rn.f64 	%fd18, %fd17, %fd2, 0d3EFB292D828E5CB2;
	fma.rn.f64 	%fd19, %fd18, %fd2, 0dBF4356626EBF9BFA;
	fma.rn.f64 	%fd20, %fd19, %fd2, 0d3F5BCA68F73D6AFC;
	fma.rn.f64 	%fd21, %fd20, %fd2, 0dBF2B6B69EBBC280B;
	fma.rn.f64 	%fd22, %fd21, %fd2, 0dBF9396685912A453;
	fma.rn.f64 	%fd23, %fd22, %fd2, 0d3FBA4F4E2A1ABEF8;
	fma.rn.f64 	%fd24, %fd23, %fd2, 0d3FE45F306DC9C8BB;
	fma.rn.f64 	%fd25, %fd24, %fd2, 0d3FC06EBA8214DB69;
	fma.rn.f64 	%fd26, %fd25, %fd2, %fd2;
	sub.f64 	%fd27, %fd2, %fd26;
	fma.rn.f64 	%fd28, %fd25, %fd2, %fd27;
	neg.f64 	%fd29, %fd26;
	neg.f64 	%fd30, %fd28;
	cvt.rn.f32.f64 	%f1, %fd26;
	mul.f32 	%f2, %f1, 0fBFB8AA3B;
	cvt.rni.f32.f32 	%f3, %f2;
	cvt.f64.f32 	%fd31, %f3;
	fma.rn.f64 	%fd32, %fd31, 0dBFE62E42FEFA39EF, %fd29;
	fma.rn.f64 	%fd33, %fd32, 0d3E5AE904A4741B81, 0d3E928A27F89B6999;
	fma.rn.f64 	%fd34, %fd33, %fd32, 0d3EC71DE715FF7E07;
	fma.rn.f64 	%fd35, %fd34, %fd32, 0d3EFA019A6B0AC45A;
	fma.rn.f64 	%fd36, %fd35, %fd32, 0d3F2A01A017EED94F;
	fma.rn.f64 	%fd37, %fd36, %fd32, 0d3F56C16C17F2A71B;
	fma.rn.f64 	%fd38, %fd37, %fd32, 0d3F811111111173C4;
	fma.rn.f64 	%fd39, %fd38, %fd32, 0d3FA555555555211A;
	fma.rn.f64 	%fd40, %fd39, %fd32, 0d3FC5555555555540;
	fma.rn.f64 	%fd41, %fd40, %fd32, 0d3FE0000000000005;
	mul.f64 	%fd42, %fd32, %fd41;
	fma.rn.f64 	%fd43, %fd42, %fd32, %fd30;
	add.f64 	%fd44, %fd32, %fd43;
	ex2.approx.ftz.f32 	%f4, %f3;
	cvt.f64.f32 	%fd45, %f4;
	mov.f64 	%fd46, 0d3FF0000000000000;
	sub.f64 	%fd47, %fd46, %fd45;
	neg.f64 	%fd48, %fd44;
	fma.rn.f64 	%fd49, %fd48, %fd45, %fd47;
	setp.ge.f64 	%p2, %fd2, 0d4017AFB48DC96626;
	selp.f64 	%fd50, 0d3FF0000000000000, %fd49, %p2;
	copysign.f64 	%fd51, %fd1, %fd50;
	add.s64 	%rd7, %rd4, %rd5;
	st.global.f64 	[%rd7], %fd51;
$L__BB48_2:
	ret;

}
	// .globl	vec_erfinv
.visible .entry vec_erfinv(
	.param .u32 vec_erfinv_param_0,
	.param .u64 .ptr .align 1 vec_erfinv_param_1,
	.param .u64 .ptr .align 1 vec_erfinv_param_2
)
{
	.reg .pred 	%p<7>;
	.reg .b32 	%r<24>;
	.reg .b32 	%f<3>;
	.reg .b64 	%rd<9>;
	.reg .b64 	%fd<101>;

	ld.param.u32 	%r2, [vec_erfinv_param_0];
	ld.param.u64 	%rd1, [vec_erfinv_param_1];
	ld.param.u64 	%rd2, [vec_erfinv_param_2];
	mov.u32 	%r3, %tid.x;
	mov.u32 	%r4, %ctaid.x;
	mov.u32 	%r5, %ntid.x;
	mov.u32 	%r6, %tid.y;
	mov.u32 	%r7, %ctaid.y;
	mov.u32 	%r8, %ntid.y;
	mad.lo.s32 	%r9, %r7, %r8, %r6;
	mov.u32 	%r10, %nctaid.x;
	mad.lo.s32 	%r11, %r9, %r10, %r4;
	mad.lo.s32 	%r1, %r11, %r5, %r3;
	setp.ge.s32 	%p1, %r1, %r2;
	@%p1 bra 	$L__BB49_10;
	cvta.to.global.u64 	%rd3, %rd2;
	mul.wide.s32 	%rd4, %r1, 8;
	add.s64 	%rd5, %rd3, %rd4;
	ld.global.f64 	%fd1, [%rd5];
	{
	.reg .b32 %temp; 
	mov.b64 	{%temp, %r12}, %fd1;
	}
	mov.b32 	%f1, %r12;
	abs.f32 	%f2, %f1;
	setp.geu.f32 	%p2, %f2, 0f3FF00000;
	@%p2 bra 	$L__BB49_7;
	neg.f64 	%fd10, %fd1;
	fma.rn.f64 	%fd11, %fd1, %fd10, 0d3FF0000000000000;
	{
	.reg .b32 %temp; 
	mov.b64 	{%temp, %r13}, %fd11;
	}
	{
	.reg .b32 %temp; 
	mov.b64 	{%r14, %temp}, %fd11;
	}
	shr.u32 	%r15, %r13, 20;
	and.b32  	%r16, %r15, 2046;
	add.s32 	%r17, %r16, 2147482626;
	mov.b32 	%r18, 1127219200;
	mov.b64 	%fd12, {%r17, %r18};
	mov.b32 	%r19, -2147483648;
	mov.b64 	%fd13, {%r19, %r18};
	sub.f64 	%fd14, %fd12, %fd13;
	and.b32  	%r20, %r13, -2145386497;
	or.b32  	%r21, %r20, 1071644672;
	mov.b64 	%fd15, {%r14, %r21};
	add.f64 	%fd16, %fd15, 0dBFF0000000000000;
	add.f64 	%fd17, %fd15, 0d3FF0000000000000;
	rcp.approx.ftz.f64 	%fd18, %fd17;
	neg.f64 	%fd19, %fd17;
	fma.rn.f64 	%fd20, %fd19, %fd18, 0d3FF0000000000000;
	fma.rn.f64 	%fd21, %fd20, %fd20, %fd20;
	fma.rn.f64 	%fd22, %fd21, %fd18, %fd18;
	mul.f64 	%fd23, %fd16, %fd22;
	fma.rn.f64 	%fd24, %fd23, 0dC000000000000000, %fd16;
	neg.f64 	%fd25, %fd23;
	fma.rn.f64 	%fd26, %fd25, %fd16, %fd24;
	fma.rn.f64 	%fd27, %fd26, %fd22, %fd23;
	mul.f64 	%fd28, %fd27, %fd27;
	fma.rn.f64 	%fd29, %fd28, 0d3FB5C5C218C775C9, 0d3FA55CF59CDC5D89;
	fma.rn.f64 	%fd30, %fd29, %fd28, 0d3FAEFD18CF6EBB9C;
	fma.rn.f64 	%fd31, %fd30, %fd28, 0d3FB10682EDCB8D1B;
	fma.rn.f64 	%fd32, %fd31, %fd28, 0d3FB3B1DD3AC7FC96;
	fma.rn.f64 	%fd33, %fd32, %fd28, 0d3FB745CB459B54A6;
	fma.rn.f64 	%fd34, %fd33, %fd28, 0d3FBC71C741A0669F;
	fma.rn.f64 	%fd35, %fd34, %fd28, 0d3FC249249209112E;
	fma.rn.f64 	%fd36, %fd35, %fd28, 0d3FC99999999A06C1;
	fma.rn.f64 	%fd37, %fd36, %fd28, 0d3FD5555555555535;
	mul.f64 	%fd38, %fd28, %fd37;
	fma.rn.f64 	%fd39, %fd38, %fd27, %fd27;
	add.f64 	%fd40, %fd39, %fd39;
	fma.rn.f64 	%fd2, %fd14, 0d3FE62E42FEFA39EF, %fd40;
	{
	.reg .b32 %temp; 
	mov.b64 	{%temp, %r22}, %fd2;
	}
	setp.gt.u32 	%p5, %r22, -1072103425;
	@%p5 bra 	$L__BB49_4;
	mov.f64 	%fd76, 0dC009000000000000;
	sub.f64 	%fd77, %fd76, %fd2;
	fma.rn.f64 	%fd78, %fd77, 0dBBB135D2E746E627, 0dBC08DDF93324D327;
	fma.rn.f64 	%fd79, %fd78, %fd77, 0d3C37B83EEF0B7C9F;
	fma.rn.f64 	%fd80, %fd79, %fd77, 0d3C69BA72CD589B91;
	fma.rn.f64 	%fd81, %fd80, %fd77, 0dBCA33689090A6B96;
	fma.rn.f64 	%fd82, %fd81, %fd77, 0d3C782E11898132E0;
	fma.rn.f64 	%fd83, %fd82, %fd77, 0d3CFDE4ACFD9E26BA;
	fma.rn.f64 	%fd84, %fd83, %fd77, 0dBD26D33EED66C487;
	fma.rn.f64 	%fd85, %fd84, %fd77, 0dBD36F2167040D8E2;
	fma.rn.f64 	%fd86, %fd85, %fd77, 0d3D872A22C2D77E20;
	fma.rn.f64 	%fd87, %fd86, %fd77, 0dBDAC8859C4E5C0AF;
	fma.rn.f64 	%fd88, %fd87, %fd77, 0dBDCDC583D118A561;
	fma.rn.f64 	%fd89, %fd88, %fd77, 0d3E120F47CCF46B3C;
	fma.rn.f64 	%fd90, %fd89, %fd77, 0dBE31A9E38DC84D60;
	fma.rn.f64 	%fd91, %fd90, %fd77, 0dBE5F36CD6D3D46A9;
	fma.rn.f64 	%fd92, %fd91, %fd77, 0d3E9C6B4F5D03B787;
	fma.rn.f64 	%fd93, %fd92, %fd77, 0dBEB6E8A5434AE8A2;
	fma.rn.f64 	%fd94, %fd93, %fd77, 0dBEED1D1F7B8736F6;
	fma.rn.f64 	%fd95, %fd94, %fd77, 0d3F2879C2A212F024;
	fma.rn.f64 	%fd96, %fd95, %fd77, 0dBF4845769484FCA8;
	fma.rn.f64 	%fd97, %fd96, %fd77, 0dBF78B6C33114F909;
	fma.rn.f64 	%fd98, %fd97, %fd77, 0d3FCEBD80D9B13E28;
	fma.rn.f64 	%fd100, %fd98, %fd77, 0d3FFA755E7C99AE86;
	bra.uni 	$L__BB49_9;
$L__BB49_4:
	neg.f64 	%fd41, %fd2;
	sqrt.rn.f64 	%fd4, %fd41;
	{
	.reg .b32 %temp; 
	mov.b64 	{%temp, %r23}, %fd4;
	}
	setp.gt.s32 	%p6, %r23, 1074790399;
	@%p6 bra 	$L__BB49_6;
	add.f64 	%fd58, %fd4, 0dC00A000000000000;
	fma.rn.f64 	%fd59, %fd58, 0d3E23040F87DBD932, 0d3E785CBE52878635;
	fma.rn.f64 	%fd60, %fd59, %fd58, 0dBE92777453DD3955;
	fma.rn.f64 	%fd61, %fd60, %fd58, 0d3E5395ABCD554C6C;
	fma.rn.f64 	%fd62, %fd61, %fd58, 0d3EB936388A3790AD;
	fma.rn.f64 	%fd63, %fd62, %fd58, 0dBED0D5DB812B5083;
	fma.rn.f64 	%fd64, %fd63, %fd58, 0d3EC8860CD5D652F6;
	fma.rn.f64 	%fd65, %fd64, %fd58, 0d3EEA29A0CACDFB23;
	fma.rn.f64 	%fd66, %fd65, %fd58, 0dBF08CEF1F80281F2;
	fma.rn.f64 	%fd67, %fd66, %fd58, 0d3F11E684D0B9188A;
	fma.rn.f64 	%fd68, %fd67, %fd58, 0d3EF932CD54C8A222;
	fma.rn.f64 	%fd69, %fd68, %fd58, 0dBF37448A89EF8AA3;
	fma.rn.f64 	%fd70, %fd69, %fd58, 0d3F4F3CC55AD40C25;
	fma.rn.f64 	%fd71, %fd70, %fd58, 0dBF5BA924132F38B1;
	fma.rn.f64 	%fd72, %fd71, %fd58, 0d3F6468EECA533CF8;
	fma.rn.f64 	%fd73, %fd72, %fd58, 0dBF6EBADABB891BBD;
	fma.rn.f64 	%fd74, %fd73, %fd58, 0d3F75FFCFE5B76AFC;
	fma.rn.f64 	%fd75, %fd74, %fd58, 0d3FF0158A6D641D39;
	fma.rn.f64 	%fd100, %fd75, %fd58, 0d4008ABCC380D5A48;
	bra.uni 	$L__BB49_9;
$L__BB49_6:
	add.f64 	%fd42, %fd4, 0dC014000000000000;
	fma.rn.f64 	%fd43, %fd42, 0dBDBDCEC3A7785389, 0dBDF18FEEC0E38727;
	fma.rn.f64 	%fd44, %fd43, %fd42, 0d3E19E6BF2DDA45E3;
	fma.rn.f64 	%fd45, %fd44, %fd42, 0dBE30468FB24E2F5F;
	fma.rn.f64 	%fd46, %fd45, %fd42, 0d3E405AC6A8FBA182;
	fma.rn.f64 	%fd47, %fd46, %fd42, 0dBE50102E495FB9C0;
	fma.rn.f64 	%fd48, %fd47, %fd42, 0d3E5F4C20E1334AF8;
	fma.rn.f64 	%fd49, %fd48, %fd42, 0dBE722D220FDF9C3E;
	fma.rn.f64 	%fd50, %fd49, %fd42, 0d3E8EBC8BB824CB54;
	fma.rn.f64 	%fd51, %fd50, %fd42, 0dBEB0A8D40EA372CC;
	fma.rn.f64 	%fd52, %fd51, %fd42, 0d3ED2FBD29D093D2B;
	fma.rn.f64 	%fd53, %fd52, %fd42, 0dBEF4A3497E1E0FAC;
	fma.rn.f64 	%fd54, %fd53, %fd42, 0d3F13EBF4EB00938F;
	fma.rn.f64 	%fd55, %fd54, %fd42, 0dBF2C2F36A8FC5D53;
	fma.rn.f64 	%fd56, %fd55, %fd42, 0dBF222EA5DF04047C;
	fma.rn.f64 	%fd57, %fd56, %fd42, 0d3FF02A30D1FBA0DC;
	fma.rn.f64 	%fd100, %fd57, %fd42, 0d4013664DDD1AD7FB;
	bra.uni 	$L__BB49_9;
$L__BB49_7:
	setp.nan.f64 	%p3, %fd1, %fd1;
	mov.f64 	%fd100, %fd1;
	@%p3 bra 	$L__BB49_9;
	abs.f64 	%fd9, %fd1;
	setp.eq.f64 	%p4, %fd9, 0d3FF0000000000000;
	selp.f64 	%fd100, 0d7FF0000000000000, 0dFFF8000000000000, %p4;
$L__BB49_9:
	mul.f64 	%fd99, %fd1, %fd100;
	cvta.to.global.u64 	%rd6, %rd1;
	add.s64 	%rd8, %rd6, %rd4;
	st.global.f64 	[%rd8], %fd99;
$L__BB49_10:
	ret;

}
	// .globl	vec_exp10
.visible .entry vec_exp10(
	.param .u32 vec_exp10_param_0,
	.param .u64 .ptr .align 1 vec_exp10_param_1,
	.param .u64 .ptr .align 1 vec_exp10_param_2
)
{
	.reg .pred 	%p<6>;
	.reg .b32 	%r<27>;
	.reg .b32 	%f<3>;
	.reg .b64 	%rd<9>;
	.reg .b64 	%fd<29>;

	ld.param.u32 	%r6, [vec_exp10_param_0];
	ld.param.u64 	%rd1, [vec_exp10_param_1];
	ld.param.u64 	%rd2, [vec_exp10_param_2];
	mov.u32 	%r7, %tid.x;
	mov.u32 	%r8, %ctaid.x;
	mov.u32 	%r9, %ntid.x;
	mov.u32 	%r10, %tid.y;
	mov.u32 	%r11, %ctaid.y;
	mov.u32 	%r12, %ntid.y;
	mad.lo.s32 	%r13, %r11, %r12, %r10;
	mov.u32 	%r14, %nctaid.x;
	mad.lo.s32 	%r15, %r13, %r14, %r8;
	mad.lo.s32 	%r1, %r15, %r9, %r7;
	setp.ge.s32 	%p1, %r1, %r6;
	@%p1 bra 	$L__BB50_5;
	cvta.to.global.u64 	%rd3, %rd2;
	mul.wide.s32 	%rd4, %r1, 8;
	add.s64 	%rd5, %rd3, %rd4;
	ld.global.f64 	%fd1, [%rd5];
	fma.rn.f64 	%fd6, %fd1, 0d400A934F0979A371, 0d4338000000000000;
	{
	.reg .b32 %temp; 
	mov.b64 	{%r2, %temp}, %fd6;
	}
	mov.f64 	%fd7, 0dC338000000000000;
	add.rn.f64 	%fd8, %fd6, %fd7;
	fma.rn.f64 	%fd9, %fd8, 0dBFD34413509F79FF, %fd1;
	fma.rn.f64 	%fd10, %fd8, 0d3C49DC1DA994FD21, %fd9;
	mul.f64 	%fd11, %fd10, 0dBCAF48AD494EA3E9;
	fma.rn.f64 	%fd12, %fd10, 0d40026BB1BBB55516, %fd11;
	fma.rn.f64 	%fd13, %fd12, 0d3E5ADE1569CE2BDF, 0d3E928AF3FCA213EA;
	fma.rn.f64 	%fd14, %fd13, %fd12, 0d3EC71DEE62401315;
	fma.rn.f64 	%fd15, %fd14, %fd12, 0d3EFA01997C89EB71;
	fma.rn.f64 	%fd16, %fd15, %fd12, 0d3F2A01A014761F65;
	fma.rn.f64 	%fd17, %fd16, %fd12, 0d3F56C16C1852B7AF;
	fma.rn.f64 	%fd18, %fd17, %fd12, 0d3F81111111122322;
	fma.rn.f64 	%fd19, %fd18, %fd12, 0d3FA55555555502A1;
	fma.rn.f64 	%fd20, %fd19, %fd12, 0d3FC5555555555511;
	fma.rn.f64 	%fd21, %fd20, %fd12, 0d3FE000000000000B;
	fma.rn.f64 	%fd22, %fd21, %fd12, 0d3FF0000000000000;
	fma.rn.f64 	%fd23, %fd22, %fd12, 0d3FF0000000000000;
	{
	.reg .b32 %temp; 
	mov.b64 	{%r3, %temp}, %fd23;
	}
	{
	.reg .b32 %temp; 
	mov.b64 	{%temp, %r4}, %fd23;
	}
	shl.b32 	%r16, %r2, 20;
	add.s32 	%r17, %r16, %r4;
	mov.b64 	%fd28, {%r3, %r17};
	{
	.reg .b32 %temp; 
	mov.b64 	{%temp, %r5}, %fd1;
	}
	mov.b32 	%f2, %r5;
	abs.f32 	%f1, %f2;
	setp.lt.f32 	%p2, %f1, 0f40733A71;
	@%p2 bra 	$L__BB50_4;
	setp.lt.s32 	%p3, %r5, 0;
	selp.f64 	%fd24, 0d0000000000000000, 0d7FF0000000000000, %p3;
	setp.nan.f64 	%p4, %fd1, %fd1;
	add.f64 	%fd25, %fd1, %fd1;
	selp.f64 	%fd28, %fd25, %fd24, %p4;
	setp.geu.f32 	%p5, %f1, 0f407439B8;
	@%p5 bra 	$L__BB50_4;
	shr.u32 	%r18, %r2, 31;
	add.s32 	%r19, %r2, %r18;
	shr.s32 	%r20, %r19, 1;
	shl.b32 	%r21, %r20, 20;
	add.s32 	%r22, %r4, %r21;
	mov.b64 	%fd26, {%r3, %r22};
	sub.s32 	%r23, %r2, %r20;
	shl.b32 	%r24, %r23, 20;
	add.s32 	%r25, %r24, 1072693248;
	mov.b32 	%r26, 0;
	mov.b64 	%fd27, {%r26, %r25};
	mul.f64 	%fd28, %fd27, %fd26;
$L__BB50_4:
	cvta.to.global.u64 	%rd6, %rd1;
	add.s64 	%rd8, %rd6, %rd4;
	st.global.f64 	[%rd8], %fd28;
$L__BB50_5:
	ret;

}
	// .globl	vec_exp2
.visible .entry vec_exp2(
	.param .u32 vec_exp2_param_0,
	.param .u64 .ptr .align 1 vec_exp2_param_1,
	.param .u64 .ptr .align 1 vec_exp2_param_2
)
{
	.reg .pred 	%p<6>;
	.reg .b32 	%r<27>;
	.reg .b32 	%f<3>;
	.reg .b64 	%rd<9>;
	.reg .b64 	%fd<29>;

	ld.param.u32 	%r6, [vec_exp2_param_0];
	ld.param.u64 	%rd1, [vec_exp2_param_1];
	ld.param.u64 	%rd2, [vec_exp2_param_2];
	mov.u32 	%r7, %tid.x;
	mov.u32 	%r8, %ctaid.x;
	mov.u32 	%r9, %ntid.x;
	mov.u32 	%r10, %tid.y;
	mov.u32 	%r11, %ctaid.y;
	mov.u32 	%r12, %ntid.y;
	mad.lo.s32 	%r13, %r11, %r12, %r10;
	mov.u32 	%r14, %nctaid.x;
	mad.lo.s32 	%r15, %r13, %r14, %r8;
	mad.lo.s32 	%r1, %r15, %r9, %r7;
	setp.ge.s32 	%p1, %r1, %r6;
	@%p1 bra 	$L__BB51_5;
	cvta.to.global.u64 	%rd3, %rd2;
	mul.wide.s32 	%rd4, %r1, 8;
	add.s64 	%rd5, %rd3, %rd4;
	ld.global.f64 	%fd1, [%rd5];
	mov.f64 	%fd6, 0d4338000000000000;
	add.rn.f64 	%fd7, %fd1, %fd6;
	mov.f64 	%fd8, 0dC338000000000000;
	add.rn.f64 	%fd9, %fd7, %fd8;
	{
	.reg .b32 %temp; 
	mov.b64 	{%r2, %temp}, %fd7;
	}
	sub.f64 	%fd10, %fd1, %fd9;
	mul.f64 	%fd11, %fd10, 0d3C7ABC9E3B39803F;
	fma.rn.f64 	%fd12, %fd10, 0d3FE62E42FEFA39EF, %fd11;
	fma.rn.f64 	%fd13, %fd12, 0d3E5ADE1569CE2BDF, 0d3E928AF3FCA213EA;
	fma.rn.f64 	%fd14, %fd13, %fd12, 0d3EC71DEE62401315;
	fma.rn.f64 	%fd15, %fd14, %fd12, 0d3EFA01997C89EB71;
	fma.rn.f64 	%fd16, %fd15, %fd12, 0d3F2A01A014761F65;
	fma.rn.f64 	%fd17, %fd16, %fd12, 0d3F56C16C1852B7AF;
	fma.rn.f64 	%fd18, %fd17, %fd12, 0d3F81111111122322;
	fma.rn.f64 	%fd19, %fd18, %fd12, 0d3FA55555555502A1;
	fma.rn.f64 	%fd20, %fd19, %fd12, 0d3FC5555555555511;
	fma.rn.f64 	%fd21, %fd20, %fd12, 0d3FE000000000000B;
	fma.rn.f64 	%fd22, %fd21, %fd12, 0d3FF0000000000000;
	fma.rn.f64 	%fd23, %fd22, %fd12, 0d3FF0000000000000;
	{
	.reg .b32 %temp; 
	mov.b64 	{%r3, %temp}, %fd23;
	}
	{
	.reg .b32 %temp; 
	mov.b64 	{%temp, %r4}, %fd23;
	}
	shl.b32 	%r16, %r2, 20;
	add.s32 	%r17, %r16, %r4;
	mov.b64 	%fd28, {%r3, %r17};
	{
	.reg .b32 %temp; 
	mov.b64 	{%temp, %r5}, %fd1;
	}
	mov.b32 	%f2, %r5;
	abs.f32 	%f1, %f2;
	setp.lt.f32 	%p2, %f1, 0f408FF000;
	@%p2 bra 	$L__BB51_4;
	setp.lt.s32 	%p3, %r5, 0;
	selp.f64 	%fd24, 0d0000000000000000, 0d7FF0000000000000, %p3;
	setp.nan.f64 	%p4, %fd1, %fd1;
	add.f64 	%fd25, %fd1, %fd1;
	selp.f64 	%fd28, %fd25, %fd24, %p4;
	setp.geu.f32 	%p5, %f1, 0f4090CC00;
	@%p5 bra 	$L__BB51_4;
	shr.u32 	%r18, %r2, 31;
	add.s32 	%r19, %r2, %r18;
	shr.s32 	%r20, %r19, 1;
	shl.b32 	%r21, %r20, 20;
	add.s32 	%r22, %r4, %r21;
	mov.b64 	%fd26, {%r3, %r22};
	sub.s32 	%r23, %r2, %r20;
	shl.b32 	%r24, %r23, 20;
	add.s32 	%r25, %r24, 1072693248;
	mov.b32 	%r26, 0;
	mov.b64 	%fd27, {%r26, %r25};
	mul.f64 	%fd28, %fd27, %fd26;
$L__BB51_4:
	cvta.to.global.u64 	%rd6, %rd1;
	add.s64 	%rd8, %rd6, %rd4;
	st.global.f64 	[%rd8], %fd28;
$L__BB51_5:
	ret;

}
	// .globl	vec_exp
.visible .entry vec_exp(
	.param .u32 vec_exp_param_0,
	.param .u64 .ptr .align 1 vec_exp_param_1,
	.param .u64 .ptr .align 1 vec_exp_param_2
)
{
	.reg .pred 	%p<5>;
	.reg .b32 	%r<27>;
	.reg .b32 	%f<3>;
	.reg .b64 	%rd<9>;
	.reg .b64 	%fd<26>;

	ld.param.u32 	%r5, [vec_exp_param_0];
	ld.param.u64 	%rd1, [vec_exp_param_1];
	ld.param.u64 	%rd2, [vec_exp_param_2];
	mov.u32 	%r6, %tid.x;
	mov.u32 	%r7, %ctaid.x;
	mov.u32 	%r8, %ntid.x;
	mov.u32 	%r9, %tid.y;
	mov.u32 	%r10, %ctaid.y;
	mov.u32 	%r11, %ntid.y;
	mad.lo.s32 	%r12, %r10, %r11, %r9;
	mov.u32 	%r13, %nctaid.x;
	mad.lo.s32 	%r14, %r12, %r13, %r7;
	mad.lo.s32 	%r1, %r14, %r8, %r6;
	setp.ge.s32 	%p1, %r1, %r5;
	@%p1 bra 	$L__BB52_5;
	cvta.to.global.u64 	%rd3, %rd2;
	mul.wide.s32 	%rd4, %r1, 8;
	add.s64 	%rd5, %rd3, %rd4;
	ld.global.f64 	%fd1, [%rd5];
	fma.rn.f64 	%fd6, %fd1, 0d3FF71547652B82FE, 0d4338000000000000;
	{
	.reg .b32 %temp; 
	mov.b64 	{%r2, %temp}, %fd6;
	}
	mov.f64 	%fd7, 0dC338000000000000;
	add.rn.f64 	%fd8, %fd6, %fd7;
	fma.rn.f64 	%fd9, %fd8, 0dBFE62E42FEFA39EF, %fd1;
	fma.rn.f64 	%fd10, %fd8, 0dBC7ABC9E3B39803F, %fd9;
	fma.rn.f64 	%fd11, %fd10, 0d3E5ADE1569CE2BDF, 0d3E928AF3FCA213EA;
	fma.rn.f64 	%fd12, %fd11, %fd10, 0d3EC71DEE62401315;
	fma.rn.f64 	%fd13, %fd12, %fd10, 0d3EFA01997C89EB71;
	fma.rn.f64 	%fd14, %fd13, %fd10, 0d3F2A01A014761F65;
	fma.rn.f64 	%fd15, %fd14, %fd10, 0d3F56C16C1852B7AF;
	fma.rn.f64 	%fd16, %fd15, %fd10, 0d3F81111111122322;
	fma.rn.f64 	%fd17, %fd16, %fd10, 0d3FA55555555502A1;
	fma.rn.f64 	%fd18, %fd17, %fd10, 0d3FC5555555555511;
	fma.rn.f64 	%fd19, %fd18, %fd10, 0d3FE000000000000B;
	fma.rn.f64 	%fd20, %fd19, %fd10, 0d3FF0000000000000;
	fma.rn.f64 	%fd21, %fd20, %fd10, 0d3FF0000000000000;
	{
	.reg .b32 %temp; 
	mov.b64 	{%r3, %temp}, %fd21;
	}
	{
	.reg .b32 %temp; 
	mov.b64 	{%temp, %r4}, %fd21;
	}
	shl.b32 	%r15, %r2, 20;
	add.s32 	%r16, %r15, %r4;
	mov.b64 	%fd25, {%r3, %r16};
	{
	.reg .b32 %temp; 
	mov.b64 	{%temp, %r17}, %fd1;
	}
	mov.b32 	%f2, %r17;
	abs.f32 	%f1, %f2;
	setp.lt.f32 	%p2, %f1, 0f4086232B;
	@%p2 bra 	$L__BB52_4;
	setp.lt.f64 	%p3, %fd1, 0d0000000000000000;
	add.f64 	%fd22, %fd1, 0d7FF0000000000000;
	selp.f64 	%fd25, 0d0000000000000000, %fd22, %p3;
	setp.geu.f32 	%p4, %f1, 0f40874800;
	@%p4 bra 	$L__BB52_4;
	shr.u32 	%r18, %r2, 31;
	add.s32 	%r19, %r2, %r18;
	shr.s32 	%r20, %r19, 1;
	shl.b32 	%r21, %r20, 20;
	add.s32 	%r22, %r4, %r21;
	mov.b64 	%fd23, {%r3, %r22};
	sub.s32 	%r23, %r2, %r20;
	shl.b32 	%r24, %r23, 20;
	add.s32 	%r25, %r24, 1072693248;
	mov.b32 	%r26, 0;
	mov.b64 	%fd24, {%r26, %r25};
	mul.f64 	%fd25, %fd24, %fd23;
$L__BB52_4:
	cvta.to.global.u64 	%rd6, %rd1;
	add.s64 	%rd8, %rd6, %rd4;
	st.global.f64 	[%rd8], %fd25;
$L__BB52_5:
	ret;

}
	// .globl	vec_expm1
.visible .entry vec_expm1(
	.param .u32 vec_expm1_param_0,
	.param .u64 .ptr .align 1 vec_expm1_param_1,
	.param .u64 .ptr .align 1 vec_expm1_param_2
)
{
	.reg .pred 	%p<10>;
	.reg .b32 	%r<21>;
	.reg .b32 	%f<2>;
	.reg .b64 	%rd<9>;
	.reg .b64 	%fd<32>;

	ld.param.u32 	%r3, [vec_expm1_param_0];
	ld.param.u64 	%rd1, [vec_expm1_param_1];
	ld.param.u64 	%rd2, [vec_expm1_param_2];
	mov.u32 	%r4, %tid.x;
	mov.u32 	%r5, %ctaid.x;
	mov.u32 	%r6, %ntid.x;
	mov.u32 	%r7, %tid.y;
	mov.u32 	%r8, %ctaid.y;
	mov.u32 	%r9, %ntid.y;
	mad.lo.s32 	%r10, %r8, %r9, %r7;
	mov.u32 	%r11, %nctaid.x;
	mad.lo.s32 	%r12, %r10, %r11, %r5;
	mad.lo.s32 	%r1, %r12, %r6, %r4;
	setp.ge.s32 	%p1, %r1, %r3;
	@%p1 bra 	$L__BB53_5;
	cvta.to.global.u64 	%rd3, %rd2;
	mul.wide.s32 	%rd4, %r1, 8;
	add.s64 	%rd5, %rd3, %rd4;
	ld.global.f64 	%fd1, [%rd5];
	{
	.reg .b32 %temp; 
	mov.b64 	{%temp, %r2}, %fd1;
	}
	mov.b32 	%f1, %r2;
	setp.geu.f32 	%p2, %f1, 0f40862E43;
	setp.leu.f32 	%p3, %f1, 0fC04A8000;
	or.pred  	%p4, %p2, %p3;
	@%p4 bra 	$L__BB53_3;
	fma.rn.f64 	%fd7, %fd1, 0d3FF71547652B82FE, 0d4338000000000000;
	{
	.reg .b32 %temp; 
	mov.b64 	{%r13, %temp}, %fd7;
	}
	mov.f64 	%fd8, 0dC338000000000000;
	add.rn.f64 	%fd9, %fd7, %fd8;
	fma.rn.f64 	%fd10, %fd9, 0dBFE62E42FEFA39EF, %fd1;
	fma.rn.f64 	%fd11, %fd9, 0dBC7ABC9E3B39803F, %fd10;
	shl.b32 	%r14, %r2, 1;
	setp.lt.u32 	%p7, %r14, 2142496327;
	selp.f64 	%fd12, %fd1, %fd11, %p7;
	selp.b32 	%r15, 0, %r13, %p7;
	fma.rn.f64 	%fd13, %fd12, 0d3E21F4076ACD15B6, 0d3E5AF86D8EBD13CD;
	fma.rn.f64 	%fd14, %fd13, %fd12, 0d3E927E5092BA033D;
	fma.rn.f64 	%fd15, %fd14, %fd12, 0d3EC71DDE6C5F9DA1;
	fma.rn.f64 	%fd16, %fd15, %fd12, 0d3EFA01A018D034E6;
	fma.rn.f64 	%fd17, %fd16, %fd12, 0d3F2A01A01B3B6940;
	fma.rn.f64 	%fd18, %fd17, %fd12, 0d3F56C16C16C1B5DD;
	fma.rn.f64 	%fd19, %fd18, %fd12, 0d3F8111111110F74D;
	fma.rn.f64 	%fd20, %fd19, %fd12, 0d3FA555555555554D;
	fma.rn.f64 	%fd21, %fd20, %fd12, 0d3FC5555555555557;
	fma.rn.f64 	%fd22, %fd21, %fd12, 0d3FE0000000000000;
	mul.f64 	%fd23, %fd12, %fd22;
	fma.rn.f64 	%fd24, %fd23, %fd12, %fd12;
	setp.eq.s32 	%p8, %r15, 1024;
	shl.b32 	%r16, %r15, 20;
	add.s32 	%r17, %r16, 1072693248;
	selp.b32 	%r18, 2145386496, %r17, %p8;
	mov.b32 	%r19, 0;
	mov.b64 	%fd25, {%r19, %r18};
	mov.b32 	%r20, 1072693248;
	mov.b64 	%fd26, {%r19, %r20};
	sub.f64 	%fd27, %fd25, %fd26;
	fma.rn.f64 	%fd28, %fd24, %fd25, %fd27;
	add.f64 	%fd29, %fd28, %fd28;
	setp.eq.s32 	%p9, %r14, 0;
	selp.f64 	%fd30, %fd29, %fd28, %p8;
	selp.f64 	%fd31, %fd1, %fd30, %p9;
	bra.uni 	$L__BB53_4;
$L__BB53_3:
	setp.lt.s32 	%p5, %r2, 0;
	setp.nan.f64 	%p6, %fd1, %fd1;
	add.f64 	%fd5, %fd1, %fd1;
	selp.f64 	%fd6, 0dBFF0000000000000, 0d7FF0000000000000, %p5;
	selp.f64 	%fd31, %fd5, %fd6, %p6;
$L__BB53_4:
	cvta.to.global.u64 	%rd6, %rd1;
	add.s64 	%rd8, %rd6, %rd4;
	st.global.f64 	[%rd8], %fd31;
$L__BB53_5:
	ret;

}
	// .globl	vec_fabs
.visible .entry vec_fabs(
	.param .u32 vec_fabs_param_0,
	.param .u64 .ptr .align 1 vec_fabs_param_1,
	.param .u64 .ptr .align 1 vec_fabs_param_2
)
{
	.reg .pred 	%p<2>;
	.reg .b32 	%r<12>;
	.reg .b64 	%rd<8>;
	.reg .b64 	%fd<3>;

	ld.param.u32 	%r2, [vec_fabs_param_0];
	ld.param.u64 	%rd1, [vec_fabs_param_1];
	ld.param.u64 	%rd2, [vec_fabs_param_2];
	mov.u32 	%r3, %tid.x;
	mov.u32 	%r4, %ctaid.x;
	mov.u32 	%r5, %ntid.x;
	mov.u32 	%r6, %tid.y;
	mov.u32 	%r7, %ctaid.y;
	mov.u32 	%r8, %ntid.y;
	mad.lo.s32 	%r9, %r7, %r8, %r6;
	mov.u32 	%r10, %nctaid.x;
	mad.lo.s32 	%r11, %r9, %r10, %r4;
	mad.lo.s32 	%r1, %r11, %r5, %r3;
	setp.ge.s32 	%p1, %r1, %r2;
	@%p1 bra 	$L__BB54_2;
	cvta.to.global.u64 	%rd3, %rd2;
	cvta.to.global.u64 	%rd4, %rd1;
	mul.wide.s32 	%rd5, %r1, 8;
	add.s64 	%rd6, %rd3, %rd5;
	ld.global.f64 	%fd1, [%rd6];
	abs.f64 	%fd2, %fd1;
	add.s64 	%rd7, %rd4, %rd5;
	st.global.f64 	[%rd7], %fd2;
$L__BB54_2:
	ret;

}
	// .globl	vec_floor
.visible .entry vec_floor(
	.param .u32 vec_floor_param_0,
	.param .u64 .ptr .align 1 vec_floor_param_1,
	.param .u64 .ptr .align 1 vec_floor_param_2
)
{
	.reg .pred 	%p<2>;
	.reg .b32 	%r<12>;
	.reg .b64 	%rd<8>;
	.reg .b64 	%fd<3>;

	ld.param.u32 	%r2, [vec_floor_param_0];
	ld.param.u64 	%rd1, [vec_floor_param_1];
	ld.param.u64 	%rd2, [vec_floor_param_2];
	mov.u32 	%r3, %tid.x;
	mov.u32 	%r4, %ctaid.x;
	mov.u32 	%r5, %ntid.x;
	mov.u32 	%r6, %tid.y;
	mov.u32 	%r7, %ctaid.y;
	mov.u32 	%r8, %ntid.y;
	mad.lo.s32 	%r9, %r7, %r8, %r6;
	mov.u32 	%r10, %nctaid.x;
	mad.lo.s32 	%r11, %r9, %r10, %r4;
	mad.lo.s32 	%r1, %r11, %r5, %r3;
	setp.ge.s32 	%p1, %r1, %r2;
	@%p1 bra 	$L__BB55_2;
	cvta.to.global.u64 	%rd3, %rd2;
	cvta.to.global.u64 	%rd4, %rd1;
	mul.wide.s32 	%rd5, %r1, 8;
	add.s64 	%rd6, %rd3, %rd5;
	ld.global.f64 	%fd1, [%rd6];
	cvt.rmi.f64.f64 	%fd2, %fd1;
	add.s64 	%rd7, %rd4, %rd5;
	st.global.f64 	[%rd7], %fd2;
$L__BB55_2:
	ret;

}
	// .globl	vec_j0
.visible .entry vec_j0(
	.param .u32 vec_j0_param_0,
	.param .u64 .ptr .align 1 vec_j0_param_1,
	.param .u64 .ptr .align 1 vec_j0_param_2
)
{
	.reg .pred 	%p<11>;
	.reg .b32 	%r<30>;
	.reg .b64 	%rd<13>;
	.reg .b64 	%fd<136>;

	ld.param.u32 	%r10, [vec_j0_param_0];
	ld.param.u64 	%rd1, [vec_j0_param_1];
	ld.param.u64 	%rd2, [vec_j0_param_2];
	mov.u32 	%r11, %tid.x;
	mov.u32 	%r12, %ctaid.x;
	mov.u32 	%r13, %ntid.x;
	mov.u32 	%r14, %tid.y;
	mov.u32 	%r15, %ctaid.y;
	mov.u32 	%r16, %ntid.y;
	mad.lo.s32 	%r17, %r15, %r16, %r14;
	mov.u32 	%r18, %nctaid.x;
	mad.lo.s32 	%r19, %r17, %r18, %r12;
	mad.lo.s32 	%r1, %r19, %r13, %r11;
	setp.ge.s32 	%p1, %r1, %r10;
	@%p1 bra 	$L__BB56_17;
	cvta.to.global.u64 	%rd3, %rd2;
	mul.wide.s32 	%rd4, %r1, 8;
	add.s64 	%rd5, %rd3, %rd4;
	ld.global.f64 	%fd19, [%rd5];
	abs.f64 	%fd1, %fd19;
	setp.gtu.f64 	%p2, %fd1, 0d400FB319F277BBE5;
	@%p2 bra 	$L__BB56_3;
	add.f64 	%fd20, %fd1, 0dC0033D152E971B40;
	add.f64 	%fd21, %fd20, 0d3CA0F539D7DA258E;
	fma.rn.f64 	%fd22, %fd21, 0dBCC0D18564C48C61, 0dBCFCF8F9A8C294BC;
	fma.rn.f64 	%fd23, %fd22, %fd21, 0d3D3FAB983CAE498B;
	fma.rn.f64 	%fd24, %fd23, %fd21, 0d3D7CD7C018579B88;
	fma.rn.f64 	%fd25, %fd24, %fd21, 0dBDBBDD2342D64FDD;
	fma.rn.f64 	%fd26, %fd25, %fd21, 0dBDF5C2D9416B1E2B;
	fma.rn.f64 	%fd27, %fd26, %fd21, 0d3E32951D73174DD5;
	fma.rn.f64 	%fd28, %fd27, %fd21, 0d3E67FF99802CAEB5;
	fma.rn.f64 	%fd29, %fd28, %fd21, 0dBEA1CCE305C4C9F7;
	fma.rn.f64 	%fd30, %fd29, %fd21, 0dBED232C77E29E1BB;
	fma.rn.f64 	%fd31, %fd30, %fd21, 0d3F06ED3B9F0EF757;
	fma.rn.f64 	%fd32, %fd31, %fd21, 0d3F315382BA096A62;
	fma.rn.f64 	%fd33, %fd32, %fd21, 0dBF61F992590D1AE4;
	fma.rn.f64 	%fd34, %fd33, %fd21, 0dBF81BB1CBE1A465F;
	fma.rn.f64 	%fd35, %fd34, %fd21, 0d3FACFAE864368D84;
	fma.rn.f64 	%fd36, %fd35, %fd21, 0d3FBBA1DEEA0294A3;
	fma.rn.f64 	%fd37, %fd36, %fd21, 0dBFE09CDB36551280;
	mul.f64 	%fd135, %fd21, %fd37;
	bra.uni 	$L__BB56_16;
$L__BB56_3:
	setp.gtu.f64 	%p3, %fd1, 0d401C58FD1A62F5EC;
	@%p3 bra 	$L__BB56_5;
	add.f64 	%fd38, %fd1, 0dC016148F5B2C2E45;
	add.f64 	%fd39, %fd38, 0dBC975054CD60A517;
	fma.rn.f64 	%fd40, %fd39, 0d3CBCB0A8F126B343, 0d3CF83FD1F333EB61;
	fma.rn.f64 	%fd41, %fd40, %fd39, 0dBD4100E33E3FB413;
	fma.rn.f64 	%fd42, %fd41, %fd39, 0dBD7846076D004627;
	fma.rn.f64 	%fd43, %fd42, %fd39, 0d3DBE2F1D4F90720D;
	fma.rn.f64 	%fd44, %fd43, %fd39, 0d3DF1D03B1E4A119B;
	fma.rn.f64 	%fd45, %fd44, %fd39, 0dBE341D72B1B3BCE9;
	fma.rn.f64 	%fd46, %fd45, %fd39, 0dBE62DA37CE2A9EF8;
	fma.rn.f64 	%fd47, %fd46, %fd39, 0d3EA32E6D9974F763;
	fma.rn.f64 	%fd48, %fd47, %fd39, 0d3ECAD77D744A1879;
	fma.rn.f64 	%fd49, %fd48, %fd39, 0dBF0863F481A37337;
	fma.rn.f64 	%fd50, %fd49, %fd39, 0dBF26F641F418F0F4;
	fma.rn.f64 	%fd51, %fd50, %fd39, 0d3F627E31FE9A969E;
	fma.rn.f64 	%fd52, %fd51, %fd39, 0d3F72F7FFE9025628;
	fma.rn.f64 	%fd53, %fd52, %fd39, 0dBFAB2150CB41E8BF;
	fma.rn.f64 	%fd54, %fd53, %fd39, 0dBF9F8F72E7A848DE;
	fma.rn.f64 	%fd55, %fd54, %fd39, 0d3FD5C6E60A097823;
	mul.f64 	%fd135, %fd39, %fd55;
	bra.uni 	$L__BB56_16;
$L__BB56_5:
	setp.gtu.f64 	%p4, %fd1, 0d402471FCB6A7A8C0;
	@%p4 bra 	$L__BB56_7;
	add.f64 	%fd56, %fd1, 0dC0214EB56CCCDECA;
	add.f64 	%fd57, %fd56, 0d3CB51970714C7C25;
	fma.rn.f64 	%fd58, %fd57, 0dBCBDB7FFCF659E24, 0dBCF4B3A71AAAC629;
	fma.rn.f64 	%fd59, %fd58, %fd57, 0d3D417EC150ECDCE7;
	fma.rn.f64 	%fd60, %fd59, %fd57, 0d3D7438F5EA1D10B2;
	fma.rn.f64 	%fd61, %fd60, %fd57, 0dBDBEDAE7EC2C9E87;
	fma.rn.f64 	%fd62, %fd61, %fd57, 0dBDECADD2C4B91F58;
	fma.rn.f64 	%fd63, %fd62, %fd57, 0d3E34582C8EE12204;
	fma.rn.f64 	%fd64, %fd63, %fd57, 0d3E5CEDA451DD20F8;
	fma.rn.f64 	%fd65, %fd64, %fd57, 0dBEA30E8CC3165E2F;
	fma.rn.f64 	%fd66, %fd65, %fd57, 0dBEC3324842BB1A2E;
	fma.rn.f64 	%fd67, %fd66, %fd57, 0d3F07800BC54FBDDB;
	fma.rn.f64 	%fd68, %fd67, %fd57, 0d3F1D79605276949A;
	fma.rn.f64 	%fd69, %fd68, %fd57, 0dBF60E0D60385A629;
	fma.rn.f64 	%fd70, %fd69, %fd57, 0dBF648E63600D82F3;
	fma.rn.f64 	%fd71, %fd70, %fd57, 0d3FA68B984EC6493A;
	fma.rn.f64 	%fd72, %fd71, %fd57, 0d3F900F7FCF183E0B;
	fma.rn.f64 	%fd73, %fd72, %fd57, 0dBFD15F7977A772D4;
	mul.f64 	%fd135, %fd57, %fd73;
	bra.uni 	$L__BB56_16;
$L__BB56_7:
	setp.eq.f64 	%p5, %fd1, 0d7FF0000000000000;
	mov.f64 	%fd135, 0d0000000000000000;
	@%p5 bra 	$L__BB56_16;
	rcp.approx.ftz.f64 	%fd75, %fd1;
	neg.f64 	%fd76, %fd1;
	fma.rn.f64 	%fd77, %fd76, %fd75, 0d3FF0000000000000;
	fma.rn.f64 	%fd78, %fd77, %fd77, %fd77;
	fma.rn.f64 	%fd79, %fd78, %fd75, %fd75;
	mul.f64 	%fd80, %fd79, %fd79;
	fma.rn.f64 	%fd81, %fd80, 0dC0D115CB8C11A9DC, 0d409927467A655012;
	fma.rn.f64 	%fd82, %fd81, %fd80, 0dC05751787E247BD4;
	fma.rn.f64 	%fd83, %fd82, %fd80, 0d401704C4E5FC36B2;
	fma.rn.f64 	%fd84, %fd83, %fd80, 0dBFE15B747A2FD531;
	fma.rn.f64 	%fd85, %fd84, %fd80, 0d3FBA7FEACF6CB79B;
	fma.rn.f64 	%fd86, %fd85, %fd80, 0dBFAFFFFFEDDCF548;
	fma.rn.f64 	%fd87, %fd86, %fd80, 0d3FEFFFFFFFFFC9E5;
	fma.rn.f64 	%fd88, %fd80, 0dC14602FE1C34685E, 0d410ECD4523B12B84;
	fma.rn.f64 	%fd89, %fd88, %fd80, 0dC0C7A2FC1972F05A;
	fma.rn.f64 	%fd90, %fd89, %fd80, 0d407EBA131F7E5BEB;
	fma.rn.f64 	%fd91, %fd90, %fd80, 0dC0373B92E6E7CC7D;
	fma.rn.f64 	%fd92, %fd91, %fd80, 0d3FFA31BEE63A2F08;
	fma.rn.f64 	%fd93, %fd92, %fd80, 0dBFCAD320104D5D05;
	fma.rn.f64 	%fd94, %fd93, %fd80, 0d3FB0AAAA9C76D07E;
	fma.rn.f64 	%fd95, %fd94, %fd80, 0dBFBFFFFFFFFDACEC;
	fma.rn.f64 	%fd5, %fd95, %fd79, %fd1;
	rsqrt.approx.f64 	%fd96, %fd1;
	mul.f64 	%fd97, %fd96, 0d3FE9884533D43651;
	mul.f64 	%fd6, %fd97, %fd87;
	mul.f64 	%fd98, %fd5, 0d3FE45F306DC9C883;
	cvt.rni.s32.f64 	%r27, %fd98;
	cvt.rn.f64.s32 	%fd99, %r27;
	fma.rn.f64 	%fd100, %fd99, 0dBFF921FB54442D18, %fd5;
	fma.rn.f64 	%fd101, %fd99, 0dBC91A62633145C00, %fd100;
	fma.rn.f64 	%fd132, %fd99, 0dB97B839A252049C0, %fd101;
	abs.f64 	%fd102, %fd5;
	setp.ltu.f64 	%p6, %fd102, 0d41E0000000000000;
	@%p6 bra 	$L__BB56_10;
	{ // callseq 2, 0
	.param .b64 param0;
	st.param.f64 	[param0], %fd5;
	.param .align 16 .b8 retval0[16];
	call.uni (retval0), 
	__internal_trig_reduction_slowpathd, 
	(
	param0
	);
	ld.param.f64 	%fd132, [retval0];
	ld.param.b32 	%r27, [retval0+8];
	} // callseq 2
$L__BB56_10:
	and.b32  	%r21, %r27, 3;
	cvt.rn.f64.u32 	%fd104, %r21;
	add.f64 	%fd105, %fd132, 0dBFE921FB54442D18;
	fma.rn.f64 	%fd10, %fd104, 0d3FF921FB54442D18, %fd105;
	abs.f64 	%fd11, %fd10;
	setp.neu.f64 	%p7, %fd11, 0d7FF0000000000000;
	@%p7 bra 	$L__BB56_12;
	mov.f64 	%fd111, 0d0000000000000000;
	mul.rn.f64 	%fd134, %fd10, %fd111;
	mov.b32 	%r29, 1;
	bra.uni 	$L__BB56_15;
$L__BB56_12:
	mul.f64 	%fd106, %fd10, 0d3FE45F306DC9C883;
	cvt.rni.s32.f64 	%r28, %fd106;
	cvt.rn.f64.s32 	%fd107, %r28;
	fma.rn.f64 	%fd108, %fd107, 0dBFF921FB54442D18, %fd10;
	fma.rn.f64 	%fd109, %fd107, 0dBC91A62633145C00, %fd108;
	fma.rn.f64 	%fd134, %fd107, 0dB97B839A252049C0, %fd109;
	setp.ltu.f64 	%p8, %fd11, 0d41E0000000000000;
	@%p8 bra 	$L__BB56_14;
	{ // callseq 3, 0
	.param .b64 param0;
	st.param.f64 	[param0], %fd10;
	.param .align 16 .b8 retval0[16];
	call.uni (retval0), 
	__internal_trig_reduction_slowpathd, 
	(
	param0
	);
	ld.param.f64 	%fd134, [retval0];
	ld.param.b32 	%r28, [retval0+8];
	} // callseq 3
$L__BB56_14:
	add.s32 	%r29, %r28, 1;
$L__BB56_15:
	shl.b32 	%r24, %r29, 6;
	cvt.u64.u32 	%rd6, %r24;
	and.b64  	%rd7, %rd6, 64;
	mov.u64 	%rd8, __cudart_sin_cos_coeffs;
	add.s64 	%rd9, %rd8, %rd7;
	mul.rn.f64 	%fd112, %fd134, %fd134;
	and.b32  	%r25, %r29, 1;
	setp.eq.b32 	%p9, %r25, 1;
	selp.f64 	%fd113, 0dBDA8FF8320FD8164, 0d3DE5DB65F9785EBA, %p9;
	ld.global.nc.v2.f64 	{%fd114, %fd115}, [%rd9];
	fma.rn.f64 	%fd116, %fd113, %fd112, %fd114;
	fma.rn.f64 	%fd117, %fd116, %fd112, %fd115;
	ld.global.nc.v2.f64 	{%fd118, %fd119}, [%rd9+16];
	fma.rn.f64 	%fd120, %fd117, %fd112, %fd118;
	fma.rn.f64 	%fd121, %fd120, %fd112, %fd119;
	ld.global.nc.v2.f64 	{%fd122, %fd123}, [%rd9+32];
	fma.rn.f64 	%fd124, %fd121, %fd112, %fd122;
	fma.rn.f64 	%fd125, %fd124, %fd112, %fd123;
	fma.rn.f64 	%fd126, %fd125, %fd134, %fd134;
	fma.rn.f64 	%fd127, %fd125, %fd112, 0d3FF0000000000000;
	selp.f64 	%fd128, %fd127, %fd126, %p9;
	and.b32  	%r26, %r29, 2;
	setp.eq.s32 	%p10, %r26, 0;
	mov.f64 	%fd129, 0d0000000000000000;
	sub.f64 	%fd130, %fd129, %fd128;
	selp.f64 	%fd131, %fd128, %fd130, %p10;
	mul.f64 	%fd135, %fd6, %fd131;
$L__BB56_16:
	cvta.to.global.u64 	%rd10, %rd1;
	add.s64 	%rd12, %rd10, %rd4;
	st.global.f64 	[%rd12], %fd135;
$L__BB56_17:
	ret;

}
	// .globl	vec_j1
.visible .entry vec_j1(
	.param .u32 vec_j1_param_0,
	.param .u64 .ptr .align 1 vec_j1_param_1,
	.param .u64 .ptr .align 1 vec_j1_param_2
)
{
	.reg .pred 	%p<13>;
	.reg .b32 	%r<30>;
	.reg .b64 	%rd<13>;
	.reg .b64 	%fd<136>;

	ld.param.u32 	%r10, [vec_j1_param_0];
	ld.param.u64 	%rd1, [vec_j1_param_1];
	ld.param.u64 	%rd2, [vec_j1_param_2];
	mov.u32 	%r11, %tid.x;
	mov.u32 	%r12, %ctaid.x;
	mov.u32 	%r13, %ntid.x;
	mov.u32 	%r14, %tid.y;
	mov.u32 	%r15, %ctaid.y;
	mov.u32 	%r16, %ntid.y;
	mad.lo.s32 	%r17, %r15, %r16, %r14;
	mov.u32 	%r18, %nctaid.x;
	mad.lo.s32 	%r19, %r17, %r18, %r12;
	mad.lo.s32 	%r1, %r19, %r13, %r11;
	setp.ge.s32 	%p1, %r1, %r10;
	@%p1 bra 	$L__BB57_17;
	cvta.to.global.u64 	%rd3, %rd2;
	mul.wide.s32 	%rd4, %r1, 8;
	add.s64 	%rd5, %rd3, %rd4;
	ld.global.f64 	%fd1, [%rd5];
	abs.f64 	%fd2, %fd1;
	setp.gtu.f64 	%p2, %fd2, 0d400353AABAD7B784;
	@%p2 bra 	$L__BB57_3;
	fma.rn.f64 	%fd20, %fd2, 0d3D020E4ADCDE2AD3, 0dBD4DD167A0DC3F55;
	fma.rn.f64 	%fd21, %fd20, %fd2, 0d3D5503F5A491E487;
	fma.rn.f64 	%fd22, %fd21, %fd2, 0d3DC1F29940C2403A;
	fma.rn.f64 	%fd23, %fd22, %fd2, 0d3D84CF9302EACDEF;
	fma.rn.f64 	%fd24, %fd23, %fd2, 0dBE384A53DBBCA436;
	fma.rn.f64 	%fd25, %fd24, %fd2, 0d3D9779BEE4F63BCC;
	fma.rn.f64 	%fd26, %fd25, %fd2, 0d3EA6C160E414F3F0;
	fma.rn.f64 	%fd27, %fd26, %fd2, 0d3D8F3D2F12430699;
	fma.rn.f64 	%fd28, %fd27, %fd2, 0dBF0C71C72C0CED04;
	fma.rn.f64 	%fd29, %fd28, %fd2, 0d3D659BCA506F1128;
	fma.rn.f64 	%fd30, %fd29, %fd2, 0d3F65555555506982;
	fma.rn.f64 	%fd31, %fd30, %fd2, 0d3D15BA0B425F1BFB;
	fma.rn.f64 	%fd32, %fd31, %fd2, 0dBFB0000000000065;
	fma.rn.f64 	%fd33, %fd32, %fd2, 0d3C8729A7253FB679;
	fma.rn.f64 	%fd34, %fd33, %fd2, 0d3FE0000000000000;
	mul.f64 	%fd135, %fd2, %fd34;
	bra.uni 	$L__BB57_16;
$L__BB57_3:
	setp.gtu.f64 	%p3, %fd2, 0d4015B1D0574614EA;
	@%p3 bra 	$L__BB57_5;
	add.f64 	%fd35, %fd2, 0dC00EA75575AF6F09;
	add.f64 	%fd36, %fd35, 0d3CA60155A9D1B256;
	fma.rn.f64 	%fd37, %fd36, 0dBCF8D3CDBB60175E, 0d3D41011A1DF02DAD;
	fma.rn.f64 	%fd38, %fd37, %fd36, 0d3D76013AC1E5E222;
	fma.rn.f64 	%fd39, %fd38, %fd36, 0dBDBEC315D96D5F03;
	fma.rn.f64 	%fd40, %fd39, %fd36, 0dBDF03BE1B4B57207;
	fma.rn.f64 	%fd41, %fd40, %fd36, 0d3E345695F8B660F7;
	fma.rn.f64 	%fd42, %fd41, %fd36, 0d3E617069FCFCFFF4;
	fma.rn.f64 	%fd43, %fd42, %fd36, 0dBEA33825C36745EB;
	fma.rn.f64 	%fd44, %fd43, %fd36, 0dBEC9799D4F90931B;
	fma.rn.f64 	%fd45, %fd44, %fd36, 0d3F083A06E2F7DF13;
	fma.rn.f64 	%fd46, %fd45, %fd36, 0d3F26E4C2D53A7CF6;
	fma.rn.f64 	%fd47, %fd46, %fd36, 0dBF624B3409957B1C;
	fma.rn.f64 	%fd48, %fd47, %fd36, 0dBF7537544C3325DF;
	fma.rn.f64 	%fd49, %fd48, %fd36, 0d3FAB589D1DA138E2;
	fma.rn.f64 	%fd50, %fd49, %fd36, 0d3FAAE8A39F51AD13;
	fma.rn.f64 	%fd51, %fd50, %fd36, 0dBFD9C6CF582CBF7F;
	mul.f64 	%fd135, %fd36, %fd51;
	bra.uni 	$L__BB57_16;
$L__BB57_5:
	setp.gtu.f64 	%p4, %fd2, 0d40213065E54C1AA9;
	@%p4 bra 	$L__BB57_7;
	add.f64 	%fd52, %fd2, 0dC01C0FF5F3B47250;
	add.f64 	%fd53, %fd52, 0d3C9B226D9D243827;
	fma.rn.f64 	%fd54, %fd53, 0d3CF3EB867515FAD6, 0dBD40E8363DB649A9;
	fma.rn.f64 	%fd55, %fd54, %fd53, 0dBD73B7DD4A6608FB;
	fma.rn.f64 	%fd56, %fd55, %fd53, 0d3DBEC5E01482C750;
	fma.rn.f64 	%fd57, %fd56, %fd53, 0d3DEC62BB9E882103;
	fma.rn.f64 	%fd58, %fd57, %fd53, 0dBE34462EED732A23;
	fma.rn.f64 	%fd59, %fd58, %fd53, 0dBE5D48DCAD7DC59B;
	fma.rn.f64 	%fd60, %fd59, %fd53, 0d3EA3026DF29167E9;
	fma.rn.f64 	%fd61, %fd60, %fd53, 0d3EC4255B0119666C;
	fma.rn.f64 	%fd62, %fd61, %fd53, 0dBF0796A751B32693;
	fma.rn.f64 	%fd63, %fd62, %fd53, 0dBF207358BBDBA284;
	fma.rn.f64 	%fd64, %fd63, %fd53, 0d3F613FBC7D6927B1;
	fma.rn.f64 	%fd65, %fd64, %fd53, 0d3F69A4B292E3DD75;
	fma.rn.f64 	%fd66, %fd65, %fd53, 0dBFA80C83BDEEE4FB;
	fma.rn.f64 	%fd67, %fd66, %fd53, 0dBF95E70DC60362BF;
	fma.rn.f64 	%fd68, %fd67, %fd53, 0d3FD33518B3874E8A;
	mul.f64 	%fd135, %fd53, %fd68;
	bra.uni 	$L__BB57_16;
$L__BB57_7:
	setp.eq.f64 	%p5, %fd2, 0d7FF0000000000000;
	mov.f64 	%fd135, 0d0000000000000000;
	@%p5 bra 	$L__BB57_16;
	rcp.approx.ftz.f64 	%fd70, %fd2;
	neg.f64 	%fd71, %fd2;
	fma.rn.f64 	%fd72, %fd71, %fd70, 0d3FF0000000000000;
	fma.rn.f64 	%fd73, %fd72, %fd72, %fd72;
	fma.rn.f64 	%fd74, %fd73, %fd70, %fd70;
	mul.f64 	%fd75, %fd74, %fd74;
	fma.rn.f64 	%fd76, %fd75, 0d40CD02EA3F2F6751, 0dC099C06322A3F8BE;
	fma.rn.f64 	%fd77, %fd76, %fd75, 0d405B89354DA77324;
	fma.rn.f64 	%fd78, %fd77, %fd75, 0dC01E352294653188;
	fma.rn.f64 	%fd79, %fd78, %fd75, 0d3FE9BC7DB16BD7A7;
	fma.rn.f64 	%fd80, %fd79, %fd75, 0dBFC8BFE1C3A4F741;
	fma.rn.f64 	%fd81, %fd80, %fd75, 0d3FC7FFFFF0D00BE2;
	fma.rn.f64 	%fd6, %fd81, %fd75, 0d3FF00000000068CC;
	fma.rn.f64 	%fd82, %fd75, 0dC18DA26B212FDC9A, 0d415A30AC6857BEE0;
	fma.rn.f64 	%fd83, %fd82, %fd75, 0dC11764222AD7C910;
	fma.rn.f64 	%fd84, %fd83, %fd75, 0d40CEB02E0C306857;
	fma.rn.f64 	%fd85, %fd84, %fd75, 0dC08351859FA2B23B;
	fma.rn.f64 	%fd86, %fd85, %fd75, 0d403E65A07AF51F42;
	fma.rn.f64 	%fd87, %fd86, %fd75, 0dC002F2B817F77A57;
	fma.rn.f64 	%fd88, %fd87, %fd75, 0d3FD7BCC34DA069FD;
	fma.rn.f64 	%fd89, %fd88, %fd75, 0dBFC4FFFFF8A44463;
	fma.rn.f64 	%fd90, %fd89, %fd75, 0d3FD7FFFFFFFF5CD7;
	fma.rn.f64 	%fd7, %fd90, %fd74, %fd2;
	mul.f64 	%fd91, %fd7, 0d3FE45F306DC9C883;
	cvt.rni.s32.f64 	%r27, %fd91;
	cvt.rn.f64.s32 	%fd92, %r27;
	fma.rn.f64 	%fd93, %fd92, 0dBFF921FB54442D18, %fd7;
	fma.rn.f64 	%fd94, %fd92, 0dBC91A62633145C00, %fd93;
	fma.rn.f64 	%fd132, %fd92, 0dB97B839A252049C0, %fd94;
	abs.f64 	%fd95, %fd7;
	setp.ltu.f64 	%p6, %fd95, 0d41E0000000000000;
	@%p6 bra 	$L__BB57_10;
	{ // callseq 4, 0
	.param .b64 param0;
	st.param.f64 	[param0], %fd7;
	.param .align 16 .b8 retval0[16];
	call.uni (retval0), 
	__internal_trig_reduction_slowpathd, 
	(
	param0
	);
	ld.param.f64 	%fd132, [retval0];
	ld.param.b32 	%r27, [retval0+8];
	} // callseq 4
$L__BB57_10:
	and.b32  	%r21, %r27, 3;
	cvt.rn.f64.u32 	%fd97, %r21;
	add.f64 	%fd98, %fd132, 0dC002D97C7F3321D2;
	fma.rn.f64 	%fd11, %fd97, 0d3FF921FB54442D18, %fd98;
	abs.f64 	%fd12, %fd11;
	setp.neu.f64 	%p7, %fd12, 0d7FF0000000000000;
	@%p7 bra 	$L__BB57_12;
	mov.f64 	%fd104, 0d0000000000000000;
	mul.rn.f64 	%fd134, %fd11, %fd104;
	mov.b32 	%r29, 1;
	bra.uni 	$L__BB57_15;
$L__BB57_12:
	mul.f64 	%fd99, %fd11, 0d3FE45F306DC9C883;
	cvt.rni.s32.f64 	%r28, %fd99;
	cvt.rn.f64.s32 	%fd100, %r28;
	fma.rn.f64 	%fd101, %fd100, 0dBFF921FB54442D18, %fd11;
	fma.rn.f64 	%fd102, %fd100, 0dBC91A62633145C00, %fd101;
	fma.rn.f64 	%fd134, %fd100, 0dB97B839A252049C0, %fd102;
	setp.ltu.f64 	%p8, %fd12, 0d41E0000000000000;
	@%p8 bra 	$L__BB57_14;
	{ // callseq 5, 0
	.param .b64 param0;
	st.param.f64 	[param0], %fd11;
	.param .align 16 .b8 retval0[16];
	call.uni (retval0), 
	__internal_trig_reduction_slowpathd, 
	(
	param0
	);
	ld.param.f64 	%fd134, [retval0];
	ld.param.b32 	%r28, [retval0+8];
	} // callseq 5
$L__BB57_14:
	add.s32 	%r29, %r28, 1;
$L__BB57_15:
	shl.b32 	%r24, %r29, 6;
	cvt.u64.u32 	%rd6, %r24;
	and.b64  	%rd7, %rd6, 64;
	mov.u64 	%rd8, __cudart_sin_cos_coeffs;
	add.s64 	%rd9, %rd8, %rd7;
	mul.rn.f64 	%fd105, %fd134, %fd134;
	and.b32  	%r25, %r29, 1;
	setp.eq.b32 	%p9, %r25, 1;
	selp.f64 	%fd106, 0dBDA8FF8320FD8164, 0d3DE5DB65F9785EBA, %p9;
	ld.global.nc.v2.f64 	{%fd107, %fd108}, [%rd9];
	fma.rn.f64 	%fd109, %fd106, %fd105, %fd107;
	fma.rn.f64 	%fd110, %fd109, %fd105, %fd108;
	ld.global.nc.v2.f64 	{%fd111, %fd112}, [%rd9+16];
	fma.rn.f64 	%fd113, %fd110, %fd105, %fd111;
	fma.rn.f64 	%fd114, %fd113, %fd105, %fd112;
	ld.global.nc.v2.f64 	{%fd115, %fd116}, [%rd9+32];
	fma.rn.f64 	%fd117, %fd114, %fd105, %fd115;
	fma.rn.f64 	%fd118, %fd117, %fd105, %fd116;
	fma.rn.f64 	%fd119, %fd118, %fd134, %fd134;
	fma.rn.f64 	%fd120, %fd118, %fd105, 0d3FF0000000000000;
	selp.f64 	%fd121, %fd120, %fd119, %p9;
	and.b32  	%r26, %r29, 2;
	setp.eq.s32 	%p10, %r26, 0;
	mov.f64 	%fd122, 0d0000000000000000;
	sub.f64 	%fd123, %fd122, %fd121;
	selp.f64 	%fd124, %fd121, %fd123, %p10;
	rsqrt.approx.f64 	%fd125, %fd2;
	mul.f64 	%fd126, %fd125, 0d3FE9884533D43651;
	mul.f64 	%fd127, %fd126, %fd6;
	mul.f64 	%fd135, %fd127, %fd124;
$L__BB57_16:
	setp.lt.f64 	%p11, %fd1, 0d0000000000000000;
	neg.f64 	%fd128, %fd135;
	selp.f64 	%fd129, %fd128, %fd135, %p11;
	setp.lt.f64 	%p12, %fd2, 0d39B4484BFEEBC2A0;
	mul.f64 	%fd130, %fd1, 0d3FE0000000000000;
	selp.f64 	%fd131, %fd130, %fd129, %p12;
	cvta.to.global.u64 	%rd10, %rd1;
	add.s64 	%rd12, %rd10, %rd4;
	st.global.f64 	[%rd12], %fd131;
$L__BB57_17:
	ret;

}
	// .globl	vec_lgamma
.visible .entry vec_lgamma(
	.param .u32 vec_lgamma_param_0,
	.param .u64 .ptr .align 1 vec_lgamma_param_1,
	.param .u64 .ptr .align 1 vec_lgamma_param_2
)
{
	.reg .pred 	%p<13>;
	.reg .b32 	%r<46>;
	.reg .b64 	%rd<15>;
	.reg .b64 	%fd<88>;

	ld.param.u32 	%r13, [vec_lgamma_param_0];
	ld.param.u64 	%rd1, [vec_lgamma_param_1];
	ld.param.u64 	%rd2, [vec_lgamma_param_2];
	mov.u32 	%r14, %tid.x;
	mov.u32 	%r15, %ctaid.x;
	mov.u32 	%r16, %ntid.x;
	mov.u32 	%r17, %tid.y;
	mov.u32 	%r18, %ctaid.y;
	mov.u32 	%r19, %ntid.y;
	mad.lo.s32 	%r20, %r18, %r19, %r17;
	mov.u32 	%r21, %nctaid.x;
	mad.lo.s32 	%r22, %r20, %r21, %r15;
	mad.lo.s32 	%r1, %r22, %r16, %r14;
	setp.ge.s32 	%p1, %r1, %r13;
	@%p1 bra 	$L__BB58_16;
	cvta.to.global.u64 	%rd3, %rd2;
	mul.wide.s32 	%rd4, %r1, 8;
	add.s64 	%rd5, %rd3, %rd4;
	ld.global.f64 	%fd1, [%rd5];
	setp.nan.f64 	%p2, %fd1, %fd1;
	@%p2 bra 	$L__BB58_14;
	abs.f64 	%fd84, %fd1;
	{ // callseq 6, 0
	.param .b64 param0;
	st.param.f64 	[param0], %fd84;
	.param .b64 retval0;
	call.uni (retval0), 
	__internal_lgamma_pos, 
	(
	param0
	);
	ld.param.f64 	%fd17, [retval0];
	} // callseq 6
	{
	.reg .b32 %temp; 
	mov.b64 	{%temp, %r23}, %fd1;
	}
	setp.gt.s32 	%p3, %r23, -1;
	mov.f64 	%fd87, %fd17;
	@%p3 bra 	$L__BB58_15;
	cvt.rzi.f64.f64 	%fd19, %fd84;
	setp.eq.f64 	%p4, %fd84, %fd19;
	mov.f64 	%fd87, 0d7FF0000000000000;
	@%p4 bra 	$L__BB58_15;
	{
	.reg .b32 %temp; 
	mov.b64 	{%temp, %r2}, %fd84;
	}
	setp.lt.s32 	%p5, %r2, 1006632960;
	@%p5 bra 	$L__BB58_6;
	{
	.reg .b32 %temp; 
	mov.b64 	{%r24, %temp}, %fd84;
	}
	add.s32 	%r25, %r2, 1048576;
	mov.b64 	%fd20, {%r24, %r25};
	cvt.rni.f64.f64 	%fd21, %fd20;
	cvt.rzi.s64.f64 	%rd6, %fd21;
	cvt.u32.u64 	%r26, %rd6;
	fma.rn.f64 	%fd22, %fd21, 0dBFE0000000000000, %fd84;
	mul.f64 	%fd23, %fd22, 0d3CA1A62633145C07;
	fma.rn.f64 	%fd24, %fd22, 0d400921FB54442D18, %fd23;
	shl.b64 	%rd7, %rd6, 6;
	and.b64  	%rd8, %rd7, 64;
	mov.u64 	%rd9, __cudart_sin_cos_coeffs;
	add.s64 	%rd10, %rd9, %rd8;
	mul.rn.f64 	%fd25, %fd24, %fd24;
	and.b64  	%rd11, %rd6, 1;
	setp.eq.b64 	%p6, %rd11, 1;
	selp.f64 	%fd26, 0dBDA8FF8320FD8164, 0d3DE5DB65F9785EBA, %p6;
	ld.global.nc.v2.f64 	{%fd27, %fd28}, [%rd10];
	fma.rn.f64 	%fd29, %fd26, %fd25, %fd27;
	fma.rn.f64 	%fd30, %fd29, %fd25, %fd28;
	ld.global.nc.v2.f64 	{%fd31, %fd32}, [%rd10+16];
	fma.rn.f64 	%fd33, %fd30, %fd25, %fd31;
	fma.rn.f64 	%fd34, %fd33, %fd25, %fd32;
	ld.global.nc.v2.f64 	{%fd35, %fd36}, [%rd10+32];
	fma.rn.f64 	%fd37, %fd34, %fd25, %fd35;
	fma.rn.f64 	%fd38, %fd37, %fd25, %fd36;
	fma.rn.f64 	%fd39, %fd38, %fd24, %fd24;
	fma.rn.f64 	%fd40, %fd38, %fd25, 0d3FF0000000000000;
	selp.f64 	%fd41, %fd40, %fd39, %p6;
	and.b32  	%r27, %r26, 2;
	setp.eq.s32 	%p7, %r27, 0;
	mov.f64 	%fd42, 0d0000000000000000;
	sub.f64 	%fd43, %fd42, %fd41;
	selp.f64 	%fd44, %fd41, %fd43, %p7;
	mul.f64 	%fd45, %fd1, %fd44;
	abs.f64 	%fd46, %fd45;
	mov.f64 	%fd47, 0d400921FB54442D18;
	div.rn.f64 	%fd84, %fd47, %fd46;
$L__BB58_6:
	{
	.reg .b32 %temp; 
	mov.b64 	{%temp, %r42}, %fd84;
	}
	{
	.reg .b32 %temp; 
	mov.b64 	{%r43, %temp}, %fd84;
	}
	setp.gt.s32 	%p8, %r42, 1048575;
	mov.b32 	%r44, -1023;
	@%p8 bra 	$L__BB58_8;
	mul.f64 	%fd84, %fd84, 0d4350000000000000;
	{
	.reg .b32 %temp; 
	mov.b64 	{%temp, %r42}, %fd84;
	}
	{
	.reg .b32 %temp; 
	mov.b64 	{%r43, %temp}, %fd84;
	}
	mov.b32 	%r44, -1077;
$L__BB58_8:
	add.s32 	%r30, %r42, -1;
	setp.gt.u32 	%p9, %r30, 2146435070;
	@%p9 bra 	$L__BB58_12;
	shr.u32 	%r33, %r42, 20;
	add.s32 	%r45, %r44, %r33;
	and.b32  	%r34, %r42, 1048575;
	or.b32  	%r35, %r34, 1072693248;
	mov.b64 	%fd85, {%r43, %r35};
	setp.lt.u32 	%p11, %r35, 1073127583;
	@%p11 bra 	$L__BB58_11;
	{
	.reg .b32 %temp; 
	mov.b64 	{%r36, %temp}, %fd85;
	}
	{
	.reg .b32 %temp; 
	mov.b64 	{%temp, %r37}, %fd85;
	}
	add.s32 	%r38, %r37, -1048576;
	mov.b64 	%fd85, {%r36, %r38};
	add.s32 	%r45, %r45, 1;
$L__BB58_11:
	add.f64 	%fd49, %fd85, 0dBFF0000000000000;
	add.f64 	%fd50, %fd85, 0d3FF0000000000000;
	rcp.approx.ftz.f64 	%fd51, %fd50;
	neg.f64 	%fd52, %fd50;
	fma.rn.f64 	%fd53, %fd52, %fd51, 0d3FF0000000000000;
	fma.rn.f64 	%fd54, %fd53, %fd53, %fd53;
	fma.rn.f64 	%fd55, %fd54, %fd51, %fd51;
	mul.f64 	%fd56, %fd49, %fd55;
	fma.rn.f64 	%fd57, %fd49, %fd55, %fd56;
	mul.f64 	%fd58, %fd57, %fd57;
	fma.rn.f64 	%fd59, %fd58, 0d3EB1380B3AE80F1E, 0d3ED0EE258B7A8B04;
	fma.rn.f64 	%fd60, %fd59, %fd58, 0d3EF3B2669F02676F;
	fma.rn.f64 	%fd61, %fd60, %fd58, 0d3F1745CBA9AB0956;
	fma.rn.f64 	%fd62, %fd61, %fd58, 0d3F3C71C72D1B5154;
	fma.rn.f64 	%fd63, %fd62, %fd58, 0d3F624924923BE72D;
	fma.rn.f64 	%fd64, %fd63, %fd58, 0d3F8999999999A3C4;
	fma.rn.f64 	%fd65, %fd64, %fd58, 0d3FB5555555555554;
	sub.f64 	%fd66, %fd49, %fd57;
	add.f64 	%fd67, %fd66, %fd66;
	neg.f64 	%fd68, %fd57;
	fma.rn.f64 	%fd69, %fd68, %fd49, %fd67;
	mul.f64 	%fd70, %fd55, %fd69;
	mul.f64 	%fd71, %fd58, %fd65;
	fma.rn.f64 	%fd72, %fd71, %fd57, %fd70;
	xor.b32  	%r39, %r45, -2147483648;
	mov.b32 	%r40, 1127219200;
	mov.b64 	%fd73, {%r39, %r40};
	mov.b32 	%r41, -2147483648;
	mov.b64 	%fd74, {%r41, %r40};
	sub.f64 	%fd75, %fd73, %fd74;
	fma.rn.f64 	%fd76, %fd75, 0d3FE62E42FEFA39EF, %fd57;
	fma.rn.f64 	%fd77, %fd75, 0dBFE62E42FEFA39EF, %fd76;
	sub.f64 	%fd78, %fd77, %fd57;
	sub.f64 	%fd79, %fd72, %fd78;
	fma.rn.f64 	%fd80, %fd75, 0d3C7ABC9E3B39803F, %fd79;
	add.f64 	%fd86, %fd76, %fd80;
	bra.uni 	$L__BB58_13;
$L__BB58_12:
	fma.rn.f64 	%fd48, %fd84, 0d7FF0000000000000, 0d7FF0000000000000;
	{
	.reg .b32 %temp; 
	mov.b64 	{%temp, %r31}, %fd84;
	}
	and.b32  	%r32, %r31, 2147483647;
	setp.eq.s32 	%p10, %r32, 0;
	selp.f64 	%fd86, 0dFFF0000000000000, %fd48, %p10;
$L__BB58_13:
	setp.lt.s32 	%p12, %r2, 1006632960;
	neg.f64 	%fd81, %fd86;
	sub.f64 	%fd82, %fd86, %fd17;
	selp.f64 	%fd87, %fd81, %fd82, %p12;
	bra.uni 	$L__BB58_15;
$L__BB58_14:
	add.f64 	%fd87, %fd1, %fd1;
$L__BB58_15:
	cvta.to.global.u64 	%rd12, %rd1;
	add.s64 	%rd14, %rd12, %rd4;
	st.global.f64 	[%rd14], %fd87;
$L__BB58_16:
	ret;

}
	// .globl	vec_log10
.visible .entry vec_log10(
	.param .u32 vec_log10_param_0,
	.param .u64 .ptr .align 1 vec_log10_param_1,
	.param .u64 .ptr .align 1 vec_log10_param_2
)
{
	.reg .pred 	%p<6>;
	.reg .b32 	%r<40>;
	.reg .b64 	%rd<9>;
	.reg .b64 	%fd<48>;

	ld.param.u32 	%r12, [vec_log10_param_0];
	ld.param.u64 	%rd1, [vec_log10_param_1];
	ld.param.u64 	%rd2, [vec_log10_param_2];
	mov.u32 	%r13, %tid.x;
	mov.u32 	%r14, %ctaid.x;
	mov.u32 	%r15, %ntid.x;
	mov.u32 	%r16, %tid.y;
	mov.u32 	%r17, %ctaid.y;
	mov.u32 	%r18, %ntid.y;
	mad.lo.s32 	%r19, %r17, %r18, %r16;
	mov.u32 	%r20, %nctaid.x;
	mad.lo.s32 	%r21, %r19, %r20, %r14;
	mad.lo.s32 	%r1, %r21, %r15, %r13;
	setp.ge.s32 	%p1, %r1, %r12;
	@%p1 bra 	$L__BB59_9;
	cvta.to.global.u64 	%rd3, %rd2;
	mul.wide.s32 	%rd4, %r1, 8;
	add.s64 	%rd5, %rd3, %rd4;
	ld.global.f64 	%fd45, [%rd5];
	{
	.reg .b32 %temp; 
	mov.b64 	{%temp, %r36}, %fd45;
	}
	{
	.reg .b32 %temp; 
	mov.b64 	{%r37, %temp}, %fd45;
	}
	setp.gt.s32 	%p2, %r36, 1048575;
	mov.b32 	%r38, -1023;
	@%p2 bra 	$L__BB59_3;
	mul.f64 	%fd45, %fd45, 0d4350000000000000;
	{
	.reg .b32 %temp; 
	mov.b64 	{%temp, %r36}, %fd45;
	}
	{
	.reg .b32 %temp; 
	mov.b64 	{%r37, %temp}, %fd45;
	}
	mov.b32 	%r38, -1077;
$L__BB59_3:
	add.s32 	%r24, %r36, -1;
	setp.gt.u32 	%p3, %r24, 2146435070;
	@%p3 bra 	$L__BB59_7;
	shr.u32 	%r27, %r36, 20;
	add.s32 	%r39, %r38, %r27;
	and.b32  	%r28, %r36, 1048575;
	or.b32  	%r29, %r28, 1072693248;
	mov.b64 	%fd46, {%r37, %r29};
	setp.lt.u32 	%p5, %r29, 1073127583;
	@%p5 bra 	$L__BB59_6;
	{
	.reg .b32 %temp; 
	mov.b64 	{%r30, %temp}, %fd46;
	}
	{
	.reg .b32 %temp; 
	mov.b64 	{%temp, %r31}, %fd46;
	}
	add.s32 	%r32, %r31, -1048576;
	mov.b64 	%fd46, {%r30, %r32};
	add.s32 	%r39, %r39, 1;
$L__BB59_6:
	add.f64 	%fd11, %fd46, 0dBFF0000000000000;
	add.f64 	%fd12, %fd46, 0d3FF0000000000000;
	rcp.approx.ftz.f64 	%fd13, %fd12;
	neg.f64 	%fd14, %fd12;
	fma.rn.f64 	%fd15, %fd14, %fd13, 0d3FF0000000000000;
	fma.rn.f64 	%fd16, %fd15, %fd15, %fd15;
	fma.rn.f64 	%fd17, %fd16, %fd13, %fd13;
	mul.f64 	%fd18, %fd11, %fd17;
	fma.rn.f64 	%fd19, %fd11, %fd17, %fd18;
	mul.f64 	%fd20, %fd19, %fd19;
	fma.rn.f64 	%fd21, %fd20, 0d3EB1380B3AE80F1E, 0d3ED0EE258B7A8B04;
	fma.rn.f64 	%fd22, %fd21, %fd20, 0d3EF3B2669F02676F;
	fma.rn.f64 	%fd23, %fd22, %fd20, 0d3F1745CBA9AB0956;
	fma.rn.f64 	%fd24, %fd23, %fd20, 0d3F3C71C72D1B5154;
	fma.rn.f64 	%fd25, %fd24, %fd20, 0d3F624924923BE72D;
	fma.rn.f64 	%fd26, %fd25, %fd20, 0d3F8999999999A3C4;
	fma.rn.f64 	%fd27, %fd26, %fd20, 0d3FB5555555555554;
	sub.f64 	%fd28, %fd11, %fd19;
	add.f64 	%fd29, %fd28, %fd28;
	neg.f64 	%fd30, %fd19;
	fma.rn.f64 	%fd31, %fd30, %fd11, %fd29;
	mul.f64 	%fd32, %fd17, %fd31;
	mul.f64 	%fd33, %fd20, %fd27;
	fma.rn.f64 	%fd34, %fd33, %fd19, %fd32;
	xor.b32  	%r33, %r39, -2147483648;
	mov.b32 	%r34, 1127219200;
	mov.b64 	%fd35, {%r33, %r34};
	mov.b32 	%r35, -2147483648;
	mov.b64 	%fd36, {%r35, %r34};
	sub.f64 	%fd37, %fd35, %fd36;
	fma.rn.f64 	%fd38, %fd37, 0d3FE62E42FEFA39EF, %fd19;
	fma.rn.f64 	%fd39, %fd37, 0dBFE62E42FEFA39EF, %fd38;
	sub.f64 	%fd40, %fd39, %fd19;
	sub.f64 	%fd41, %fd34, %fd40;
	fma.rn.f64 	%fd42, %fd37, 0d3C7ABC9E3B39803F, %fd41;
	add.f64 	%fd47, %fd38, %fd42;
	bra.uni 	$L__BB59_8;
$L__BB59_7:
	fma.rn.f64 	%fd10, %fd45, 0d7FF0000000000000, 0d7FF0000000000000;
	{
	.reg .b32 %temp; 
	mov.b64 	{%temp, %r25}, %fd45;
	}
	and.b32  	%r26, %r25, 2147483647;
	setp.eq.s32 	%p4, %r26, 0;
	selp.f64 	%fd47, 0dFFF0000000000000, %fd10, %p4;
$L__BB59_8:
	mul.f64 	%fd43, %fd47, 0d3C695355BAAAFAD3;
	fma.rn.f64 	%fd44, %fd47, 0d3FDBCB7B1526E50E, %fd43;
	cvta.to.global.u64 	%rd6, %rd1;
	add.s64 	%rd8, %rd6, %rd4;
	st.global.f64 	[%rd8], %fd44;
$L__BB59_9:
	ret;

}
	// .globl	vec_log1p
.visible .entry vec_log1p(
	.param .u32 vec_log1p_param_0,
	.param .u64 .ptr .align 1 vec_log1p_param_1,
	.param .u64 .ptr .align 1 vec_log1p_param_2
)
{
	.reg .pred 	%p<9>;
	.reg .b32 	%r<41>;
	.reg .b32 	%f<2>;
	.reg .b64 	%rd<9>;
	.reg .b64 	%fd<63>;

	ld.param.u32 	%r12, [vec_log1p_param_0];
	ld.param.u64 	%rd1, [vec_log1p_param_1];
	ld.param.u64 	%rd2, [vec_log1p_param_2];
	mov.u32 	%r13, %tid.x;
	mov.u32 	%r14, %ctaid.x;
	mov.u32 	%r15, %ntid.x;
	mov.u32 	%r16, %tid.y;
	mov.u32 	%r17, %ctaid.y;
	mov.u32 	%r18, %ntid.y;
	mad.lo.s32 	%r19, %r17, %r18, %r16;
	mov.u32 	%r20, %nctaid.x;
	mad.lo.s32 	%r21, %r19, %r20, %r14;
	mad.lo.s32 	%r1, %r21, %r15, %r13;
	setp.ge.s32 	%p1, %r1, %r12;
	@%p1 bra 	$L__BB60_11;
	cvta.to.global.u64 	%rd3, %rd2;
	mul.wide.s32 	%rd4, %r1, 8;
	add.s64 	%rd5, %rd3, %rd4;
	ld.global.f64 	%fd1, [%rd5];
	{
	.reg .b32 %temp; 
	mov.b64 	{%temp, %r22}, %fd1;
	}
	mov.b32 	%f1, %r22;
	setp.geu.f32 	%p2, %f1, 0f3FE55555;
	setp.leu.f32 	%p3, %f1, 0fBFD99999;
	or.pred  	%p4, %p2, %p3;
	@%p4 bra 	$L__BB60_3;
	add.f64 	%fd45, %fd1, 0d4000000000000000;
	div.rn.f64 	%fd46, %fd1, %fd45;
	neg.f64 	%fd47, %fd1;
	mul.f64 	%fd48, %fd46, %fd47;
	add.f64 	%fd49, %fd1, %fd48;
	mul.f64 	%fd50, %fd49, %fd49;
	fma.rn.f64 	%fd51, %fd50, 0d3EB372FB2FBE14B5, 0d3ED087FFCEB2DC44;
	fma.rn.f64 	%fd52, %fd51, %fd50, 0d3EF3B9FF890F468C;
	fma.rn.f64 	%fd53, %fd52, %fd50, 0d3F17457EFD51BAF8;
	fma.rn.f64 	%fd54, %fd53, %fd50, 0d3F3C71C8DE3CE825;
	fma.rn.f64 	%fd55, %fd54, %fd50, 0d3F6249248FA4661F;
	fma.rn.f64 	%fd56, %fd55, %fd50, 0d3F899999999D70C4;
	fma.rn.f64 	%fd57, %fd56, %fd50, 0d3FB5555555555462;
	mul.f64 	%fd58, %fd50, %fd57;
	fma.rn.f64 	%fd59, %fd58, %fd49, %fd48;
	add.f64 	%fd62, %fd1, %fd59;
	bra.uni 	$L__BB60_10;
$L__BB60_3:
	add.f64 	%fd60, %fd1, 0d3FF0000000000000;
	{
	.reg .b32 %temp; 
	mov.b64 	{%temp, %r37}, %fd60;
	}
	{
	.reg .b32 %temp; 
	mov.b64 	{%r38, %temp}, %fd60;
	}
	setp.gt.s32 	%p5, %r37, 1048575;
	mov.b32 	%r39, -1023;
	@%p5 bra 	$L__BB60_5;
	mul.f64 	%fd60, %fd60, 0d4350000000000000;
	{
	.reg .b32 %temp; 
	mov.b64 	{%temp, %r37}, %fd60;
	}
	{
	.reg .b32 %temp; 
	mov.b64 	{%r38, %temp}, %fd60;
	}
	mov.b32 	%r39, -1077;
$L__BB60_5:
	add.s32 	%r25, %r37, -1;
	setp.gt.u32 	%p6, %r25, 2146435070;
	@%p6 bra 	$L__BB60_9;
	shr.u32 	%r28, %r37, 20;
	add.s32 	%r40, %r39, %r28;
	and.b32  	%r29, %r37, 1048575;
	or.b32  	%r30, %r29, 1072693248;
	mov.b64 	%fd61, {%r38, %r30};
	setp.lt.u32 	%p8, %r30, 1073127583;
	@%p8 bra 	$L__BB60_8;
	{
	.reg .b32 %temp; 
	mov.b64 	{%r31, %temp}, %fd61;
	}
	{
	.reg .b32 %temp; 
	mov.b64 	{%temp, %r32}, %fd61;
	}
	add.s32 	%r33, %r32, -1048576;
	mov.b64 	%fd61, {%r31, %r33};
	add.s32 	%r40, %r40, 1;
$L__BB60_8:
	add.f64 	%fd13, %fd61, 0dBFF0000000000000;
	add.f64 	%fd14, %fd61, 0d3FF0000000000000;
	rcp.approx.ftz.f64 	%fd15, %fd14;
	neg.f64 	%fd16, %fd14;
	fma.rn.f64 	%fd17, %fd16, %fd15, 0d3FF0000000000000;
	fma.rn.f64 	%fd18, %fd17, %fd17, %fd17;
	fma.rn.f64 	%fd19, %fd18, %fd15, %fd15;
	mul.f64 	%fd20, %fd13, %fd19;
	fma.rn.f64 	%fd21, %fd13, %fd19, %fd20;
	mul.f64 	%fd22, %fd21, %fd21;
	fma.rn.f64 	%fd23, %fd22, 0d3EB1380B3AE80F1E, 0d3ED0EE258B7A8B04;
	fma.rn.f64 	%fd24, %fd23, %fd22, 0d3EF3B2669F02676F;
	fma.rn.f64 	%fd25, %fd24, %fd22, 0d3F1745CBA9AB0956;
	fma.rn.f64 	%fd26, %fd25, %fd22, 0d3F3C71C72D1B5154;
	fma.rn.f64 	%fd27, %fd26, %fd22, 0d3F624924923BE72D;
	fma.rn.f64 	%fd28, %fd27, %fd22, 0d3F8999999999A3C4;
	fma.rn.f64 	%fd29, %fd28, %fd22, 0d3FB5555555555554;
	sub.f64 	%fd30, %fd13, %fd21;
	add.f64 	%fd31, %fd30, %fd30;
	neg.f64 	%fd32, %fd21;
	fma.rn.f64 	%fd33, %fd32, %fd13, %fd31;
	mul.f64 	%fd34, %fd19, %fd33;
	mul.f64 	%fd35, %fd22, %fd29;
	fma.rn.f64 	%fd36, %fd35, %fd21, %fd34;
	xor.b32  	%r34, %r40, -2147483648;
	mov.b32 	%r35, 1127219200;
	mov.b64 	%fd37, {%r34, %r35};
	mov.b32 	%r36, -2147483648;
	mov.b64 	%fd38, {%r36, %r35};
	sub.f64 	%fd39, %fd37, %fd38;
	fma.rn.f64 	%fd40, %fd39, 0d3FE62E42FEFA39EF, %fd21;
	fma.rn.f64 	%fd41, %fd39, 0dBFE62E42FEFA39EF, %fd40;
	sub.f64 	%fd42, %fd41, %fd21;
	sub.f64 	%fd43, %fd36, %fd42;
	fma.rn.f64 	%fd44, %fd39, 0d3C7ABC9E3B39803F, %fd43;
	add.f64 	%fd62, %fd40, %fd44;
	bra.uni 	$L__BB60_10;
$L__BB60_9:
	fma.rn.f64 	%fd12, %fd60, 0d7FF0000000000000, 0d7FF0000000000000;
	{
	.reg .b32 %temp; 
	mov.b64 	{%temp, %r26}, %fd60;
	}
	and.b32  	%r27, %r26, 2147483647;
	setp.eq.s32 	%p7, %r27, 0;
	selp.f64 	%fd62, 0dFFF0000000000000, %fd12, %p7;
$L__BB60_10:
	cvta.to.global.u64 	%rd6, %rd1;
	add.s64 	%rd8, %rd6, %rd4;
	st.global.f64 	[%rd8], %fd62;
$L__BB60_11:
	ret;

}
	// .globl	vec_log2
.visible .entry vec_log2(
	.param .u32 vec_log2_param_0,
	.param .u64 .ptr .align 1 vec_log2_param_1,
	.param .u64 .ptr .align 1 vec_log2_param_2
)
{
	.reg .pred 	%p<6>;
	.reg .b32 	%r<40>;
	.reg .b64 	%rd<9>;
	.reg .b64 	%fd<48>;

	ld.param.u32 	%r12, [vec_log2_param_0];
	ld.param.u64 	%rd1, [vec_log2_param_1];
	ld.param.u64 	%rd2, [vec_log2_param_2];
	mov.u32 	%r13, %tid.x;
	mov.u32 	%r14, %ctaid.x;
	mov.u32 	%r15, %ntid.x;
	mov.u32 	%r16, %tid.y;
	mov.u32 	%r17, %ctaid.y;
	mov.u32 	%r18, %ntid.y;
	mad.lo.s32 	%r19, %r17, %r18, %r16;
	mov.u32 	%r20, %nctaid.x;
	mad.lo.s32 	%r21, %r19, %r20, %r14;
	mad.lo.s32 	%r1, %r21, %r15, %r13;
	setp.ge.s32 	%p1, %r1, %r12;
	@%p1 bra 	$L__BB61_9;
	cvta.to.global.u64 	%rd3, %rd2;
	mul.wide.s32 	%rd4, %r1, 8;
	add.s64 	%rd5, %rd3, %rd4;
	ld.global.f64 	%fd45, [%rd5];
	{
	.reg .b32 %temp; 
	mov.b64 	{%temp, %r36}, %fd45;
	}
	{
	.reg .b32 %temp; 
	mov.b64 	{%r37, %temp}, %fd45;
	}
	setp.gt.s32 	%p2, %r36, 1048575;
	mov.b32 	%r38, -1023;
	@%p2 bra 	$L__BB61_3;
	mul.f64 	%fd45, %fd45, 0d4350000000000000;
	{
	.reg .b32 %temp; 
	mov.b64 	{%temp, %r36}, %fd45;
	}
	{
	.reg .b32 %temp; 
	mov.b64 	{%r37, %temp}, %fd45;
	}
	mov.b32 	%r38, -1077;
$L__BB61_3:
	add.s32 	%r24, %r36, -1;
	setp.gt.u32 	%p3, %r24, 2146435070;
	@%p3 bra 	$L__BB61_7;
	shr.u32 	%r27, %r36, 20;
	add.s32 	%r39, %r38, %r27;
	and.b32  	%r28, %r36, 1048575;
	or.b32  	%r29, %r28, 1072693248;
	mov.b64 	%fd46, {%r37, %r29};
	setp.lt.u32 	%p5, %r29, 1073127583;
	@%p5 bra 	$L__BB61_6;
	{
	.reg .b32 %temp; 
	mov.b64 	{%r30, %temp}, %fd46;
	}
	{
	.reg .b32 %temp; 
	mov.b64 	{%temp, %r31}, %fd46;
	}
	add.s32 	%r32, %r31, -1048576;
	mov.b64 	%fd46, {%r30, %r32};
	add.s32 	%r39, %r39, 1;
$L__BB61_6:
	add.f64 	%fd11, %fd46, 0dBFF0000000000000;
	add.f64 	%fd12, %fd46, 0d3FF0000000000000;
	rcp.approx.ftz.f64 	%fd13, %fd12;
	neg.f64 	%fd14, %fd12;
	fma.rn.f64 	%fd15, %fd14, %fd13, 0d3FF0000000000000;
	fma.rn.f64 	%fd16, %fd15, %fd15, %fd15;
	fma.rn.f64 	%fd17, %fd16, %fd13, %fd13;
	mul.f64 	%fd18, %fd11, %fd17;
	fma.rn.f64 	%fd19, %fd11, %fd17, %fd18;
	mul.f64 	%fd20, %fd19, %fd19;
	fma.rn.f64 	%fd21, %fd20, 0d3EB1380B3AE80F1E, 0d3ED0EE258B7A8B04;
	fma.rn.f64 	%fd22, %fd21, %fd20, 0d3EF3B2669F02676F;
	fma.rn.f64 	%fd23, %fd22, %fd20, 0d3F1745CBA9AB0956;
	fma.rn.f64 	%fd24, %fd23, %fd20, 0d3F3C71C72D1B5154;
	fma.rn.f64 	%fd25, %fd24, %fd20, 0d3F624924923BE72D;
	fma.rn.f64 	%fd26, %fd25, %fd20, 0d3F8999999999A3C4;
	fma.rn.f64 	%fd27, %fd26, %fd20, 0d3FB5555555555554;
	sub.f64 	%fd28, %fd11, %fd19;
	add.f64 	%fd29, %fd28, %fd28;
	neg.f64 	%fd30, %fd19;
	fma.rn.f64 	%fd31, %fd30, %fd11, %fd29;
	mul.f64 	%fd32, %fd17, %fd31;
	mul.f64 	%fd33, %fd20, %fd27;
	fma.rn.f64 	%fd34, %fd33, %fd19, %fd32;
	xor.b32  	%r33, %r39, -2147483648;
	mov.b32 	%r34, 1127219200;
	mov.b64 	%fd35, {%r33, %r34};
	mov.b32 	%r35, -2147483648;
	mov.b64 	%fd36, {%r35, %r34};
	sub.f64 	%fd37, %fd35, %fd36;
	fma.rn.f64 	%fd38, %fd37, 0d3FE62E42FEFA39EF, %fd19;
	fma.rn.f64 	%fd39, %fd37, 0dBFE62E42FEFA39EF, %fd38;
	sub.f64 	%fd40, %fd39, %fd19;
	sub.f64 	%fd41, %fd34, %fd40;
	fma.rn.f64 	%fd42, %fd37, 0d3C7ABC9E3B39803F, %fd41;
	add.f64 	%fd47, %fd38, %fd42;
	bra.uni 	$L__BB61_8;
$L__BB61_7:
	fma.rn.f64 	%fd10, %fd45, 0d7FF0000000000000, 0d7FF0000000000000;
	{
	.reg .b32 %temp; 
	mov.b64 	{%temp, %r25}, %fd45;
	}
	and.b32  	%r26, %r25, 2147483647;
	setp.eq.s32 	%p4, %r26, 0;
	selp.f64 	%fd47, 0dFFF0000000000000, %fd10, %p4;
$L__BB61_8:
	mul.f64 	%fd43, %fd47, 0d3C7777D0FFDA0D24;
	fma.rn.f64 	%fd44, %fd47, 0d3FF71547652B82FE, %fd43;
	cvta.to.global.u64 	%rd6, %rd1;
	add.s64 	%rd8, %rd6, %rd4;
	st.global.f64 	[%rd8], %fd44;
$L__BB61_9:
	ret;

}
	// .globl	vec_logb
.visible .entry vec_logb(
	.param .u32 vec_logb_param_0,
	.param .u64 .ptr .align 1 vec_logb_param_1,
	.param .u64 .ptr .align 1 vec_logb_param_2
)
{
	.reg .pred 	%p<6>;
	.reg .b32 	%r<18>;
	.reg .b64 	%rd<13>;
	.reg .b64 	%fd<10>;

	ld.param.u32 	%r4, [vec_logb_param_0];
	ld.param.u64 	%rd1, [vec_logb_param_1];
	ld.param.u64 	%rd2, [vec_logb_param_2];
	mov.u32 	%r5, %tid.x;
	mov.u32 	%r6, %ctaid.x;
	mov.u32 	%r7, %ntid.x;
	mov.u32 	%r8, %tid.y;
	mov.u32 	%r9, %ctaid.y;
	mov.u32 	%r10, %ntid.y;
	mad.lo.s32 	%r11, %r9, %r10, %r8;
	mov.u32 	%r12, %nctaid.x;
	mad.lo.s32 	%r13, %r11, %r12, %r6;
	mad.lo.s32 	%r1, %r13, %r7, %r5;
	setp.ge.s32 	%p1, %r1, %r4;
	@%p1 bra 	$L__BB62_9;
	cvta.to.global.u64 	%rd3, %rd2;
	mul.wide.s32 	%rd4, %r1, 8;
	add.s64 	%rd5, %rd3, %rd4;
	ld.global.f64 	%fd1, [%rd5];
	setp.num.f64 	%p2, %fd1, %fd1;
	@%p2 bra 	$L__BB62_3;
	add.f64 	%fd9, %fd1, %fd1;
	bra.uni 	$L__BB62_8;
$L__BB62_3:
	abs.f64 	%fd3, %fd1;
	setp.eq.f64 	%p3, %fd3, 0d7FF0000000000000;
	mov.f64 	%fd9, 0d7FF0000000000000;
	@%p3 bra 	$L__BB62_8;
	setp.eq.f64 	%p4, %fd1, 0d0000000000000000;
	mov.f64 	%fd9, 0dFFF0000000000000;
	@%p4 bra 	$L__BB62_8;
	{
	.reg .b32 %temp; 
	mov.b64 	{%r2, %temp}, %fd3;
	}
	{
	.reg .b32 %temp; 
	mov.b64 	{%temp, %r3}, %fd3;
	}
	setp.lt.u32 	%p5, %r3, 1048576;
	@%p5 bra 	$L__BB62_7;
	shr.u32 	%r16, %r3, 20;
	add.s32 	%r17, %r16, -1023;
	cvt.rn.f64.s32 	%fd9, %r17;
	bra.uni 	$L__BB62_8;
$L__BB62_7:
	cvt.u64.u32 	%rd6, %r2;
	cvt.u64.u32 	%rd7, %r3;
	shl.b64 	%rd8, %rd7, 32;
	or.b64  	%rd9, %rd8, %rd6;
	clz.b64 	%r14, %rd9;
	sub.s32 	%r15, -1011, %r14;
	cvt.rn.f64.s32 	%fd9, %r15;
$L__BB62_8:
	cvta.to.global.u64 	%rd10, %rd1;
	add.s64 	%rd12, %rd10, %rd4;
	st.global.f64 	[%rd12], %fd9;
$L__BB62_9:
	ret;

}
	// .globl	vec_log
.visible .entry vec_log(
	.param .u32 vec_log_param_0,
	.param .u64 .ptr .align 1 vec_log_param_1,
	.param .u64 .ptr .align 1 vec_log_param_2
)
{
	.reg .pred 	%p<6>;
	.reg .b32 	%r<40>;
	.reg .b64 	%rd<9>;
	.reg .b64 	%fd<46>;

	ld.param.u32 	%r12, [vec_log_param_0];
	ld.param.u64 	%rd1, [vec_log_param_1];
	ld.param.u64 	%rd2, [vec_log_param_2];
	mov.u32 	%r13, %tid.x;
	mov.u32 	%r14, %ctaid.x;
	mov.u32 	%r15, %ntid.x;
	mov.u32 	%r16, %tid.y;
	mov.u32 	%r17, %ctaid.y;
	mov.u32 	%r18, %ntid.y;
	mad.lo.s32 	%r19, %r17, %r18, %r16;
	mov.u32 	%r20, %nctaid.x;
	mad.lo.s32 	%r21, %r19, %r20, %r14;
	mad.lo.s32 	%r1, %r21, %r15, %r13;
	setp.ge.s32 	%p1, %r1, %r12;
	@%p1 bra 	$L__BB63_9;
	cvta.to.global.u64 	%rd3, %rd2;
	mul.wide.s32 	%rd4, %r1, 8;
	add.s64 	%rd5, %rd3, %rd4;
	ld.global.f64 	%fd43, [%rd5];
	{
	.reg .b32 %temp; 
	mov.b64 	{%temp, %r36}, %fd43;
	}
	{
	.reg .b32 %temp; 
	mov.b64 	{%r37, %temp}, %fd43;
	}
	setp.gt.s32 	%p2, %r36, 1048575;
	mov.b32 	%r38, -1023;
	@%p2 bra 	$L__BB63_3;
	mul.f64 	%fd43, %fd43, 0d4350000000000000;
	{
	.reg .b32 %temp; 
	mov.b64 	{%temp, %r36}, %fd43;
	}
	{
	.reg .b32 %temp; 
	mov.b64 	{%r37, %temp}, %fd43;
	}
	mov.b32 	%r38, -1077;
$L__BB63_3:
	add.s32 	%r24, %r36, -1;
	setp.gt.u32 	%p3, %r24, 2146435070;
	@%p3 bra 	$L__BB63_7;
	shr.u32 	%r27, %r36, 20;
	add.s32 	%r39, %r38, %r27;
	and.b32  	%r28, %r36, 1048575;
	or.b32  	%r29, %r28, 1072693248;
	mov.b64 	%fd44, {%r37, %r29};
	setp.lt.u32 	%p5, %r29, 1073127583;
	@%p5 bra 	$L__BB63_6;
	{
	.reg .b32 %temp; 
	mov.b64 	{%r30, %temp}, %fd44;
	}
	{
	.reg .b32 %temp; 
	mov.b64 	{%temp, %r31}, %fd44;
	}
	add.s32 	%r32, %r31, -1048576;
	mov.b64 	%fd44, {%r30, %r32};
	add.s32 	%r39, %r39, 1;
$L__BB63_6:
	add.f64 	%fd11, %fd44, 0dBFF0000000000000;
	add.f64 	%fd12, %fd44, 0d3FF0000000000000;
	rcp.approx.ftz.f64 	%fd13, %fd12;
	neg.f64 	%fd14, %fd12;
	fma.rn.f64 	%fd15, %fd14, %fd13, 0d3FF0000000000000;
	fma.rn.f64 	%fd16, %fd15, %fd15, %fd15;
	fma.rn.f64 	%fd17, %fd16, %fd13, %fd13;
	mul.f64 	%fd18, %fd11, %fd17;
	fma.rn.f64 	%fd19, %fd11, %fd17, %fd18;
	mul.f64 	%fd20, %fd19, %fd19;
	fma.rn.f64 	%fd21, %fd20, 0d3EB1380B3AE80F1E, 0d3ED0EE258B7A8B04;
	fma.rn.f64 	%fd22, %fd21, %fd20, 0d3EF3B2669F02676F;
	fma.rn.f64 	%fd23, %fd22, %fd20, 0d3F1745CBA9AB0956;
	fma.rn.f64 	%fd24, %fd23, %fd20, 0d3F3C71C72D1B5154;
	fma.rn.f64 	%fd25, %fd24, %fd20, 0d3F624924923BE72D;
	fma.rn.f64 	%fd26, %fd25, %fd20, 0d3F8999999999A3C4;
	fma.rn.f64 	%fd27, %fd26, %fd20, 0d3FB5555555555554;
	sub.f64 	%fd28, %fd11, %fd19;
	add.f64 	%fd29, %fd28, %fd28;
	neg.f64 	%fd30, %fd19;
	fma.rn.f64 	%fd31, %fd30, %fd11, %fd29;
	mul.f64 	%fd32, %fd17, %fd31;
	mul.f64 	%fd33, %fd20, %fd27;
	fma.rn.f64 	%fd34, %fd33, %fd19, %fd32;
	xor.b32  	%r33, %r39, -2147483648;
	mov.b32 	%r34, 1127219200;
	mov.b64 	%fd35, {%r33, %r34};
	mov.b32 	%r35, -2147483648;
	mov.b64 	%fd36, {%r35, %r34};
	sub.f64 	%fd37, %fd35, %fd36;
	fma.rn.f64 	%fd38, %fd37, 0d3FE62E42FEFA39EF, %fd19;
	fma.rn.f64 	%fd39, %fd37, 0dBFE62E42FEFA39EF, %fd38;
	sub.f64 	%fd40, %fd39, %fd19;
	sub.f64 	%fd41, %fd34, %fd40;
	fma.rn.f64 	%fd42, %fd37, 0d3C7ABC9E3B39803F, %fd41;
	add.f64 	%fd45, %fd38, %fd42;
	bra.uni 	$L__BB63_8;
$L__BB63_7:
	fma.rn.f64 	%fd10, %fd43, 0d7FF0000000000000, 0d7FF0000000000000;
	{
	.reg .b32 %temp; 
	mov.b64 	{%temp, %r25}, %fd43;
	}
	and.b32  	%r26, %r25, 2147483647;
	setp.eq.s32 	%p4, %r26, 0;
	selp.f64 	%fd45, 0dFFF0000000000000, %fd10, %p4;
$L__BB63_8:
	cvta.to.global.u64 	%rd6, %rd1;
	add.s64 	%rd8, %rd6, %rd4;
	st.global.f64 	[%rd8], %fd45;
$L__BB63_9:
	ret;

}
	// .globl	vec_normcdf
.visible .entry vec_normcdf(
	.param .u32 vec_normcdf_param_0,
	.param .u64 .ptr .align 1 vec_normcdf_param_1,
	.param .u64 .ptr .align 1 vec_normcdf_param_2
)
{
	.reg .pred 	%p<10>;
	.reg .b32 	%r<28>;
	.reg .b64 	%rd<9>;
	.reg .b64 	%fd<104>;

	ld.param.u32 	%r5, [vec_normcdf_param_0];
	ld.param.u64 	%rd1, [vec_normcdf_param_1];
	ld.param.u64 	%rd2, [vec_normcdf_param_2];
	mov.u32 	%r6, %tid.x;
	mov.u32 	%r7, %ctaid.x;
	mov.u32 	%r8, %ntid.x;
	mov.u32 	%r9, %tid.y;
	mov.u32 	%r10, %ctaid.y;
	mov.u32 	%r11, %ntid.y;
	mad.lo.s32 	%r12, %r10, %r11, %r9;
	mov.u32 	%r13, %nctaid.x;
	mad.lo.s32 	%r14, %r12, %r13, %r7;
	mad.lo.s32 	%r1, %r14, %r8, %r6;
	setp.ge.s32 	%p1, %r1, %r5;
	@%p1 bra 	$L__BB64_7;
	cvta.to.global.u64 	%rd3, %rd2;
	mul.wide.s32 	%rd4, %r1, 8;
	add.s64 	%rd5, %rd3, %rd4;
	ld.global.f64 	%fd10, [%rd5];
	abs.f64 	%fd11, %fd10;
	setp.gt.f64 	%p2, %fd11, 0d4043400000000000;
	mov.f64 	%fd12, 0d4043400000000000;
	copysign.f64 	%fd13, %fd10, %fd12;
	selp.f64 	%fd1, %fd13, %fd10, %p2;
	mov.f64 	%fd14, 0dBFE6A09E667F3BCD;
	mul.rn.f64 	%fd2, %fd1, %fd14;
	neg.f64 	%fd15, %fd2;
	fma.rn.f64 	%fd16, %fd1, 0dBFE6A09E667F3BCD, %fd15;
	fma.rn.f64 	%fd3, %fd1, 0d3C8BDD3413B26456, %fd16;
	add.rn.f64 	%fd4, %fd2, %fd3;
	{
	.reg .b32 %temp; 
	mov.b64 	{%temp, %r2}, %fd4;
	}
	and.b32  	%r3, %r2, 2147483647;
	{
	.reg .b32 %temp; 
	mov.b64 	{%r4, %temp}, %fd4;
	}
	setp.gt.u32 	%p3, %r3, 2146435071;
	@%p3 bra 	$L__BB64_3;
	mov.b64 	%fd20, {%r4, %r3};
	add.f64 	%fd21, %fd20, 0dC010000000000000;
	add.f64 	%fd22, %fd20, 0d4010000000000000;
	rcp.approx.ftz.f64 	%fd23, %fd22;
	neg.f64 	%fd24, %fd22;
	fma.rn.f64 	%fd25, %fd24, %fd23, 0d3FF0000000000000;
	fma.rn.f64 	%fd26, %fd25, %fd25, %fd25;
	fma.rn.f64 	%fd27, %fd26, %fd23, %fd23;
	mul.f64 	%fd28, %fd21, %fd27;
	mov.f64 	%fd29, 0d3FF0000000000000;
	add.rn.f64 	%fd30, %fd28, %fd29;
	fma.rn.f64 	%fd31, %fd30, 0dC010000000000000, %fd20;
	neg.f64 	%fd32, %fd28;
	fma.rn.f64 	%fd33, %fd32, %fd20, %fd31;
	fma.rn.f64 	%fd34, %fd27, %fd33, %fd28;
	fma.rn.f64 	%fd35, %fd34, 0dBDF8774AD4E0BFD7, 0dBE44E1C6FD03D328;
	fma.rn.f64 	%fd36, %fd35, %fd34, 0dBE4330149F7A56B6;
	fma.rn.f64 	%fd37, %fd36, %fd34, 0d3E7BEDDED8376273;
	fma.rn.f64 	%fd38, %fd37, %fd34, 0d3E6F9254C3ABF22B;
	fma.rn.f64 	%fd39, %fd38, %fd34, 0dBEAB9068C2148CF0;
	fma.rn.f64 	%fd40, %fd39, %fd34, 0d3E94C6454DB34009;
	fma.rn.f64 	%fd41, %fd40, %fd34, 0d3ED7F1C378F2311D;
	fma.rn.f64 	%fd42, %fd41, %fd34, 0dBEE78E051C6D5C58;
	fma.rn.f64 	%fd43, %fd42, %fd34, 0dBEF995B4EAD14A90;
	fma.rn.f64 	%fd44, %fd43, %fd34, 0d3F23BE27CF0A29B2;
	fma.rn.f64 	%fd45, %fd44, %fd34, 0dBF2A1DEF3E81672E;
	fma.rn.f64 	%fd46, %fd45, %fd34, 0dBF48D4ABE68C1713;
	fma.rn.f64 	%fd47, %fd46, %fd34, 0d3F749C67210DD6B4;
	fma.rn.f64 	%fd48, %fd47, %fd34, 0dBF9096238568E357;
	fma.rn.f64 	%fd49, %fd48, %fd34, 0d3FA3079EDF8C2DC9;
	fma.rn.f64 	%fd50, %fd49, %fd34, 0dBFB0FB06DFF601FC;
	fma.rn.f64 	%fd51, %fd50, %fd34, 0d3FB7FEE004DFBCDC;
	fma.rn.f64 	%fd52, %fd51, %fd34, 0dBFB9DDB23C3DB8C6;
	fma.rn.f64 	%fd53, %fd52, %fd34, 0d3FB16ECEFCFA5FDA;
	fma.rn.f64 	%fd54, %fd53, %fd34, 0d3F8F7F5DF66FB6D6;
	fma.rn.f64 	%fd55, %fd54, %fd34, 0dBFC1DF1AD154A29D;
	fma.rn.f64 	%fd56, %fd55, %fd34, 0d3FF3BA5916E9FD7F;
	fma.rn.f64 	%fd57, %fd20, 0d4000000000000000, 0d3FF0000000000000;
	rcp.approx.ftz.f64 	%fd58, %fd57;
	neg.f64 	%fd59, %fd57;
	fma.rn.f64 	%fd60, %fd59, %fd58, 0d3FF0000000000000;
	fma.rn.f64 	%fd61, %fd60, %fd60, %fd60;
	fma.rn.f64 	%fd62, %fd61, %fd58, %fd58;
	mul.f64 	%fd63, %fd62, %fd56;
	mul.f64 	%fd64, %fd63, 0dC000000000000000;
	fma.rn.f64 	%fd65, %fd20, %fd64, %fd56;
	neg.f64 	%fd66, %fd63;
	add.rn.f64 	%fd67, %fd65, %fd66;
	fma.rn.f64 	%fd68, %fd67, %fd62, %fd63;
	neg.f64 	%fd69, %fd20;
	mul.f64 	%fd70, %fd20, %fd69;
	fma.rn.f64 	%fd71, %fd70, 0d3FF71547652B82FE, 0d4338000000000000;
	{
	.reg .b32 %temp; 
	mov.b64 	{%r15, %temp}, %fd71;
	}
	mov.f64 	%fd72, 0dC338000000000000;
	add.rn.f64 	%fd73, %fd71, %fd72;
	fma.rn.f64 	%fd74, %fd73, 0dBFE62E42FEFA39EF, %fd70;
	fma.rn.f64 	%fd75, %fd73, 0dBC7ABC9E3B39803F, %fd74;
	fma.rn.f64 	%fd76, %fd75, 0d3E5ADE1569CE2BDF, 0d3E928AF3FCA213EA;
	fma.rn.f64 	%fd77, %fd76, %fd75, 0d3EC71DEE62401315;
	fma.rn.f64 	%fd78, %fd77, %fd75, 0d3EFA01997C89EB71;
	fma.rn.f64 	%fd79, %fd78, %fd75, 0d3F2A01A014761F65;
	fma.rn.f64 	%fd80, %fd79, %fd75, 0d3F56C16C1852B7AF;
	fma.rn.f64 	%fd81, %fd80, %fd75, 0d3F81111111122322;
	fma.rn.f64 	%fd82, %fd81, %fd75, 0d3FA55555555502A1;
	fma.rn.f64 	%fd83, %fd82, %fd75, 0d3FC5555555555511;
	fma.rn.f64 	%fd84, %fd83, %fd75, 0d3FE000000000000B;
	fma.rn.f64 	%fd85, %fd84, %fd75, 0d3FF0000000000000;
	fma.rn.f64 	%fd86, %fd85, %fd75, 0d3FF0000000000000;
	shr.u32 	%r16, %r15, 31;
	add.s32 	%r17, %r15, %r16;
	shr.s32 	%r18, %r17, 1;
	{
	.reg .b32 %temp; 
	mov.b64 	{%r19, %temp}, %fd86;
	}
	{
	.reg .b32 %temp; 
	mov.b64 	{%temp, %r20}, %fd86;
	}
	shl.b32 	%r21, %r18, 20;
	add.s32 	%r22, %r20, %r21;
	mov.b64 	%fd87, {%r19, %r22};
	sub.s32 	%r23, %r15, %r18;
	shl.b32 	%r24, %r23, 20;
	add.s32 	%r25, %r24, 1072693248;
	mov.b32 	%r26, 0;
	mov.b64 	%fd88, {%r26, %r25};
	mul.f64 	%fd89, %fd88, %fd87;
	neg.f64 	%fd90, %fd70;
	fma.rn.f64 	%fd91, %fd69, %fd20, %fd90;
	fma.rn.f64 	%fd92, %fd89, %fd91, %fd89;
	mul.f64 	%fd93, %fd92, %fd68;
	setp.gt.u32 	%p7, %r3, 1077624832;
	selp.f64 	%fd94, 0d0000000000000000, %fd93, %p7;
	setp.lt.s32 	%p8, %r2, 0;
	mov.f64 	%fd95, 0d4000000000000000;
	sub.f64 	%fd96, %fd95, %fd94;
	selp.f64 	%fd103, %fd96, %fd94, %p8;
	bra.uni 	$L__BB64_4;
$L__BB64_3:
	setp.eq.s32 	%p4, %r3, 2146435072;
	setp.eq.s32 	%p5, %r4, 0;
	setp.lt.s32 	%p6, %r2, 0;
	selp.f64 	%fd17, 0d4000000000000000, 0d0000000000000000, %p6;
	add.f64 	%fd18, %fd4, %fd4;
	selp.f64 	%fd19, %fd17, %fd18, %p5;
	selp.f64 	%fd103, %fd19, %fd18, %p4;
$L__BB64_4:
	{
	.reg .b32 %temp; 
	mov.b64 	{%temp, %r27}, %fd1;
	}
	setp.lt.u32 	%p9, %r27, -1074790399;
	@%p9 bra 	$L__BB64_6;
	sub.f64 	%fd97, %fd2, %fd4;
	add.rn.f64 	%fd98, %fd97, %fd3;
	mul.f64 	%fd99, %fd4, 0dC000000000000000;
	mul.f64 	%fd100, %fd99, %fd103;
	fma.rn.f64 	%fd103, %fd100, %fd98, %fd103;
$L__BB64_6:
	mul.f64 	%fd101, %fd103, 0d3FE0000000000000;
	cvta.to.global.u64 	%rd6, %rd1;
	add.s64 	%rd8, %rd6, %rd4;
	st.global.f64 	[%rd8], %fd101;
$L__BB64_7:
	ret;

}
	// .globl	vec_normcdfinv
.visible .entry vec_normcdfinv(
	.param .u32 vec_normcdfinv_param_0,
	.param .u64 .ptr .align 1 vec_normcdfinv_param_1,
	.param .u64 .ptr .align 1 vec_normcdfinv_param_2
)
{
	.reg .pred 	%p<12>;
	.reg .b32 	%r<58>;
	.reg .b32 	%f<2>;
	.reg .b64 	%rd<9>;
	.reg .b64 	%fd<184>;

	ld.param.u32 	%r13, [vec_normcdfinv_param_0];
	ld.param.u64 	%rd1, [vec_normcdfinv_param_1];
	ld.param.u64 	%rd2, [vec_normcdfinv_param_2];
	mov.u32 	%r14, %tid.x;
	mov.u32 	%r15, %ctaid.x;
	mov.u32 	%r16, %ntid.x;
	mov.u32 	%r17, %tid.y;
	mov.u32 	%r18, %ctaid.y;
	mov.u32 	%r19, %ntid.y;
	mad.lo.s32 	%r20, %r18, %r19, %r17;
	mov.u32 	%r21, %nctaid.x;
	mad.lo.s32 	%r22, %r20, %r21, %r15;
	mad.lo.s32 	%r1, %r22, %r16, %r14;
	setp.ge.s32 	%p1, %r1, %r13;
	@%p1 bra 	$L__BB65_15;
	cvta.to.global.u64 	%rd3, %rd2;
	mul.wide.s32 	%rd4, %r1, 8;
	add.s64 	%rd5, %rd3, %rd4;
	ld.global.f64 	%fd19, [%rd5];
	add.f64 	%fd1, %fd19, %fd19;
	neg.f64 	%fd2, %fd1;
	mov.f64 	%fd20, 0d4000000000000000;
	add.rn.f64 	%fd3, %fd20, %fd2;
	setp.ltu.f64 	%p2, %fd1, 0d3F4FA4D2AD8F904D;
	setp.gtu.f64 	%p3, %fd1, 0d3FFFFC0B65AA4E0E;
	or.pred  	%p4, %p2, %p3;
	@%p4 bra 	$L__BB65_3;
	mul.rn.f64 	%fd120, %fd3, %fd1;
	{
	.reg .b32 %temp; 
	mov.b64 	{%temp, %r45}, %fd120;
	}
	{
	.reg .b32 %temp; 
	mov.b64 	{%r46, %temp}, %fd120;
	}
	shr.u32 	%r47, %r45, 20;
	and.b32  	%r48, %r47, 2046;
	add.s32 	%r49, %r48, 2147482626;
	mov.b32 	%r50, 1127219200;
	mov.b64 	%fd121, {%r49, %r50};
	mov.b32 	%r51, -2147483648;
	mov.b64 	%fd122, {%r51, %r50};
	sub.f64 	%fd123, %fd121, %fd122;
	and.b32  	%r52, %r45, -2145386497;
	or.b32  	%r53, %r52, 1071644672;
	mov.b64 	%fd124, {%r46, %r53};
	add.f64 	%fd125, %fd124, 0dBFF0000000000000;
	add.f64 	%fd126, %fd124, 0d3FF0000000000000;
	rcp.approx.ftz.f64 	%fd127, %fd126;
	neg.f64 	%fd128, %fd126;
	fma.rn.f64 	%fd129, %fd128, %fd127, 0d3FF0000000000000;
	fma.rn.f64 	%fd130, %fd129, %fd129, %fd129;
	fma.rn.f64 	%fd131, %fd130, %fd127, %fd127;
	mul.f64 	%fd132, %fd125, %fd131;
	fma.rn.f64 	%fd133, %fd132, 0dC000000000000000, %fd125;
	neg.f64 	%fd134, %fd132;
	fma.rn.f64 	%fd135, %fd134, %fd125, %fd133;
	fma.rn.f64 	%fd136, %fd135, %fd131, %fd132;
	mul.f64 	%fd137, %fd136, %fd136;
	fma.rn.f64 	%fd138, %fd137, 0d3FB5C5C218C775C9, 0d3FA55CF59CDC5D89;
	fma.rn.f64 	%fd139, %fd138, %fd137, 0d3FAEFD18CF6EBB9C;
	fma.rn.f64 	%fd140, %fd139, %fd137, 0d3FB10682EDCB8D1B;
	fma.rn.f64 	%fd141, %fd140, %fd137, 0d3FB3B1DD3AC7FC96;
	fma.rn.f64 	%fd142, %fd141, %fd137, 0d3FB745CB459B54A6;
	fma.rn.f64 	%fd143, %fd142, %fd137, 0d3FBC71C741A0669F;
	fma.rn.f64 	%fd144, %fd143, %fd137, 0d3FC249249209112E;
	fma.rn.f64 	%fd145, %fd144, %fd137, 0d3FC99999999A06C1;
	fma.rn.f64 	%fd146, %fd145, %fd137, 0d3FD5555555555535;
	mul.f64 	%fd147, %fd137, %fd146;
	fma.rn.f64 	%fd148, %fd147, %fd136, %fd136;
	add.f64 	%fd149, %fd148, %fd148;
	fma.rn.f64 	%fd150, %fd123, 0d3FE62E42FEFA39EF, %fd149;
	mov.f64 	%fd151, 0dC009000000000000;
	sub.f64 	%fd152, %fd151, %fd150;
	fma.rn.f64 	%fd153, %fd152, 0dBBB135D2E746E627, 0dBC08DDF93324D327;
	fma.rn.f64 	%fd154, %fd153, %fd152, 0d3C37B83EEF0B7C9F;
	fma.rn.f64 	%fd155, %fd154, %fd152, 0d3C69BA72CD589B91;
	fma.rn.f64 	%fd156, %fd155, %fd152, 0dBCA33689090A6B96;
	fma.rn.f64 	%fd157, %fd156, %fd152, 0d3C782E11898132E0;
	fma.rn.f64 	%fd158, %fd157, %fd152, 0d3CFDE4ACFD9E26BA;
	fma.rn.f64 	%fd159, %fd158, %fd152, 0dBD26D33EED66C487;
	fma.rn.f64 	%fd160, %fd159, %fd152, 0dBD36F2167040D8E2;
	fma.rn.f64 	%fd161, %fd160, %fd152, 0d3D872A22C2D77E20;
	fma.rn.f64 	%fd162, %fd161, %fd152, 0dBDAC8859C4E5C0AF;
	fma.rn.f64 	%fd163, %fd162, %fd152, 0dBDCDC583D118A561;
	fma.rn.f64 	%fd164, %fd163, %fd152, 0d3E120F47CCF46B3C;
	fma.rn.f64 	%fd165, %fd164, %fd152, 0dBE31A9E38DC84D60;
	fma.rn.f64 	%fd166, %fd165, %fd152, 0dBE5F36CD6D3D46A9;
	fma.rn.f64 	%fd167, %fd166, %fd152, 0d3E9C6B4F5D03B787;
	fma.rn.f64 	%fd168, %fd167, %fd152, 0dBEB6E8A5434AE8A2;
	fma.rn.f64 	%fd169, %fd168, %fd152, 0dBEED1D1F7B8736F6;
	fma.rn.f64 	%fd170, %fd169, %fd152, 0d3F2879C2A212F024;
	fma.rn.f64 	%fd171, %fd170, %fd152, 0dBF4845769484FCA8;
	fma.rn.f64 	%fd172, %fd171, %fd152, 0dBF78B6C33114F909;
	fma.rn.f64 	%fd173, %fd172, %fd152, 0d3FCEBD80D9B13E28;
	fma.rn.f64 	%fd174, %fd173, %fd152, 0d3FFA755E7C99AE86;
	fma.rn.f64 	%fd183, %fd174, %fd2, %fd174;
	bra.uni 	$L__BB65_14;
$L__BB65_3:
	{
	.reg .b32 %temp; 
	mov.b64 	{%temp, %r2}, %fd1;
	}
	setp.gt.s32 	%p5, %r2, 1072693247;
	selp.f64 	%fd179, %fd3, %fd1, %p5;
	{
	.reg .b32 %temp; 
	mov.b64 	{%temp, %r54}, %fd179;
	}
	mov.b32 	%f1, %r54;
	setp.ltu.f32 	%p6, %f1, 0f2B2BFF2F;
	@%p6 bra 	$L__BB65_5;
	{
	.reg .b32 %temp; 
	mov.b64 	{%r23, %temp}, %fd179;
	}
	shr.u32 	%r24, %r54, 20;
	and.b32  	%r25, %r24, 2046;
	add.s32 	%r26, %r25, 2147482626;
	mov.b32 	%r27, 1127219200;
	mov.b64 	%fd21, {%r26, %r27};
	mov.b32 	%r28, -2147483648;
	mov.b64 	%fd22, {%r28, %r27};
	sub.f64 	%fd23, %fd21, %fd22;
	and.b32  	%r29, %r54, -2145386497;
	or.b32  	%r30, %r29, 1071644672;
	mov.b64 	%fd24, {%r23, %r30};
	add.f64 	%fd25, %fd24, 0dBFF0000000000000;
	add.f64 	%fd26, %fd24, 0d3FF0000000000000;
	rcp.approx.ftz.f64 	%fd27, %fd26;
	neg.f64 	%fd28, %fd26;
	fma.rn.f64 	%fd29, %fd28, %fd27, 0d3FF0000000000000;
	fma.rn.f64 	%fd30, %fd29, %fd29, %fd29;
	fma.rn.f64 	%fd31, %fd30, %fd27, %fd27;
	mul.f64 	%fd32, %fd25, %fd31;
	fma.rn.f64 	%fd33, %fd32, 0dC000000000000000, %fd25;
	neg.f64 	%fd34, %fd32;
	fma.rn.f64 	%fd35, %fd34, %fd25, %fd33;
	fma.rn.f64 	%fd36, %fd35, %fd31, %fd32;
	mul.f64 	%fd37, %fd36, %fd36;
	fma.rn.f64 	%fd38, %fd37, 0d3FB5C5C218C775C9, 0d3FA55CF59CDC5D89;
	fma.rn.f64 	%fd39, %fd38, %fd37, 0d3FAEFD18CF6EBB9C;
	fma.rn.f64 	%fd40, %fd39, %fd37, 0d3FB10682EDCB8D1B;
	fma.rn.f64 	%fd41, %fd40, %fd37, 0d3FB3B1DD3AC7FC96;
	fma.rn.f64 	%fd42, %fd41, %fd37, 0d3FB745CB459B54A6;
	fma.rn.f64 	%fd43, %fd42, %fd37, 0d3FBC71C741A0669F;
	fma.rn.f64 	%fd44, %fd43, %fd37, 0d3FC249249209112E;
	fma.rn.f64 	%fd45, %fd44, %fd37, 0d3FC99999999A06C1;
	fma.rn.f64 	%fd46, %fd45, %fd37, 0d3FD5555555555535;
	mul.f64 	%fd47, %fd37, %fd46;
	fma.rn.f64 	%fd48, %fd47, %fd36, %fd36;
	add.f64 	%fd49, %fd48, %fd48;
	fma.rn.f64 	%fd50, %fd23, 0d3FE62E42FEFA39EF, %fd49;
	neg.f64 	%fd51, %fd50;
	rsqrt.approx.ftz.f64 	%fd52, %fd51;
	mul.rn.f64 	%fd53, %fd52, %fd52;
	fma.rn.f64 	%fd54, %fd50, %fd53, 0d3FF0000000000000;
	fma.rn.f64 	%fd55, %fd54, 0d3FD8000000000000, 0d3FE0000000000000;
	mul.rn.f64 	%fd56, %fd54, %fd52;
	fma.rn.f64 	%fd57, %fd55, %fd56, %fd52;
	fma.rn.f64 	%fd58, %fd57, 0d3FEBE9222591AFAB, 0d4000A0E7333839AA;
	fma.rn.f64 	%fd59, %fd58, %fd57, 0d4008768CF7E57D5C;
	fma.rn.f64 	%fd60, %fd59, %fd57, 0d400B77E7E28DA583;
	fma.rn.f64 	%fd61, %fd60, %fd57, 0d3FF34F26A4F99CF9;
	fma.rn.f64 	%fd62, %fd61, %fd57, 0d3FC1F674ADB019ED;
	fma.rn.f64 	%fd63, %fd62, %fd57, 0d3F75DDAE9506431D;
	fma.rn.f64 	%fd64, %fd63, %fd57, 0d3F0ADA49AA32489C;
	add.f64 	%fd65, %fd57, 0d4001E90FF51C2197;
	fma.rn.f64 	%fd66, %fd65, %fd57, 0d40111EA3A7CF3820;
	fma.rn.f64 	%fd67, %fd66, %fd57, 0d4011A0E4A4749594;
	fma.rn.f64 	%fd68, %fd67, %fd57, 0d400D4E977D38C14D;
	fma.rn.f64 	%fd69, %fd68, %fd57, 0d3FF37FD567EC0D5F;
	fma.rn.f64 	%fd70, %fd69, %fd57, 0d3FC1FB9D7F676033;
	fma.rn.f64 	%fd71, %fd70, %fd57, 0d3F75DDCDF98946E4;
	fma.rn.f64 	%fd72, %fd71, %fd57, 0d3F0ADA42D79D8DBB;
	mul.f64 	%fd73, %fd57, %fd72;
	div.rn.f64 	%fd182, %fd64, %fd73;
	bra.uni 	$L__BB65_13;
$L__BB65_5:
	{
	.reg .b32 %temp; 
	mov.b64 	{%r55, %temp}, %fd179;
	}
	setp.gt.s32 	%p7, %r54, 1048575;
	mov.b32 	%r56, -1023;
	@%p7 bra 	$L__BB65_7;
	mul.f64 	%fd179, %fd179, 0d4350000000000000;
	{
	.reg .b32 %temp; 
	mov.b64 	{%temp, %r54}, %fd179;
	}
	{
	.reg .b32 %temp; 
	mov.b64 	{%r55, %temp}, %fd179;
	}
	mov.b32 	%r56, -1077;
$L__BB65_7:
	add.s32 	%r33, %r54, -1;
	setp.gt.u32 	%p8, %r33, 2146435070;
	@%p8 bra 	$L__BB65_11;
	shr.u32 	%r36, %r54, 20;
	add.s32 	%r57, %r56, %r36;
	and.b32  	%r37, %r54, 1048575;
	or.b32  	%r38, %r37, 1072693248;
	mov.b64 	%fd180, {%r55, %r38};
	setp.lt.u32 	%p10, %r38, 1073127583;
	@%p10 bra 	$L__BB65_10;
	{
	.reg .b32 %temp; 
	mov.b64 	{%r39, %temp}, %fd180;
	}
	{
	.reg .b32 %temp; 
	mov.b64 	{%temp, %r40}, %fd180;
	}
	add.s32 	%r41, %r40, -1048576;
	mov.b64 	%fd180, {%r39, %r41};
	add.s32 	%r57, %r57, 1;
$L__BB65_10:
	add.f64 	%fd75, %fd180, 0dBFF0000000000000;
	add.f64 	%fd76, %fd180, 0d3FF0000000000000;
	rcp.approx.ftz.f64 	%fd77, %fd76;
	neg.f64 	%fd78, %fd76;
	fma.rn.f64 	%fd79, %fd78, %fd77, 0d3FF0000000000000;
	fma.rn.f64 	%fd80, %fd79, %fd79, %fd79;
	fma.rn.f64 	%fd81, %fd80, %fd77, %fd77;
	mul.f64 	%fd82, %fd75, %fd81;
	fma.rn.f64 	%fd83, %fd75, %fd81, %fd82;
	mul.f64 	%fd84, %fd83, %fd83;
	fma.rn.f64 	%fd85, %fd84, 0d3EB1380B3AE80F1E, 0d3ED0EE258B7A8B04;
	fma.rn.f64 	%fd86, %fd85, %fd84, 0d3EF3B2669F02676F;
	fma.rn.f64 	%fd87, %fd86, %fd84, 0d3F1745CBA9AB0956;
	fma.rn.f64 	%fd88, %fd87, %fd84, 0d3F3C71C72D1B5154;
	fma.rn.f64 	%fd89, %fd88, %fd84, 0d3F624924923BE72D;
	fma.rn.f64 	%fd90, %fd89, %fd84, 0d3F8999999999A3C4;
	fma.rn.f64 	%fd91, %fd90, %fd84, 0d3FB5555555555554;
	sub.f64 	%fd92, %fd75, %fd83;
	add.f64 	%fd93, %fd92, %fd92;
	neg.f64 	%fd94, %fd83;
	fma.rn.f64 	%fd95, %fd94, %fd75, %fd93;
	mul.f64 	%fd96, %fd81, %fd95;
	mul.f64 	%fd97, %fd84, %fd91;
	fma.rn.f64 	%fd98, %fd97, %fd83, %fd96;
	xor.b32  	%r42, %r57, -2147483648;
	mov.b32 	%r43, 1127219200;
	mov.b64 	%fd99, {%r42, %r43};
	mov.b32 	%r44, -2147483648;
	mov.b64 	%fd100, {%r44, %r43};
	sub.f64 	%fd101, %fd99, %fd100;
	fma.rn.f64 	%fd102, %fd101, 0d3FE62E42FEFA39EF, %fd83;
	fma.rn.f64 	%fd103, %fd101, 0dBFE62E42FEFA39EF, %fd102;
	sub.f64 	%fd104, %fd103, %fd83;
	sub.f64 	%fd105, %fd98, %fd104;
	fma.rn.f64 	%fd106, %fd101, 0d3C7ABC9E3B39803F, %fd105;
	add.f64 	%fd181, %fd102, %fd106;
	bra.uni 	$L__BB65_12;
$L__BB65_11:
	fma.rn.f64 	%fd74, %fd179, 0d7FF0000000000000, 0d7FF0000000000000;
	{
	.reg .b32 %temp; 
	mov.b64 	{%temp, %r34}, %fd179;
	}
	and.b32  	%r35, %r34, 2147483647;
	setp.eq.s32 	%p9, %r35, 0;
	selp.f64 	%fd181, 0dFFF0000000000000, %fd74, %p9;
$L__BB65_12:
	neg.f64 	%fd107, %fd181;
	rsqrt.approx.f64 	%fd108, %fd107;
	fma.rn.f64 	%fd109, %fd108, 0d3FE8E2101C71B0BF, 0d3FFA2013964E259C;
	fma.rn.f64 	%fd110, %fd109, %fd108, 0d3FDABFE90921BE68;
	fma.rn.f64 	%fd111, %fd110, %fd108, 0d3F97E41314DE00D4;
	fma.rn.f64 	%fd112, %fd111, %fd108, 0d3F311BD487102E94;
	add.f64 	%fd113, %fd108, 0d3FF59895C30BAA54;
	fma.rn.f64 	%fd114, %fd113, %fd108, 0d3FFAE8E5956A143F;
	fma.rn.f64 	%fd115, %fd114, %fd108, 0d3FDACCE85FF7383D;
	fma.rn.f64 	%fd116, %fd115, %fd108, 0d3F97E43B6CAC34FE;
	fma.rn.f64 	%fd117, %fd116, %fd108, 0d3F311BD08289EB12;
	mul.f64 	%fd118, %fd108, %fd117;
	div.rn.f64 	%fd182, %fd112, %fd118;
$L__BB65_13:
	setp.gt.s32 	%p11, %r2, 1072693247;
	neg.f64 	%fd119, %fd182;
	selp.f64 	%fd183, %fd119, %fd182, %p11;
$L__BB65_14:
	mul.f64 	%fd175, %fd183, 0dBCA21165F626CDD5;
	fma.rn.f64 	%fd176, %fd183, 0dBFF6A09E667F3BCC, %fd175;
	mov.f64 	%fd177, 0d0000000000000000;
	add.rn.f64 	%fd178, %fd176, %fd177;
	cvta.to.global.u64 	%rd6, %rd1;
	add.s64 	%rd8, %rd6, %rd4;
	st.global.f64 	[%rd8], %fd178;
$L__BB65_15:
	ret;

}
	// .globl	vec_rcbrt
.visible .entry vec_rcbrt(
	.param .u32 vec_rcbrt_param_0,
	.param .u64 .ptr .align 1 vec_rcbrt_param_1,
	.param .u64 .ptr .align 1 vec_rcbrt_param_2
)
{
	.reg .pred 	%p<5>;
	.reg .b32 	%r<31>;
	.reg .b32 	%f<7>;
	.reg .b64 	%rd<8>;
	.reg .b64 	%fd<26>;

	ld.param.u32 	%r2, [vec_rcbrt_param_0];
	ld.param.u64 	%rd1, [vec_rcbrt_param_1];
	ld.param.u64 	%rd2, [vec_rcbrt_param_2];
	mov.u32 	%r3, %tid.x;
	mov.u32 	%r4, %ctaid.x;
	mov.u32 	%r5, %ntid.x;
	mov.u32 	%r6, %tid.y;
	mov.u32 	%r7, %ctaid.y;
	mov.u32 	%r8, %ntid.y;
	mad.lo.s32 	%r9, %r7, %r8, %r6;
	mov.u32 	%r10, %nctaid.x;
	mad.lo.s32 	%r11, %r9, %r10, %r4;
	mad.lo.s32 	%r1, %r11, %r5, %r3;
	setp.ge.s32 	%p1, %r1, %r2;
	@%p1 bra 	$L__BB66_2;
	cvta.to.global.u64 	%rd3, %rd2;
	cvta.to.global.u64 	%rd4, %rd1;
	mul.wide.s32 	%rd5, %r1, 8;
	add.s64 	%rd6, %rd3, %rd5;
	ld.global.f64 	%fd1, [%rd6];
	{
	.reg .b32 %temp; 
	mov.b64 	{%r12, %temp}, %fd1;
	}
	{
	.reg .b32 %temp; 
	mov.b64 	{%temp, %r13}, %fd1;
	}
	and.b32  	%r14, %r13, 2147483647;
	setp.lt.u32 	%p2, %r14, 1048576;
	mov.b64 	%fd2, {%r12, %r14};
	mul.f64 	%fd3, %fd2, 0d4350000000000000;
	{
	.reg .b32 %temp; 
	mov.b64 	{%r15, %temp}, %fd3;
	}
	{
	.reg .b32 %temp; 
	mov.b64 	{%temp, %r16}, %fd3;
	}
	selp.b32 	%r17, %r15, %r12, %p2;
	selp.b32 	%r18, %r16, %r14, %p2;
	selp.b32 	%r19, 18, 1048576, %p2;
	shr.u32 	%r20, %r18, 20;
	add.s32 	%r21, %r20, -1022;
	cvt.rn.f32.s32 	%f1, %r21;
	mul.f32 	%f2, %f1, 0f3EAAAAAB;
	cvt.rni.s32.f32 	%r22, %f2;
	mad.lo.s32 	%r23, %r22, -3145728, %r18;
	mov.b64 	%fd4, {%r17, %r23};
	cvt.rn.f32.f64 	%f3, %fd4;
	lg2.approx.ftz.f32 	%f4, %f3;
	mul.f32 	%f5, %f4, 0fBEAAAAAB;
	ex2.approx.ftz.f32 	%f6, %f5;
	cvt.f64.f32 	%fd5, %f6;
	mul.rn.f64 	%fd6, %fd5, %fd5;
	mul.rn.f64 	%fd7, %fd4, %fd5;
	neg.f64 	%fd8, %fd7;
	fma.rn.f64 	%fd9, %fd6, %fd8, 0d3FF0000000000000;
	fma.rn.f64 	%fd10, %fd4, %fd5, %fd8;
	neg.f64 	%fd11, %fd10;
	fma.rn.f64 	%fd12, %fd6, %fd11, %fd9;
	neg.f64 	%fd13, %fd6;
	fma.rn.f64 	%fd14, %fd5, %fd5, %fd13;
	neg.f64 	%fd15, %fd14;
	fma.rn.f64 	%fd16, %fd7, %fd15, %fd12;
	fma.rn.f64 	%fd17, %fd16, 0d3FCC71C71C71C71C, 0d3FD5555555555555;
	mul.rn.f64 	%fd18, %fd16, %fd5;
	fma.rn.f64 	%fd19, %fd17, %fd18, %fd5;
	{
	.reg .b32 %temp; 
	mov.b64 	{%r24, %temp}, %fd19;
	}
	{
	.reg .b32 %temp; 
	mov.b64 	{%temp, %r25}, %fd19;
	}
	sub.s32 	%r26, %r19, %r22;
	shl.b32 	%r27, %r26, 20;
	add.s32 	%r28, %r25, %r27;
	mov.b64 	%fd20, {%r24, %r28};
	add.f64 	%fd21, %fd1, %fd1;
	setp.eq.f64 	%p3, %fd21, %fd1;
	xor.b32  	%r29, %r13, 2146435072;
	mov.b32 	%r30, 0;
	mov.b64 	%fd22, {%r30, %r29};
	setp.nan.f64 	%p4, %fd1, %fd1;
	selp.f64 	%fd23, %fd21, %fd20, %p4;
	selp.f64 	%fd24, %fd22, %fd23, %p3;
	copysign.f64 	%fd25, %fd1, %fd24;
	add.s64 	%rd7, %rd4, %rd5;
	st.global.f64 	[%rd7], %fd25;
$L__BB66_2:
	ret;

}
	// .globl	vec_rint
.visible .entry vec_rint(
	.param .u32 vec_rint_param_0,
	.param .u64 .ptr .align 1 vec_rint_param_1,
	.param .u64 .ptr .align 1 vec_rint_param_2
)
{
	.reg .pred 	%p<2>;
	.reg .b32 	%r<12>;
	.reg .b64 	%rd<8>;
	.reg .b64 	%fd<3>;

	ld.param.u32 	%r2, [vec_rint_param_0];
	ld.param.u64 	%rd1, [vec_rint_param_1];
	ld.param.u64 	%rd2, [vec_rint_param_2];
	mov.u32 	%r3, %tid.x;
	mov.u32 	%r4, %ctaid.x;
	mov.u32 	%r5, %ntid.x;
	mov.u32 	%r6, %tid.y;
	mov.u32 	%r7, %ctaid.y;
	mov.u32 	%r8, %ntid.y;
	mad.lo.s32 	%r9, %r7, %r8, %r6;
	mov.u32 	%r10, %nctaid.x;
	mad.lo.s32 	%r11, %r9, %r10, %r4;
	mad.lo.s32 	%r1, %r11, %r5, %r3;
	setp.ge.s32 	%p1, %r1, %r2;
	@%p1 bra 	$L__BB67_2;
	cvta.to.global.u64 	%rd3, %rd2;
	cvta.to.global.u64 	%rd4, %rd1;
	mul.wide.s32 	%rd5, %r1, 8;
	add.s64 	%rd6, %rd3, %rd5;
	ld.global.f64 	%fd1, [%rd6];
	cvt.rni.f64.f64 	%fd2, %fd1;
	add.s64 	%rd7, %rd4, %rd5;
	st.global.f64 	[%rd7], %fd2;
$L__BB67_2:
	ret;

}
	// .globl	vec_round
.visible .entry vec_round(
	.param .u32 vec_round_param_0,
	.param .u64 .ptr .align 1 vec_round_param_1,
	.param .u64 .ptr .align 1 vec_round_param_2
)
{
	.reg .pred 	%p<2>;
	.reg .b32 	%r<12>;
	.reg .b64 	%rd<8>;
	.reg .b64 	%fd<6>;

	ld.param.u32 	%r2, [vec_round_param_0];
	ld.param.u64 	%rd1, [vec_round_param_1];
	ld.param.u64 	%rd2, [vec_round_param_2];
	mov.u32 	%r3, %tid.x;
	mov.u32 	%r4, %ctaid.x;
	mov.u32 	%r5, %ntid.x;
	mov.u32 	%r6, %tid.y;
	mov.u32 	%r7, %ctaid.y;
	mov.u32 	%r8, %ntid.y;
	mad.lo.s32 	%r9, %r7, %r8, %r6;
	mov.u32 	%r10, %nctaid.x;
	mad.lo.s32 	%r11, %r9, %r10, %r4;
	mad.lo.s32 	%r1, %r11, %r5, %r3;
	setp.ge.s32 	%p1, %r1, %r2;
	@%p1 bra 	$L__BB68_2;
	cvta.to.global.u64 	%rd3, %rd2;
	cvta.to.global.u64 	%rd4, %rd1;
	mul.wide.s32 	%rd5, %r1, 8;
	add.s64 	%rd6, %rd3, %rd5;
	ld.global.f64 	%fd1, [%rd6];
	mov.f64 	%fd2, 0d3FE0000000000000;
	copysign.f64 	%fd3, %fd1, %fd2;
	add.rz.f64 	%fd4, %fd1, %fd3;
	cvt.rzi.f64.f64 	%fd5, %fd4;
	add.s64 	%rd7, %rd4, %rd5;
	st.global.f64 	[%rd7], %fd5;
$L__BB68_2:
	ret;

}
	// .globl	vec_rsqrt
.visible .entry vec_rsqrt(
	.param .u32 vec_rsqrt_param_0,
	.param .u64 .ptr .align 1 vec_rsqrt_param_1,
	.param .u64 .ptr .align 1 vec_rsqrt_param_2
)
{
	.reg .pred 	%p<2>;
	.reg .b32 	%r<12>;
	.reg .b64 	%rd<8>;
	.reg .b64 	%fd<3>;

	ld.param.u32 	%r2, [vec_rsqrt_param_0];
	ld.param.u64 	%rd1, [vec_rsqrt_param_1];
	ld.param.u64 	%rd2, [vec_rsqrt_param_2];
	mov.u32 	%r3, %tid.x;
	mov.u32 	%r4, %ctaid.x;
	mov.u32 	%r5, %ntid.x;
	mov.u32 	%r6, %tid.y;
	mov.u32 	%r7, %ctaid.y;
	mov.u32 	%r8, %ntid.y;
	mad.lo.s32 	%r9, %r7, %r8, %r6;
	mov.u32 	%r10, %nctaid.x;
	mad.lo.s32 	%r11, %r9, %r10, %r4;
	mad.lo.s32 	%r1, %r11, %r5, %r3;
	setp.ge.s32 	%p1, %r1, %r2;
	@%p1 bra 	$L__BB69_2;
	cvta.to.global.u64 	%rd3, %rd2;
	cvta.to.global.u64 	%rd4, %rd1;
	mul.wide.s32 	%rd5, %r1, 8;
	add.s64 	%rd6, %rd3, %rd5;
	ld.global.f64 	%fd1, [%rd6];
	rsqrt.approx.f64 	%fd2, %fd1;
	add.s64 	%rd7, %rd4, %rd5;
	st.global.f64 	[%rd7], %fd2;
$L__BB69_2:
	ret;

}
	// .globl	vec_sin
.visible .entry vec_sin(
	.param .u32 vec_sin_param_0,
	.param .u64 .ptr .align 1 vec_sin_param_1,
	.param .u64 .ptr .align 1 vec_sin_param_2
)
{
	.reg .pred 	%p<6>;
	.reg .b32 	%r<21>;
	.reg .b64 	%rd<13>;
	.reg .b64 	%fd<34>;

	ld.param.u32 	%r5, [vec_sin_param_0];
	ld.param.u64 	%rd1, [vec_sin_param_1];
	ld.param.u64 	%rd2, [vec_sin_param_2];
	mov.u32 	%r6, %tid.x;
	mov.u32 	%r7, %ctaid.x;
	mov.u32 	%r8, %ntid.x;
	mov.u32 	%r9, %tid.y;
	mov.u32 	%r10, %ctaid.y;
	mov.u32 	%r11, %ntid.y;
	mad.lo.s32 	%r12, %r10, %r11, %r9;
	mov.u32 	%r13, %nctaid.x;
	mad.lo.s32 	%r14, %r12, %r13, %r7;
	mad.lo.s32 	%r1, %r14, %r8, %r6;
	setp.ge.s32 	%p1, %r1, %r5;
	@%p1 bra 	$L__BB70_6;
	cvta.to.global.u64 	%rd3, %rd2;
	mul.wide.s32 	%rd4, %r1, 8;
	add.s64 	%rd5, %rd3, %rd4;
	ld.global.f64 	%fd1, [%rd5];
	abs.f64 	%fd2, %fd1;
	setp.neu.f64 	%p2, %fd2, 0d7FF0000000000000;
	@%p2 bra 	$L__BB70_3;
	mov.f64 	%fd12, 0d0000000000000000;
	mul.rn.f64 	%fd33, %fd1, %fd12;
	mov.b32 	%r20, 0;
	bra.uni 	$L__BB70_5;
$L__BB70_3:
	mul.f64 	%fd7, %fd1, 0d3FE45F306DC9C883;
	cvt.rni.s32.f64 	%r20, %fd7;
	cvt.rn.f64.s32 	%fd8, %r20;
	fma.rn.f64 	%fd9, %fd8, 0dBFF921FB54442D18, %fd1;
	fma.rn.f64 	%fd10, %fd8, 0dBC91A62633145C00, %fd9;
	fma.rn.f64 	%fd33, %fd8, 0dB97B839A252049C0, %fd10;
	setp.ltu.f64 	%p3, %fd2, 0d41E0000000000000;
	@%p3 bra 	$L__BB70_5;
	{ // callseq 7, 0
	.param .b64 param0;
	st.param.f64 	[param0], %fd1;
	.param .align 16 .b8 retval0[16];
	call.uni (retval0), 
	__internal_trig_reduction_slowpathd, 
	(
	param0
	);
	ld.param.f64 	%fd33, [retval0];
	ld.param.b32 	%r20, [retval0+8];
	} // callseq 7
$L__BB70_5:
	shl.b32 	%r17, %r20, 6;
	cvt.u64.u32 	%rd6, %r17;
	and.b64  	%rd7, %rd6, 64;
	mov.u64 	%rd8, __cudart_sin_cos_coeffs;
	add.s64 	%rd9, %rd8, %rd7;
	mul.rn.f64 	%fd13, %fd33, %fd33;
	and.b32  	%r18, %r20, 1;
	setp.eq.b32 	%p4, %r18, 1;
	selp.f64 	%fd14, 0dBDA8FF8320FD8164, 0d3DE5DB65F9785EBA, %p4;
	ld.global.nc.v2.f64 	{%fd15, %fd16}, [%rd9];
	fma.rn.f64 	%fd17, %fd14, %fd13, %fd15;
	fma.rn.f64 	%fd18, %fd17, %fd13, %fd16;
	ld.global.nc.v2.f64 	{%fd19, %fd20}, [%rd9+16];
	fma.rn.f64 	%fd21, %fd18, %fd13, %fd19;
	fma.rn.f64 	%fd22, %fd21, %fd13, %fd20;
	ld.global.nc.v2.f64 	{%fd23, %fd24}, [%rd9+32];
	fma.rn.f64 	%fd25, %fd22, %fd13, %fd23;
	fma.rn.f64 	%fd26, %fd25, %fd13, %fd24;
	fma.rn.f64 	%fd27, %fd26, %fd33, %fd33;
	fma.rn.f64 	%fd28, %fd26, %fd13, 0d3FF0000000000000;
	selp.f64 	%fd29, %fd28, %fd27, %p4;
	and.b32  	%r19, %r20, 2;
	setp.eq.s32 	%p5, %r19, 0;
	mov.f64 	%fd30, 0d0000000000000000;
	sub.f64 	%fd31, %fd30, %fd29;
	selp.f64 	%fd32, %fd29, %fd31, %p5;
	cvta.to.global.u64 	%rd10, %rd1;
	add.s64 	%rd12, %rd10, %rd4;
	st.global.f64 	[%rd12], %fd32;
$L__BB70_6:
	ret;

}
	// .globl	vec_sinh
.visible .entry vec_sinh(
	.param .u32 vec_sinh_param_0,
	.param .u64 .ptr .align 1 vec_sinh_param_1,
	.param .u64 .ptr .align 1 vec_sinh_param_2
)
{
	.reg .pred 	%p<7>;
	.reg .b32 	%r<25>;
	.reg .b64 	%rd<9>;
	.reg .b64 	%fd<44>;

	ld.param.u32 	%r2, [vec_sinh_param_0];
	ld.param.u64 	%rd1, [vec_sinh_param_1];
	ld.param.u64 	%rd2, [vec_sinh_param_2];
	mov.u32 	%r3, %tid.x;
	mov.u32 	%r4, %ctaid.x;
	mov.u32 	%r5, %ntid.x;
	mov.u32 	%r6, %tid.y;
	mov.u32 	%r7, %ctaid.y;
	mov.u32 	%r8, %ntid.y;
	mad.lo.s32 	%r9, %r7, %r8, %r6;
	mov.u32 	%r10, %nctaid.x;
	mad.lo.s32 	%r11, %r9, %r10, %r4;
	mad.lo.s32 	%r1, %r11, %r5, %r3;
	setp.ge.s32 	%p1, %r1, %r2;
	@%p1 bra 	$L__BB71_5;
	cvta.to.global.u64 	%rd3, %rd2;
	mul.wide.s32 	%rd4, %r1, 8;
	add.s64 	%rd5, %rd3, %rd4;
	ld.global.f64 	%fd1, [%rd5];
	{
	.reg .b32 %temp; 
	mov.b64 	{%temp, %r12}, %fd1;
	}
	and.b32  	%r13, %r12, 2147483647;
	{
	.reg .b32 %temp; 
	mov.b64 	{%r14, %temp}, %fd1;
	}
	mov.b64 	%fd2, {%r14, %r13};
	setp.gt.u32 	%p2, %r13, 1072693247;
	@%p2 bra 	$L__BB71_3;
	mul.f64 	%fd34, %fd2, %fd2;
	fma.rn.f64 	%fd35, %fd34, 0d3D6B4C75AB274C53, 0d3DE611A561D87DEF;
	fma.rn.f64 	%fd36, %fd35, %fd34, 0d3E5AE64671B18F5C;
	fma.rn.f64 	%fd37, %fd36, %fd34, 0d3EC71DE3A465B1E4;
	fma.rn.f64 	%fd38, %fd37, %fd34, 0d3F2A01A01A02899D;
	fma.rn.f64 	%fd39, %fd38, %fd34, 0d3F811111111110A6;
	fma.rn.f64 	%fd40, %fd39, %fd34, 0d3FC5555555555556;
	mul.f64 	%fd41, %fd34, %fd40;
	fma.rn.f64 	%fd43, %fd41, %fd2, %fd2;
	bra.uni 	$L__BB71_4;
$L__BB71_3:
	{
	.reg .b32 %temp; 
	mov.b64 	{%temp, %r15}, %fd2;
	}
	fma.rn.f64 	%fd6, %fd2, 0d3FF71547652B82FE, 0d4338000000000000;
	{
	.reg .b32 %temp; 
	mov.b64 	{%r16, %temp}, %fd6;
	}
	add.s32 	%r17, %r16, -1;
	mov.f64 	%fd7, 0dC338000000000000;
	add.rn.f64 	%fd8, %fd6, %fd7;
	fma.rn.f64 	%fd9, %fd8, 0dBFE62E42FEFA39EF, %fd2;
	fma.rn.f64 	%fd10, %fd8, 0dBC7ABC9E3B39803F, %fd9;
	shl.b32 	%r18, %r15, 1;
	setp.lt.u32 	%p3, %r18, 2142496327;
	selp.f64 	%fd11, %fd2, %fd10, %p3;
	selp.b32 	%r19, 0, %r17, %p3;
	fma.rn.f64 	%fd12, %fd11, 0d3E21F4076ACD15B6, 0d3E5AF86D8EBD13CD;
	fma.rn.f64 	%fd13, %fd12, %fd11, 0d3E927E5092BA033D;
	fma.rn.f64 	%fd14, %fd13, %fd11, 0d3EC71DDE6C5F9DA1;
	fma.rn.f64 	%fd15, %fd14, %fd11, 0d3EFA01A018D034E6;
	fma.rn.f64 	%fd16, %fd15, %fd11, 0d3F2A01A01B3B6940;
	fma.rn.f64 	%fd17, %fd16, %fd11, 0d3F56C16C16C1B5DD;
	fma.rn.f64 	%fd18, %fd17, %fd11, 0d3F8111111110F74D;
	fma.rn.f64 	%fd19, %fd18, %fd11, 0d3FA555555555554D;
	fma.rn.f64 	%fd20, %fd19, %fd11, 0d3FC5555555555557;
	fma.rn.f64 	%fd21, %fd20, %fd11, 0d3FE0000000000000;
	mul.f64 	%fd22, %fd11, %fd21;
	fma.rn.f64 	%fd23, %fd22, %fd11, %fd11;
	setp.eq.s32 	%p4, %r19, 1024;
	shl.b32 	%r20, %r19, 20;
	add.s32 	%r21, %r20, 1072693248;
	selp.b32 	%r22, 2145386496, %r21, %p4;
	mov.b32 	%r23, 0;
	mov.b64 	%fd24, {%r23, %r22};
	mov.b32 	%r24, 1071644672;
	mov.b64 	%fd25, {%r23, %r24};
	sub.f64 	%fd26, %fd24, %fd25;
	fma.rn.f64 	%fd27, %fd23, %fd24, %fd26;
	add.f64 	%fd28, %fd27, %fd27;
	selp.f64 	%fd29, %fd28, %fd27, %p4;
	setp.eq.s32 	%p5, %r18, 0;
	selp.f64 	%fd30, %fd2, %fd29, %p5;
	fma.rn.f64 	%fd31, %fd30, 0d4000000000000000, 0d3FF0000000000000;
	div.rn.f64 	%fd32, %fd30, %fd31;
	add.f64 	%fd33, %fd30, %fd32;
	setp.ge.f64 	%p6, %fd2, 0d408633CE8FB9F87E;
	selp.f64 	%fd43, 0d7FF0000000000000, %fd33, %p6;
$L__BB71_4:
	copysign.f64 	%fd42, %fd1, %fd43;
	cvta.to.global.u64 	%rd6, %rd1;
	add.s64 	%rd8, %rd6, %rd4;
	st.global.f64 	[%rd8], %fd42;
$L__BB71_5:
	ret;

}
	// .globl	vec_sinpi
.visible .entry vec_sinpi(
	.param .u32 vec_sinpi_param_0,
	.param .u64 .ptr .align 1 vec_sinpi_param_1,
	.param .u64 .ptr .align 1 vec_sinpi_param_2
)
{
	.reg .pred 	%p<5>;
	.reg .b32 	%r<17>;
	.reg .b64 	%rd<14>;
	.reg .b64 	%fd<30>;

	ld.param.u32 	%r2, [vec_sinpi_param_0];
	ld.param.u64 	%rd1, [vec_sinpi_param_1];
	ld.param.u64 	%rd2, [vec_sinpi_param_2];
	mov.u32 	%r3, %tid.x;
	mov.u32 	%r4, %ctaid.x;
	mov.u32 	%r5, %ntid.x;
	mov.u32 	%r6, %tid.y;
	mov.u32 	%r7, %ctaid.y;
	mov.u32 	%r8, %ntid.y;
	mad.lo.s32 	%r9, %r7, %r8, %r6;
	mov.u32 	%r10, %nctaid.x;
	mad.lo.s32 	%r11, %r9, %r10, %r4;
	mad.lo.s32 	%r1, %r11, %r5, %r3;
	setp.ge.s32 	%p1, %r1, %r2;
	@%p1 bra 	$L__BB72_2;
	cvta.to.global.u64 	%rd3, %rd2;
	cvta.to.global.u64 	%rd4, %rd1;
	mul.wide.s32 	%rd5, %r1, 8;
	add.s64 	%rd6, %rd3, %rd5;
	ld.global.f64 	%fd1, [%rd6];
	{
	.reg .b32 %temp; 
	mov.b64 	{%r12, %temp}, %fd1;
	}
	{
	.reg .b32 %temp; 
	mov.b64 	{%temp, %r13}, %fd1;
	}
	add.s32 	%r14, %r13, 1048576;
	mov.b64 	%fd2, {%r12, %r14};
	cvt.rni.f64.f64 	%fd3, %fd2;
	cvt.rzi.s64.f64 	%rd7, %fd3;
	cvt.u32.u64 	%r15, %rd7;
	fma.rn.f64 	%fd4, %fd3, 0dBFE0000000000000, %fd1;
	mul.f64 	%fd5, %fd4, 0d3CA1A62633145C07;
	fma.rn.f64 	%fd6, %fd4, 0d400921FB54442D18, %fd5;
	shl.b64 	%rd8, %rd7, 6;
	and.b64  	%rd9, %rd8, 64;
	mov.u64 	%rd10, __cudart_sin_cos_coeffs;
	add.s64 	%rd11, %rd10, %rd9;
	mul.rn.f64 	%fd7, %fd6, %fd6;
	and.b64  	%rd12, %rd7, 1;
	setp.eq.b64 	%p2, %rd12, 1;
	selp.f64 	%fd8, 0dBDA8FF8320FD8164, 0d3DE5DB65F9785EBA, %p2;
	ld.global.nc.v2.f64 	{%fd9, %fd10}, [%rd11];
	fma.rn.f64 	%fd11, %fd8, %fd7, %fd9;
	fma.rn.f64 	%fd12, %fd11, %fd7, %fd10;
	ld.global.nc.v2.f64 	{%fd13, %fd14}, [%rd11+16];
	fma.rn.f64 	%fd15, %fd12, %fd7, %fd13;
	fma.rn.f64 	%fd16, %fd15, %fd7, %fd14;
	ld.global.nc.v2.f64 	{%fd17, %fd18}, [%rd11+32];
	fma.rn.f64 	%fd19, %fd16, %fd7, %fd17;
	fma.rn.f64 	%fd20, %fd19, %fd7, %fd18;
	fma.rn.f64 	%fd21, %fd20, %fd6, %fd6;
	fma.rn.f64 	%fd22, %fd20, %fd7, 0d3FF0000000000000;
	selp.f64 	%fd23, %fd22, %fd21, %p2;
	and.b32  	%r16, %r15, 2;
	setp.eq.s32 	%p3, %r16, 0;
	mov.f64 	%fd24, 0d0000000000000000;
	sub.f64 	%fd25, %fd24, %fd23;
	selp.f64 	%fd26, %fd23, %fd25, %p3;
	cvt.rzi.f64.f64 	%fd27, %fd1;
	setp.eq.f64 	%p4, %fd1, %fd27;
	mul.rn.f64 	%fd28, %fd1, %fd24;
	selp.f64 	%fd29, %fd28, %fd26, %p4;
	add.s64 	%rd13, %rd4, %rd5;
	st.global.f64 	[%rd13], %fd29;
$L__BB72_2:
	ret;

}
	// .globl	vec_sqrt
.visible .entry vec_sqrt(
	.param .u32 vec_sqrt_param_0,
	.param .u64 .ptr .align 1 vec_sqrt_param_1,
	.param .u64 .ptr .align 1 vec_sqrt_param_2
)
{
	.reg .pred 	%p<2>;
	.reg .b32 	%r<12>;
	.reg .b64 	%rd<8>;
	.reg .b64 	%fd<3>;

	ld.param.u32 	%r2, [vec_sqrt_param_0];
	ld.param.u64 	%rd1, [vec_sqrt_param_1];
	ld.param.u64 	%rd2, [vec_sqrt_param_2];
	mov.u32 	%r3, %tid.x;
	mov.u32 	%r4, %ctaid.x;
	mov.u32 	%r5, %ntid.x;
	mov.u32 	%r6, %tid.y;
	mov.u32 	%r7, %ctaid.y;
	mov.u32 	%r8, %ntid.y;
	mad.lo.s32 	%r9, %r7, %r8, %r6;
	mov.u32 	%r10, %nctaid.x;
	mad.lo.s32 	%r11, %r9, %r10, %r4;
	mad.lo.s32 	%r1, %r11, %r5, %r3;
	setp.ge.s32 	%p1, %r1, %r2;
	@%p1 bra 	$L__BB73_2;
	cvta.to.global.u64 	%rd3, %rd2;
	cvta.to.global.u64 	%rd4, %rd1;
	mul.wide.s32 	%rd5, %r1, 8;
	add.s64 	%rd6, %rd3, %rd5;
	ld.global.f64 	%fd1, [%rd6];
	sqrt.rn.f64 	%fd2, %fd1;
	add.s64 	%rd7, %rd4, %rd5;
	st.global.f64 	[%rd7], %fd2;
$L__BB73_2:
	ret;

}
	// .globl	vec_tan
.visible .entry vec_tan(
	.param .u32 vec_tan_param_0,
	.param .u64 .ptr .align 1 vec_tan_param_1,
	.param .u64 .ptr .align 1 vec_tan_param_2
)
{
	.reg .pred 	%p<9>;
	.reg .b32 	%r<18>;
	.reg .b64 	%rd<9>;
	.reg .b64 	%fd<47>;

	ld.param.u32 	%r5, [vec_tan_param_0];
	ld.param.u64 	%rd1, [vec_tan_param_1];
	ld.param.u64 	%rd2, [vec_tan_param_2];
	mov.u32 	%r6, %tid.x;
	mov.u32 	%r7, %ctaid.x;
	mov.u32 	%r8, %ntid.x;
	mov.u32 	%r9, %tid.y;
	mov.u32 	%r10, %ctaid.y;
	mov.u32 	%r11, %ntid.y;
	mad.lo.s32 	%r12, %r10, %r11, %r9;
	mov.u32 	%r13, %nctaid.x;
	mad.lo.s32 	%r14, %r12, %r13, %r7;
	mad.lo.s32 	%r1, %r14, %r8, %r6;
	setp.ge.s32 	%p3, %r1, %r5;
	@%p3 bra 	$L__BB74_9;
	cvta.to.global.u64 	%rd3, %rd2;
	mul.wide.s32 	%rd4, %r1, 8;
	add.s64 	%rd5, %rd3, %rd4;
	ld.global.f64 	%fd1, [%rd5];
	abs.f64 	%fd2, %fd1;
	setp.neu.f64 	%p4, %fd2, 0d7FF0000000000000;
	@%p4 bra 	$L__BB74_3;
	mov.f64 	%fd17, 0d0000000000000000;
	mul.rn.f64 	%fd45, %fd1, %fd17;
	mov.pred 	%p8, -1;
	bra.uni 	$L__BB74_6;
$L__BB74_3:
	mul.f64 	%fd12, %fd1, 0d3FE45F306DC9C883;
	cvt.rni.s32.f64 	%r17, %fd12;
	cvt.rn.f64.s32 	%fd13, %r17;
	fma.rn.f64 	%fd14, %fd13, 0dBFF921FB54442D18, %fd1;
	fma.rn.f64 	%fd15, %fd13, 0dBC91A62633145C00, %fd14;
	fma.rn.f64 	%fd45, %fd13, 0dB97B839A252049C0, %fd15;
	setp.ltu.f64 	%p5, %fd2, 0d41E0000000000000;
	@%p5 bra 	$L__BB74_5;
	{ // callseq 8, 0
	.param .b64 param0;
	st.param.f64 	[param0], %fd1;
	.param .align 16 .b8 retval0[16];
	call.uni (retval0), 
	__internal_trig_reduction_slowpathd, 
	(
	param0
	);
	ld.param.f64 	%fd45, [retval0];
	ld.param.b32 	%r17, [retval0+8];
	} // callseq 8
$L__BB74_5:
	and.b32  	%r16, %r17, 1;
	setp.eq.b32 	%p6, %r16, 1;
	not.pred 	%p8, %p6;
$L__BB74_6:
	mul.f64 	%fd18, %fd45, %fd45;
	fma.rn.f64 	%fd19, %fd18, 0d3EE48DAC2799BCB9, 0dBEF9757C5B27EBB1;
	fma.rn.f64 	%fd20, %fd19, %fd18, 0d3F0980E90FD91E04;
	fma.rn.f64 	%fd21, %fd20, %fd18, 0dBEFAE2B0417D7E1D;
	fma.rn.f64 	%fd22, %fd21, %fd18, 0d3F119F5341BFBA57;
	fma.rn.f64 	%fd23, %fd22, %fd18, 0d3F15E791A00F6919;
	fma.rn.f64 	%fd24, %fd23, %fd18, 0d3F2FF2E7FADEC73A;
	fma.rn.f64 	%fd25, %fd24, %fd18, 0d3F434BC1B206DA62;
	fma.rn.f64 	%fd26, %fd25, %fd18, 0d3F57DB18EF2F83F9;
	fma.rn.f64 	%fd27, %fd26, %fd18, 0d3F6D6D2E7AE49FBC;
	fma.rn.f64 	%fd28, %fd27, %fd18, 0d3F8226E3A816A776;
	fma.rn.f64 	%fd29, %fd28, %fd18, 0d3F9664F485D25660;
	fma.rn.f64 	%fd30, %fd29, %fd18, 0d3FABA1BA1BABF31D;
	fma.rn.f64 	%fd31, %fd30, %fd18, 0d3FC11111111105D2;
	fma.rn.f64 	%fd32, %fd31, %fd18, 0d3FD555555555555E;
	mul.f64 	%fd8, %fd18, %fd32;
	fma.rn.f64 	%fd46, %fd8, %fd45, %fd45;
	@%p8 bra 	$L__BB74_8;
	sub.f64 	%fd33, %fd46, %fd45;
	neg.f64 	%fd34, %fd33;
	fma.rn.f64 	%fd35, %fd8, %fd45, %fd34;
	rcp.approx.ftz.f64 	%fd36, %fd46;
	neg.f64 	%fd37, %fd46;
	fma.rn.f64 	%fd38, %fd37, %fd36, 0d3FF0000000000000;
	fma.rn.f64 	%fd39, %fd38, %fd38, %fd38;
	fma.rn.f64 	%fd40, %fd39, %fd36, %fd36;
	neg.f64 	%fd41, %fd40;
	fma.rn.f64 	%fd42, %fd46, %fd41, 0d3FF0000000000000;
	fma.rn.f64 	%fd43, %fd41, %fd35, %fd42;
	fma.rn.f64 	%fd46, %fd43, %fd41, %fd41;
$L__BB74_8:
	cvta.to.global.u64 	%rd6, %rd1;
	add.s64 	%rd8, %rd6, %rd4;
	st.global.f64 	[%rd8], %fd46;
$L__BB74_9:
	ret;

}
	// .globl	vec_tanh
.visible .entry vec_tanh(
	.param .u32 vec_tanh_param_0,
	.param .u64 .ptr .align 1 vec_tanh_param_1,
	.param .u64 .ptr .align 1 vec_tanh_param_2
)
{
	.reg .pred 	%p<4>;
	.reg .b32 	%r<15>;
	.reg .b32 	%f<5>;
	.reg .b64 	%rd<9>;
	.reg .b64 	%fd<47>;

	ld.param.u32 	%r3, [vec_tanh_param_0];
	ld.param.u64 	%rd1, [vec_tanh_param_1];
	ld.param.u64 	%rd2, [vec_tanh_param_2];
	mov.u32 	%r4, %tid.x;
	mov.u32 	%r5, %ctaid.x;
	mov.u32 	%r6, %ntid.x;
	mov.u32 	%r7, %tid.y;
	mov.u32 	%r8, %ctaid.y;
	mov.u32 	%r9, %ntid.y;
	mad.lo.s32 	%r10, %r8, %r9, %r7;
	mov.u32 	%r11, %nctaid.x;
	mad.lo.s32 	%r12, %r10, %r11, %r5;
	mad.lo.s32 	%r1, %r12, %r6, %r4;
	setp.ge.s32 	%p1, %r1, %r3;
	@%p1 bra 	$L__BB75_5;
	cvta.to.global.u64 	%rd3, %rd2;
	mul.wide.s32 	%rd4, %r1, 8;
	add.s64 	%rd5, %rd3, %rd4;
	ld.global.f64 	%fd1, [%rd5];
	{
	.reg .b32 %temp; 
	mov.b64 	{%temp, %r13}, %fd1;
	}
	and.b32  	%r2, %r13, 2147483647;
	{
	.reg .b32 %temp; 
	mov.b64 	{%r14, %temp}, %fd1;
	}
	mov.b64 	%fd2, {%r14, %r2};
	setp.ltu.f64 	%p2, %fd2, 0d3FE4F92224DD2F1A;
	@%p2 bra 	$L__BB75_3;
	add.f64 	%fd6, %fd2, %fd2;
	cvt.rn.f32.f64 	%f1, %fd6;
	mul.f32 	%f2, %f1, 0f3FB8AA3B;
	cvt.rni.f32.f32 	%f3, %f2;
	cvt.f64.f32 	%fd7, %f3;
	fma.rn.f64 	%fd8, %fd7, 0dBFE62E42FEFA39EF, %fd6;
	fma.rn.f64 	%fd9, %fd8, 0d3E5AE904A4741B81, 0d3E928A27F89B6999;
	fma.rn.f64 	%fd10, %fd9, %fd8, 0d3EC71DE715FF7E07;
	fma.rn.f64 	%fd11, %fd10, %fd8, 0d3EFA019A6B0AC45A;
	fma.rn.f64 	%fd12, %fd11, %fd8, 0d3F2A01A017EED94F;
	fma.rn.f64 	%fd13, %fd12, %fd8, 0d3F56C16C17F2A71B;
	fma.rn.f64 	%fd14, %fd13, %fd8, 0d3F811111111173C4;
	fma.rn.f64 	%fd15, %fd14, %fd8, 0d3FA555555555211A;
	fma.rn.f64 	%fd16, %fd15, %fd8, 0d3FC5555555555540;
	fma.rn.f64 	%fd17, %fd16, %fd8, 0d3FE0000000000005;
	mul.f64 	%fd18, %fd8, %fd17;
	fma.rn.f64 	%fd19, %fd18, %fd8, %fd8;
	ex2.approx.ftz.f32 	%f4, %f3;
	cvt.f64.f32 	%fd20, %f4;
	mov.f64 	%fd21, 0d3FF0000000000000;
	sub.f64 	%fd22, %fd21, %fd20;
	neg.f64 	%fd23, %fd19;
	fma.rn.f64 	%fd24, %fd23, %fd20, %fd22;
	mov.f64 	%fd25, 0d4000000000000000;
	sub.f64 	%fd26, %fd25, %fd24;
	rcp.approx.ftz.f64 	%fd27, %fd26;
	neg.f64 	%fd28, %fd26;
	fma.rn.f64 	%fd29, %fd28, %fd27, 0d3FF0000000000000;
	fma.rn.f64 	%fd30, %fd29, %fd29, %fd29;
	fma.rn.f64 	%fd31, %fd30, %fd27, %fd27;
	fma.rn.f64 	%fd32, %fd31, 0dC000000000000000, 0d3FF0000000000000;
	setp.gt.u32 	%p3, %r2, 1077088193;
	selp.f64 	%fd33, 0d3FF0000000000000, %fd32, %p3;
	copysign.f64 	%fd46, %fd1, %fd33;
	bra.uni 	$L__BB75_4;
$L__BB75_3:
	mul.f64 	%fd34, %fd1, %fd1;
	fma.rn.f64 	%fd35, %fd34, 0dBEF0BC46E2F5E964, 0d3F14359F420AFC3D;
	fma.rn.f64 	%fd36, %fd35, %fd34, 0dBF2DF9F0728C5D84;
	fma.rn.f64 	%fd37, %fd36, %fd34, 0d3F4337D1CEC4F033;
	fma.rn.f64 	%fd38, %fd37, %fd34, 0dBF57D6E9674335B3;
	fma.rn.f64 	%fd39, %fd38, %fd34, 0d3F6D6D000D7AAD3D;
	fma.rn.f64 	%fd40, %fd39, %fd34, 0dBF8226E1F3CF1EF5;
	fma.rn.f64 	%fd41, %fd40, %fd34, 0d3F9664F47EC0C8CF;
	fma.rn.f64 	%fd42, %fd41, %fd34, 0dBFABA1BA1B80AB40;
	fma.rn.f64 	%fd43, %fd42, %fd34, 0d3FC111111110FA4A;
	fma.rn.f64 	%fd44, %fd43, %fd34, 0dBFD5555555555550;
	fma.rn.f64 	%fd45, %fd44, %fd34, 0d0000000000000000;
	fma.rn.f64 	%fd46, %fd45, %fd1, %fd1;
$L__BB75_4:
	cvta.to.global.u64 	%rd6, %rd1;
	add.s64 	%rd8, %rd6, %rd4;
	st.global.f64 	[%rd8], %fd46;
$L__BB75_5:
	ret;

}
	// .globl	vec_tgamma
.visible .entry vec_tgamma(
	.param .u32 vec_tgamma_param_0,
	.param .u64 .ptr .align 1 vec_tgamma_param_1,
	.param .u64 .ptr .align 1 vec_tgamma_param_2
)
{
	.reg .pred 	%p<28>;
	.reg .b32 	%r<75>;
	.reg .b32 	%f<4>;
	.reg .b64 	%rd<15>;
	.reg .b64 	%fd<292>;

	ld.param.u32 	%r21, [vec_tgamma_param_0];
	ld.param.u64 	%rd1, [vec_tgamma_param_1];
	ld.param.u64 	%rd2, [vec_tgamma_param_2];
	mov.u32 	%r22, %tid.x;
	mov.u32 	%r23, %ctaid.x;
	mov.u32 	%r24, %ntid.x;
	mov.u32 	%r25, %tid.y;
	mov.u32 	%r26, %ctaid.y;
	mov.u32 	%r27, %ntid.y;
	mad.lo.s32 	%r28, %r26, %r27, %r25;
	mov.u32 	%r29, %nctaid.x;
	mad.lo.s32 	%r30, %r28, %r29, %r23;
	mad.lo.s32 	%r1, %r30, %r24, %r22;
	setp.ge.s32 	%p1, %r1, %r21;
	@%p1 bra 	$L__BB76_24;
	cvta.to.global.u64 	%rd3, %rd2;
	mul.wide.s32 	%rd4, %r1, 8;
	add.s64 	%rd5, %rd3, %rd4;
	ld.global.f64 	%fd1, [%rd5];
	{
	.reg .b32 %temp; 
	mov.b64 	{%temp, %r2}, %fd1;
	}
	mov.b32 	%f1, %r2;
	setp.ltu.f64 	%p2, %fd1, 0d0000000000000000;
	@%p2 bra 	$L__BB76_12;
	setp.geu.f32 	%p3, %f1, 0f40100000;
	@%p3 bra 	$L__BB76_4;
	setp.ge.f32 	%p10, %f1, 0f400C0000;
	add.f64 	%fd144, %fd1, 0dBFF0000000000000;
	selp.f64 	%fd145, %fd144, 0d3FF0000000000000, %p10;
	selp.f64 	%fd146, %fd144, %fd1, %p10;
	setp.ge.f32 	%p11, %f1, 0f40040000;
	neg.f64 	%fd147, %fd145;
	fma.rn.f64 	%fd148, %fd146, %fd145, %fd147;
	add.f64 	%fd149, %fd146, 0dBFF0000000000000;
	selp.f64 	%fd150, %fd148, %fd145, %p11;
	selp.f64 	%fd151, %fd149, %fd146, %p11;
	setp.ge.f32 	%p12, %f1, 0f3FF80000;
	neg.f64 	%fd152, %fd150;
	fma.rn.f64 	%fd153, %fd151, %fd150, %fd152;
	add.f64 	%fd154, %fd151, 0dBFF0000000000000;
	selp.f64 	%fd155, %fd153, %fd150, %p12;
	selp.f64 	%fd156, %fd154, %fd151, %p12;
	setp.ge.f32 	%p13, %f1, 0f3FE00000;
	add.f64 	%fd157, %fd156, 0dBFF0000000000000;
	selp.f64 	%fd158, %fd157, %fd156, %p13;
	fma.rn.f64 	%fd159, %fd158, 0d3E381B4960FCF5C9, 0dBE8AF7049AE8A594;
	fma.rn.f64 	%fd160, %fd159, %fd158, 0d3EB301D46D4B22F5;
	fma.rn.f64 	%fd161, %fd160, %fd158, 0dBEB50272AEED0FC4;
	fma.rn.f64 	%fd162, %fd161, %fd158, 0dBEF51CE1A40516F8;
	fma.rn.f64 	%fd163, %fd162, %fd158, 0d3F20C8AA7419084C;
	fma.rn.f64 	%fd164, %fd163, %fd158, 0dBF2C3650196BAD8A;
	fma.rn.f64 	%fd165, %fd164, %fd158, 0dBF531711365A3E26;
	fma.rn.f64 	%fd166, %fd165, %fd158, 0d3F7D919C52A7DF35;
	fma.rn.f64 	%fd167, %fd166, %fd158, 0dBF83B4AF28386F4D;
	fma.rn.f64 	%fd168, %fd167, %fd158, 0dBFA59AF103C37B4D;
	fma.rn.f64 	%fd169, %fd168, %fd158, 0d3FC5512320B439EF;
	fma.rn.f64 	%fd170, %fd169, %fd158, 0dBFA5815E8FA26F4F;
	fma.rn.f64 	%fd171, %fd170, %fd158, 0dBFE4FCF4026AFA2B;
	fma.rn.f64 	%fd172, %fd171, %fd158, 0d3FE2788CFC6FB619;
	fma.rn.f64 	%fd173, %fd172, %fd158, 0d3FF0000000000000;
	mul.f64 	%fd174, %fd1, %fd173;
	selp.f64 	%fd175, %fd173, %fd174, %p13;
	div.rn.f64 	%fd291, %fd155, %fd175;
	bra.uni 	$L__BB76_23;
$L__BB76_4:
	{
	.reg .b32 %temp; 
	mov.b64 	{%r70, %temp}, %fd1;
	}
	shr.u32 	%r72, %r2, 20;
	setp.gt.u32 	%p4, %r2, 1048575;
	@%p4 bra 	$L__BB76_6;
	mul.f64 	%fd23, %fd1, 0d4350000000000000;
	{
	.reg .b32 %temp; 
	mov.b64 	{%temp, %r2}, %fd23;
	}
	{
	.reg .b32 %temp; 
	mov.b64 	{%r70, %temp}, %fd23;
	}
	shr.u32 	%r31, %r2, 20;
	add.s32 	%r72, %r31, -54;
$L__BB76_6:
	add.s32 	%r73, %r72, -1023;
	and.b32  	%r32, %r2, -2146435073;
	or.b32  	%r33, %r32, 1072693248;
	mov.b64 	%fd288, {%r70, %r33};
	setp.lt.u32 	%p5, %r33, 1073127583;
	@%p5 bra 	$L__BB76_8;
	{
	.reg .b32 %temp; 
	mov.b64 	{%r34, %temp}, %fd288;
	}
	{
	.reg .b32 %temp; 
	mov.b64 	{%temp, %r35}, %fd288;
	}
	add.s32 	%r36, %r35, -1048576;
	mov.b64 	%fd288, {%r34, %r36};
	add.s32 	%r73, %r72, -1022;
$L__BB76_8:
	add.f64 	%fd24, %fd288, 0dBFF0000000000000;
	add.f64 	%fd25, %fd288, 0d3FF0000000000000;
	rcp.approx.ftz.f64 	%fd26, %fd25;
	neg.f64 	%fd27, %fd25;
	fma.rn.f64 	%fd28, %fd27, %fd26, 0d3FF0000000000000;
	fma.rn.f64 	%fd29, %fd28, %fd28, %fd28;
	fma.rn.f64 	%fd30, %fd29, %fd26, %fd26;
	mul.f64 	%fd31, %fd24, %fd30;
	fma.rn.f64 	%fd32, %fd24, %fd30, %fd31;
	mul.f64 	%fd33, %fd32, %fd32;
	fma.rn.f64 	%fd34, %fd33, 0d3EB0F5FF7D2CAFE2, 0d3ED0F5D241AD3B5A;
	fma.rn.f64 	%fd35, %fd34, %fd33, 0d3EF3B20A75488A3F;
	fma.rn.f64 	%fd36, %fd35, %fd33, 0d3F1745CDE4FAECD5;
	fma.rn.f64 	%fd37, %fd36, %fd33, 0d3F3C71C7258A578B;
	fma.rn.f64 	%fd38, %fd37, %fd33, 0d3F6249249242B910;
	fma.rn.f64 	%fd39, %fd38, %fd33, 0d3F89999999999DFB;
	sub.f64 	%fd40, %fd24, %fd32;
	add.f64 	%fd41, %fd40, %fd40;
	neg.f64 	%fd42, %fd32;
	fma.rn.f64 	%fd43, %fd42, %fd24, %fd41;
	mul.f64 	%fd44, %fd30, %fd43;
	fma.rn.f64 	%fd45, %fd33, %fd39, 0d3FB5555555555555;
	mov.f64 	%fd46, 0d3FB5555555555555;
	sub.f64 	%fd47, %fd46, %fd45;
	fma.rn.f64 	%fd48, %fd33, %fd39, %fd47;
	add.f64 	%fd49, %fd48, 0dBC46A4CB00B9E7B0;
	add.f64 	%fd50, %fd45, %fd49;
	sub.f64 	%fd51, %fd45, %fd50;
	add.f64 	%fd52, %fd49, %fd51;
	mul.rn.f64 	%fd53, %fd32, %fd32;
	neg.f64 	%fd54, %fd53;
	fma.rn.f64 	%fd55, %fd32, %fd32, %fd54;
	{
	.reg .b32 %temp; 
	mov.b64 	{%r37, %temp}, %fd44;
	}
	{
	.reg .b32 %temp; 
	mov.b64 	{%temp, %r38}, %fd44;
	}
	add.s32 	%r39, %r38, 1048576;
	mov.b64 	%fd56, {%r37, %r39};
	fma.rn.f64 	%fd57, %fd32, %fd56, %fd55;
	mul.rn.f64 	%fd58, %fd53, %fd32;
	neg.f64 	%fd59, %fd58;
	fma.rn.f64 	%fd60, %fd53, %fd32, %fd59;
	fma.rn.f64 	%fd61, %fd53, %fd44, %fd60;
	fma.rn.f64 	%fd62, %fd57, %fd32, %fd61;
	mul.rn.f64 	%fd63, %fd50, %fd58;
	neg.f64 	%fd64, %fd63;
	fma.rn.f64 	%fd65, %fd50, %fd58, %fd64;
	fma.rn.f64 	%fd66, %fd50, %fd62, %fd65;
	fma.rn.f64 	%fd67, %fd52, %fd58, %fd66;
	add.f64 	%fd68, %fd63, %fd67;
	sub.f64 	%fd69, %fd63, %fd68;
	add.f64 	%fd70, %fd67, %fd69;
	add.f64 	%fd71, %fd32, %fd68;
	sub.f64 	%fd72, %fd32, %fd71;
	add.f64 	%fd73, %fd68, %fd72;
	add.f64 	%fd74, %fd70, %fd73;
	add.f64 	%fd75, %fd44, %fd74;
	add.f64 	%fd76, %fd71, %fd75;
	sub.f64 	%fd77, %fd71, %fd76;
	add.f64 	%fd78, %fd75, %fd77;
	xor.b32  	%r40, %r73, -2147483648;
	mov.b32 	%r41, 1127219200;
	mov.b64 	%fd79, {%r40, %r41};
	mov.b32 	%r42, -2147483648;
	mov.b64 	%fd80, {%r42, %r41};
	sub.f64 	%fd81, %fd79, %fd80;
	fma.rn.f64 	%fd82, %fd81, 0d3FE62E42FEFA39EF, %fd76;
	fma.rn.f64 	%fd83, %fd81, 0dBFE62E42FEFA39EF, %fd82;
	sub.f64 	%fd84, %fd83, %fd76;
	sub.f64 	%fd85, %fd78, %fd84;
	fma.rn.f64 	%fd86, %fd81, 0d3C7ABC9E3B39803F, %fd85;
	add.f64 	%fd87, %fd82, %fd86;
	sub.f64 	%fd88, %fd82, %fd87;
	add.f64 	%fd89, %fd86, %fd88;
	add.f64 	%fd90, %fd1, 0dBFE0000000000000;
	mul.rn.f64 	%fd91, %fd87, %fd90;
	neg.f64 	%fd92, %fd91;
	fma.rn.f64 	%fd93, %fd87, %fd90, %fd92;
	fma.rn.f64 	%fd94, %fd89, %fd90, %fd93;
	add.f64 	%fd95, %fd91, %fd94;
	sub.f64 	%fd96, %fd91, %fd95;
	add.f64 	%fd97, %fd94, %fd96;
	sub.f64 	%fd98, %fd95, %fd1;
	sub.f64 	%fd99, %fd95, %fd98;
	sub.f64 	%fd100, %fd99, %fd1;
	add.f64 	%fd101, %fd97, %fd100;
	add.f64 	%fd6, %fd98, %fd101;
	sub.f64 	%fd102, %fd98, %fd6;
	add.f64 	%fd7, %fd101, %fd102;
	fma.rn.f64 	%fd103, %fd6, 0d3FF71547652B82FE, 0d4338000000000000;
	{
	.reg .b32 %temp; 
	mov.b64 	{%r14, %temp}, %fd103;
	}
	mov.f64 	%fd104, 0dC338000000000000;
	add.rn.f64 	%fd105, %fd103, %fd104;
	fma.rn.f64 	%fd106, %fd105, 0dBFE62E42FEFA39EF, %fd6;
	fma.rn.f64 	%fd107, %fd105, 0dBC7ABC9E3B39803F, %fd106;
	fma.rn.f64 	%fd108, %fd107, 0d3E5ADE1569CE2BDF, 0d3E928AF3FCA213EA;
	fma.rn.f64 	%fd109, %fd108, %fd107, 0d3EC71DEE62401315;
	fma.rn.f64 	%fd110, %fd109, %fd107, 0d3EFA01997C89EB71;
	fma.rn.f64 	%fd111, %fd110, %fd107, 0d3F2A01A014761F65;
	fma.rn.f64 	%fd112, %fd111, %fd107, 0d3F56C16C1852B7AF;
	fma.rn.f64 	%fd113, %fd112, %fd107, 0d3F81111111122322;
	fma.rn.f64 	%fd114, %fd113, %fd107, 0d3FA55555555502A1;
	fma.rn.f64 	%fd115, %fd114, %fd107, 0d3FC5555555555511;
	fma.rn.f64 	%fd116, %fd115, %fd107, 0d3FE000000000000B;
	fma.rn.f64 	%fd117, %fd116, %fd107, 0d3FF0000000000000;
	fma.rn.f64 	%fd118, %fd117, %fd107, 0d3FF0000000000000;
	{
	.reg .b32 %temp; 
	mov.b64 	{%r15, %temp}, %fd118;
	}
	{
	.reg .b32 %temp; 
	mov.b64 	{%temp, %r16}, %fd118;
	}
	shl.b32 	%r43, %r14, 20;
	add.s32 	%r44, %r43, %r16;
	mov.b64 	%fd289, {%r15, %r44};
	{
	.reg .b32 %temp; 
	mov.b64 	{%temp, %r45}, %fd6;
	}
	mov.b32 	%f3, %r45;
	abs.f32 	%f2, %f3;
	setp.lt.f32 	%p6, %f2, 0f4086232B;
	@%p6 bra 	$L__BB76_11;
	setp.lt.f64 	%p7, %fd6, 0d0000000000000000;
	add.f64 	%fd119, %fd6, 0d7FF0000000000000;
	selp.f64 	%fd289, 0d0000000000000000, %fd119, %p7;
	setp.geu.f32 	%p8, %f2, 0f40874800;
	@%p8 bra 	$L__BB76_11;
	shr.u32 	%r46, %r14, 31;
	add.s32 	%r47, %r14, %r46;
	shr.s32 	%r48, %r47, 1;
	shl.b32 	%r49, %r48, 20;
	add.s32 	%r50, %r16, %r49;
	mov.b64 	%fd120, {%r15, %r50};
	sub.s32 	%r51, %r14, %r48;
	shl.b32 	%r52, %r51, 20;
	add.s32 	%r53, %r52, 1072693248;
	mov.b32 	%r54, 0;
	mov.b64 	%fd121, {%r54, %r53};
	mul.f64 	%fd289, %fd121, %fd120;
$L__BB76_11:
	fma.rn.f64 	%fd122, %fd7, %fd289, %fd289;
	mul.f64 	%fd123, %fd122, 0dBCAA6A0D6F814637;
	fma.rn.f64 	%fd124, %fd122, 0d40040D931FF62706, %fd123;
	rcp.approx.ftz.f64 	%fd125, %fd1;
	neg.f64 	%fd126, %fd1;
	fma.rn.f64 	%fd127, %fd126, %fd125, 0d3FF0000000000000;
	fma.rn.f64 	%fd128, %fd127, %fd127, %fd127;
	fma.rn.f64 	%fd129, %fd128, %fd125, %fd125;
	fma.rn.f64 	%fd130, %fd129, 0dBF64BEE47C38A637, 0d3F73C25DA81303D5;
	fma.rn.f64 	%fd131, %fd130, %fd129, 0dBF6B7C37A96CFC72;
	fma.rn.f64 	%fd132, %fd131, %fd129, 0d3F35A85ABDE1E324;
	fma.rn.f64 	%fd133, %fd132, %fd129, 0d3F4A8B28F07B3F05;
	fma.rn.f64 	%fd134, %fd133, %fd129, 0dBF0A15D1D45A282F;
	fma.rn.f64 	%fd135, %fd134, %fd129, 0dBF4367D3468CB5BE;
	fma.rn.f64 	%fd136, %fd135, %fd129, 0d3F12471B0E9F1005;
	fma.rn.f64 	%fd137, %fd136, %fd129, 0d3F49B1004744D5C4;
	fma.rn.f64 	%fd138, %fd137, %fd129, 0dBF2E13CE69AB4B7F;
	fma.rn.f64 	%fd139, %fd138, %fd129, 0dBF65F7268ECF8A01;
	fma.rn.f64 	%fd140, %fd139, %fd129, 0d3F6C71C71C71ACE0;
	fma.rn.f64 	%fd141, %fd140, %fd129, 0d3FB5555555555556;
	mul.f64 	%fd142, %fd129, %fd141;
	fma.rn.f64 	%fd143, %fd142, %fd124, %fd124;
	setp.ge.f64 	%p9, %fd1, 0d406573FAE561F648;
	selp.f64 	%fd291, 0d7FF0000000000000, %fd143, %p9;
	bra.uni 	$L__BB76_23;
$L__BB76_12:
	setp.geu.f64 	%p14, %fd1, 0d0000000000000000;
	@%p14 bra 	$L__BB76_22;
	cvt.rzi.f64.f64 	%fd177, %fd1;
	setp.eq.f64 	%p15, %fd1, %fd177;
	mov.f64 	%fd291, 0dFFF8000000000000;
	@%p15 bra 	$L__BB76_23;
	setp.leu.f32 	%p16, %f1, 0fC0100000;
	@%p16 bra 	$L__BB76_16;
	setp.le.f32 	%p24, %f1, 0fC00C0000;
	fma.rn.f64 	%fd256, %fd1, %fd1, %fd1;
	add.f64 	%fd257, %fd1, 0d3FF0000000000000;
	selp.f64 	%fd258, %fd256, %fd1, %p24;
	selp.f64 	%fd259, %fd257, %fd1, %p24;
	setp.le.f32 	%p25, %f1, 0fC0040000;
	fma.rn.f64 	%fd260, %fd259, %fd258, %fd258;
	add.f64 	%fd261, %fd259, 0d3FF0000000000000;
	selp.f64 	%fd262, %fd260, %fd258, %p25;
	selp.f64 	%fd263, %fd261, %fd259, %p25;
	setp.le.f32 	%p26, %f1, 0fBFF80000;
	fma.rn.f64 	%fd264, %fd263, %fd262, %fd262;
	add.f64 	%fd265, %fd263, 0d3FF0000000000000;
	selp.f64 	%fd266, %fd264, %fd262, %p26;
	selp.f64 	%fd267, %fd265, %fd263, %p26;
	setp.le.f32 	%p27, %f1, 0fBFE00000;
	fma.rn.f64 	%fd268, %fd267, %fd266, %fd266;
	add.f64 	%fd269, %fd267, 0d3FF0000000000000;
	selp.f64 	%fd270, %fd268, %fd266, %p27;
	selp.f64 	%fd271, %fd269, %fd267, %p27;
	fma.rn.f64 	%fd272, %fd271, 0d3E381B4960FCF5C9, 0dBE8AF7049AE8A594;
	fma.rn.f64 	%fd273, %fd272, %fd271, 0d3EB301D46D4B22F5;
	fma.rn.f64 	%fd274, %fd273, %fd271, 0dBEB50272AEED0FC4;
	fma.rn.f64 	%fd275, %fd274, %fd271, 0dBEF51CE1A40516F8;
	fma.rn.f64 	%fd276, %fd275, %fd271, 0d3F20C8AA7419084C;
	fma.rn.f64 	%fd277, %fd276, %fd271, 0dBF2C3650196BAD8A;
	fma.rn.f64 	%fd278, %fd277, %fd271, 0dBF531711365A3E26;
	fma.rn.f64 	%fd279, %fd278, %fd271, 0d3F7D919C52A7DF35;
	fma.rn.f64 	%fd280, %fd279, %fd271, 0dBF83B4AF28386F4D;
	fma.rn.f64 	%fd281, %fd280, %fd271, 0dBFA59AF103C37B4D;
	fma.rn.f64 	%fd282, %fd281, %fd271, 0d3FC5512320B439EF;
	fma.rn.f64 	%fd283, %fd282, %fd271, 0dBFA5815E8FA26F4F;
	fma.rn.f64 	%fd284, %fd283, %fd271, 0dBFE4FCF4026AFA2B;
	fma.rn.f64 	%fd285, %fd284, %fd271, 0d3FE2788CFC6FB619;
	fma.rn.f64 	%fd286, %fd285, %fd271, 0d3FF0000000000000;
	mul.f64 	%fd287, %fd270, %fd286;
	rcp.rn.f64 	%fd291, %fd287;
	bra.uni 	$L__BB76_23;
$L__BB76_16:
	setp.leu.f32 	%p17, %f1, 0fC0672000;
	@%p17 bra 	$L__BB76_21;
	{
	.reg .b32 %temp; 
	mov.b64 	{%r55, %temp}, %fd1;
	}
	add.s32 	%r56, %r2, 1048576;
	mov.b64 	%fd183, {%r55, %r56};
	cvt.rni.f64.f64 	%fd184, %fd183;
	cvt.rzi.s64.f64 	%rd6, %fd184;
	cvt.u32.u64 	%r57, %rd6;
	fma.rn.f64 	%fd185, %fd184, 0dBFE0000000000000, %fd1;
	mul.f64 	%fd186, %fd185, 0d3CA1A62633145C07;
	fma.rn.f64 	%fd187, %fd185, 0d400921FB54442D18, %fd186;
	shl.b64 	%rd7, %rd6, 6;
	and.b64  	%rd8, %rd7, 64;
	mov.u64 	%rd9, __cudart_sin_cos_coeffs;
	add.s64 	%rd10, %rd9, %rd8;
	mul.rn.f64 	%fd188, %fd187, %fd187;
	and.b64  	%rd11, %rd6, 1;
	setp.eq.b64 	%p19, %rd11, 1;
	selp.f64 	%fd189, 0dBDA8FF8320FD8164, 0d3DE5DB65F9785EBA, %p19;
	ld.global.nc.v2.f64 	{%fd190, %fd191}, [%rd10];
	fma.rn.f64 	%fd192, %fd189, %fd188, %fd190;
	fma.rn.f64 	%fd193, %fd192, %fd188, %fd191;
	ld.global.nc.v2.f64 	{%fd194, %fd195}, [%rd10+16];
	fma.rn.f64 	%fd196, %fd193, %fd188, %fd194;
	fma.rn.f64 	%fd197, %fd196, %fd188, %fd195;
	ld.global.nc.v2.f64 	{%fd198, %fd199}, [%rd10+32];
	fma.rn.f64 	%fd200, %fd197, %fd188, %fd198;
	fma.rn.f64 	%fd201, %fd200, %fd188, %fd199;
	fma.rn.f64 	%fd202, %fd201, %fd187, %fd187;
	fma.rn.f64 	%fd203, %fd201, %fd188, 0d3FF0000000000000;
	selp.f64 	%fd204, %fd203, %fd202, %p19;
	and.b32  	%r58, %r57, 2;
	setp.eq.s32 	%p20, %r58, 0;
	mov.f64 	%fd205, 0d0000000000000000;
	sub.f64 	%fd206, %fd205, %fd204;
	selp.f64 	%fd207, %fd204, %fd206, %p20;
	abs.f64 	%fd14, %fd1;
	rcp.approx.ftz.f64 	%fd208, %fd14;
	neg.f64 	%fd209, %fd14;
	fma.rn.f64 	%fd210, %fd209, %fd208, 0d3FF0000000000000;
	fma.rn.f64 	%fd211, %fd210, %fd210, %fd210;
	fma.rn.f64 	%fd212, %fd211, %fd208, %fd208;
	fma.rn.f64 	%fd213, %fd212, 0dBF64BEE47C38A637, 0d3F73C25DA81303D5;
	fma.rn.f64 	%fd214, %fd213, %fd212, 0dBF6B7C37A96CFC72;
	fma.rn.f64 	%fd215, %fd214, %fd212, 0d3F35A85ABDE1E324;
	fma.rn.f64 	%fd216, %fd215, %fd212, 0d3F4A8B28F07B3F05;
	fma.rn.f64 	%fd217, %fd216, %fd212, 0dBF0A15D1D45A282F;
	fma.rn.f64 	%fd218, %fd217, %fd212, 0dBF4367D3468CB5BE;
	fma.rn.f64 	%fd219, %fd218, %fd212, 0d3F12471B0E9F1005;
	fma.rn.f64 	%fd220, %fd219, %fd212, 0d3F49B1004744D5C4;
	fma.rn.f64 	%fd221, %fd220, %fd212, 0dBF2E13CE69AB4B7F;
	fma.rn.f64 	%fd222, %fd221, %fd212, 0dBF65F7268ECF8A01;
	fma.rn.f64 	%fd223, %fd222, %fd212, 0d3F6C71C71C71ACE0;
	fma.rn.f64 	%fd224, %fd223, %fd212, 0d3FB5555555555556;
	mul.f64 	%fd225, %fd212, %fd224;
	fma.rn.f64 	%fd15, %fd225, %fd207, %fd207;
	fma.rn.f64 	%fd226, %fd14, 0d3FF71547652B82FE, 0d4338000000000000;
	{
	.reg .b32 %temp; 
	mov.b64 	{%r17, %temp}, %fd226;
	}
	mov.f64 	%fd227, 0dC338000000000000;
	add.rn.f64 	%fd228, %fd226, %fd227;
	fma.rn.f64 	%fd229, %fd228, 0dBFE62E42FEFA39EF, %fd14;
	fma.rn.f64 	%fd230, %fd228, 0dBC7ABC9E3B39803F, %fd229;
	fma.rn.f64 	%fd231, %fd230, 0d3E5ADE1569CE2BDF, 0d3E928AF3FCA213EA;
	fma.rn.f64 	%fd232, %fd231, %fd230, 0d3EC71DEE62401315;
	fma.rn.f64 	%fd233, %fd232, %fd230, 0d3EFA01997C89EB71;
	fma.rn.f64 	%fd234, %fd233, %fd230, 0d3F2A01A014761F65;
	fma.rn.f64 	%fd235, %fd234, %fd230, 0d3F56C16C1852B7AF;
	fma.rn.f64 	%fd236, %fd235, %fd230, 0d3F81111111122322;
	fma.rn.f64 	%fd237, %fd236, %fd230, 0d3FA55555555502A1;
	fma.rn.f64 	%fd238, %fd237, %fd230, 0d3FC5555555555511;
	fma.rn.f64 	%fd239, %fd238, %fd230, 0d3FE000000000000B;
	fma.rn.f64 	%fd240, %fd239, %fd230, 0d3FF0000000000000;
	fma.rn.f64 	%fd290, %fd240, %fd230, 0d3FF0000000000000;
	abs.s32 	%r59, %r17;
	setp.gt.s32 	%p21, %r59, 1022;
	@%p21 bra 	$L__BB76_19;
	shl.b32 	%r65, %r17, 20;
	add.s32 	%r74, %r65, 1072693248;
	bra.uni 	$L__BB76_20;
$L__BB76_19:
	add.s32 	%r60, %r17, 2046;
	shl.b32 	%r61, %r60, 19;
	and.b32  	%r62, %r61, -1048576;
	shl.b32 	%r63, %r60, 20;
	sub.s32 	%r74, %r63, %r62;
	mov.b32 	%r64, 0;
	mov.b64 	%fd241, {%r64, %r62};
	mul.f64 	%fd290, %fd241, %fd290;
$L__BB76_20:
	mov.b32 	%r66, 0;
	mov.b64 	%fd242, {%r66, %r74};
	mul.f64 	%fd243, %fd290, %fd242;
	mul.f64 	%fd244, %fd243, 0dBC9A6A0D6F814637;
	fma.rn.f64 	%fd245, %fd243, 0d3FF40D931FF62706, %fd244;
	mul.f64 	%fd246, %fd14, %fd15;
	div.rn.f64 	%fd247, %fd245, %fd246;
	add.f64 	%fd248, %fd14, 0dBFE0000000000000;
	setp.gtu.f32 	%p22, %f1, 0fC061E400;
	{
	.reg .b32 %temp; 
	mov.b64 	{%r67, %temp}, %fd248;
	}
	{
	.reg .b32 %temp; 
	mov.b64 	{%temp, %r68}, %fd248;
	}
	add.s32 	%r69, %r68, -1048576;
	mov.b64 	%fd249, {%r67, %r69};
	selp.f64 	%fd250, %fd248, %fd249, %p22;
	neg.f64 	%fd251, %fd250;
	{ // callseq 9, 0
	.param .b64 param0;
	st.param.f64 	[param0], %fd14;
	.param .b64 param1;
	st.param.f64 	[param1], %fd251;
	.param .b64 retval0;
	call.uni (retval0), 
	__internal_accurate_pow, 
	(
	param0, 
	param1
	);
	ld.param.f64 	%fd252, [retval0];
	} // callseq 9
	setp.le.f32 	%p23, %f1, 0fC061E400;
	mul.f64 	%fd254, %fd252, %fd247;
	selp.f64 	%fd255, %fd254, %fd247, %p23;
	mul.f64 	%fd291, %fd252, %fd255;
	bra.uni 	$L__BB76_23;
$L__BB76_21:
	cvt.rmi.f64.f64 	%fd178, %fd1;
	mul.f64 	%fd179, %fd178, 0d3FE0000000000000;
	cvt.rmi.f64.f64 	%fd180, %fd179;
	add.f64 	%fd181, %fd180, %fd180;
	sub.f64 	%fd182, %fd178, %fd181;
	setp.eq.f64 	%p18, %fd182, 0d3FF0000000000000;
	selp.f64 	%fd291, 0d8000000000000000, 0d0000000000000000, %p18;
	bra.uni 	$L__BB76_23;
$L__BB76_22:
	add.f64 	%fd291, %fd1, %fd1;
$L__BB76_23:
	cvta.to.global.u64 	%rd12, %rd1;
	add.s64 	%rd14, %rd12, %rd4;
	st.global.f64 	[%rd14], %fd291;
$L__BB76_24:
	ret;

}
	// .globl	vec_trunc
.visible .entry vec_trunc(
	.param .u32 vec_trunc_param_0,
	.param .u64 .ptr .align 1 vec_trunc_param_1,
	.param .u64 .ptr .align 1 vec_trunc_param_2
)
{
	.reg .pred 	%p<2>;
	.reg .b32 	%r<12>;
	.reg .b64 	%rd<8>;
	.reg .b64 	%fd<3>;

	ld.param.u32 	%r2, [vec_trunc_param_0];
	ld.param.u64 	%rd1, [vec_trunc_param_1];
	ld.param.u64 	%rd2, [vec_trunc_param_2];
	mov.u32 	%r3, %tid.x;
	mov.u32 	%r4, %ctaid.x;
	mov.u32 	%r5, %ntid.x;
	mov.u32 	%r6, %tid.y;
	mov.u32 	%r7, %ctaid.y;
	mov.u32 	%r8, %ntid.y;
	mad.lo.s32 	%r9, %r7, %r8, %r6;
	mov.u32 	%r10, %nctaid.x;
	mad.lo.s32 	%r11, %r9, %r10, %r4;
	mad.lo.s32 	%r1, %r11, %r5, %r3;
	setp.ge.s32 	%p1, %r1, %r2;
	@%p1 bra 	$L__BB77_2;
	cvta.to.global.u64 	%rd3, %rd2;
	cvta.to.global.u64 	%rd4, %rd1;
	mul.wide.s32 	%rd5, %r1, 8;
	add.s64 	%rd6, %rd3, %rd5;
	ld.global.f64 	%fd1, [%rd6];
	cvt.rzi.f64.f64 	%fd2, %fd1;
	add.s64 	%rd7, %rd4, %rd5;
	st.global.f64 	[%rd7], %fd2;
$L__BB77_2:
	ret;

}
	// .globl	vec_y0
.visible .entry vec_y0(
	.param .u32 vec_y0_param_0,
	.param .u64 .ptr .align 1 vec_y0_param_1,
	.param .u64 .ptr .align 1 vec_y0_param_2
)
{
	.reg .pred 	%p<25>;
	.reg .b32 	%r<76>;
	.reg .b64 	%rd<17>;
	.reg .b64 	%fd<341>;

	ld.param.u32 	%r28, [vec_y0_param_0];
	ld.param.u64 	%rd1, [vec_y0_param_1];
	ld.param.u64 	%rd2, [vec_y0_param_2];
	mov.u32 	%r29, %tid.x;
	mov.u32 	%r30, %ctaid.x;
	mov.u32 	%r31, %ntid.x;
	mov.u32 	%r32, %tid.y;
	mov.u32 	%r33, %ctaid.y;
	mov.u32 	%r34, %ntid.y;
	mad.lo.s32 	%r35, %r33, %r34, %r32;
	mov.u32 	%r36, %nctaid.x;
	mad.lo.s32 	%r37, %r35, %r36, %r30;
	mad.lo.s32 	%r1, %r37, %r31, %r29;
	setp.ge.s32 	%p1, %r1, %r28;
	@%p1 bra 	$L__BB78_40;
	cvta.to.global.u64 	%rd3, %rd2;
	mul.wide.s32 	%rd4, %r1, 8;
	add.s64 	%rd5, %rd3, %rd4;
	ld.global.f64 	%fd1, [%rd5];
	abs.f64 	%fd2, %fd1;
	setp.gtu.f64 	%p2, %fd2, 0d3FE97F4A8F9D3F28;
	@%p2 bra 	$L__BB78_24;
	mul.f64 	%fd47, %fd1, %fd1;
	fma.rn.f64 	%fd48, %fd47, 0d3C8EFBD0A1B77C65, 0dBD13098C51C18514;
	fma.rn.f64 	%fd49, %fd48, %fd47, 0d3D923102D2F5F2F5;
	fma.rn.f64 	%fd50, %fd49, %fd47, 0dBE0A5F2DEE7D526E;
	fma.rn.f64 	%fd51, %fd50, %fd47, 0d3E7BB77E758B38AF;
	fma.rn.f64 	%fd52, %fd51, %fd47, 0dBEE3D1A206EC4F36;
	fma.rn.f64 	%fd53, %fd52, %fd47, 0d3F4183DCD3ED6294;
	fma.rn.f64 	%fd54, %fd53, %fd47, 0dBF903921CF04F123;
	fma.rn.f64 	%fd55, %fd54, %fd47, 0d3FC5DB69D7753176;
	add.f64 	%fd56, %fd47, 0dBFDBA96740000000;
	add.f64 	%fd57, %fd56, 0d3E15A30C80000000;
	mul.f64 	%fd3, %fd57, %fd55;
	{
	.reg .b32 %temp; 
	mov.b64 	{%temp, %r66}, %fd2;
	}
	{
	.reg .b32 %temp; 
	mov.b64 	{%r67, %temp}, %fd2;
	}
	setp.gt.s32 	%p3, %r66, 1048575;
	mov.b32 	%r68, -1023;
	mov.f64 	%fd330, %fd2;
	@%p3 bra 	$L__BB78_4;
	mul.f64 	%fd330, %fd2, 0d4350000000000000;
	{
	.reg .b32 %temp; 
	mov.b64 	{%temp, %r66}, %fd330;
	}
	{
	.reg .b32 %temp; 
	mov.b64 	{%r67, %temp}, %fd330;
	}
	mov.b32 	%r68, -1077;
$L__BB78_4:
	add.s32 	%r40, %r66, -1;
	setp.gt.u32 	%p4, %r40, 2146435070;
	@%p4 bra 	$L__BB78_8;
	shr.u32 	%r43, %r66, 20;
	add.s32 	%r69, %r68, %r43;
	and.b32  	%r44, %r66, 1048575;
	or.b32  	%r45, %r44, 1072693248;
	mov.b64 	%fd331, {%r67, %r45};
	setp.lt.u32 	%p6, %r45, 1073127583;
	@%p6 bra 	$L__BB78_7;
	{
	.reg .b32 %temp; 
	mov.b64 	{%r46, %temp}, %fd331;
	}
	{
	.reg .b32 %temp; 
	mov.b64 	{%temp, %r47}, %fd331;
	}
	add.s32 	%r48, %r47, -1048576;
	mov.b64 	%fd331, {%r46, %r48};
	add.s32 	%r69, %r69, 1;
$L__BB78_7:
	add.f64 	%fd59, %fd331, 0dBFF0000000000000;
	add.f64 	%fd60, %fd331, 0d3FF0000000000000;
	rcp.approx.ftz.f64 	%fd61, %fd60;
	neg.f64 	%fd62, %fd60;
	fma.rn.f64 	%fd63, %fd62, %fd61, 0d3FF0000000000000;
	fma.rn.f64 	%fd64, %fd63, %fd63, %fd63;
	fma.rn.f64 	%fd65, %fd64, %fd61, %fd61;
	mul.f64 	%fd66, %fd59, %fd65;
	fma.rn.f64 	%fd67, %fd59, %fd65, %fd66;
	mul.f64 	%fd68, %fd67, %fd67;
	fma.rn.f64 	%fd69, %fd68, 0d3EB1380B3AE80F1E, 0d3ED0EE258B7A8B04;
	fma.rn.f64 	%fd70, %fd69, %fd68, 0d3EF3B2669F02676F;
	fma.rn.f64 	%fd71, %fd70, %fd68, 0d3F1745CBA9AB0956;
	fma.rn.f64 	%fd72, %fd71, %fd68, 0d3F3C71C72D1B5154;
	fma.rn.f64 	%fd73, %fd72, %fd68, 0d3F624924923BE72D;
	fma.rn.f64 	%fd74, %fd73, %fd68, 0d3F8999999999A3C4;
	fma.rn.f64 	%fd75, %fd74, %fd68, 0d3FB5555555555554;
	sub.f64 	%fd76, %fd59, %fd67;
	add.f64 	%fd77, %fd76, %fd76;
	neg.f64 	%fd78, %fd67;
	fma.rn.f64 	%fd79, %fd78, %fd59, %fd77;
	mul.f64 	%fd80, %fd65, %fd79;
	mul.f64 	%fd81, %fd68, %fd75;
	fma.rn.f64 	%fd82, %fd81, %fd67, %fd80;
	xor.b32  	%r49, %r69, -2147483648;
	mov.b32 	%r50, 1127219200;
	mov.b64 	%fd83, {%r49, %r50};
	mov.b32 	%r51, -2147483648;
	mov.b64 	%fd84, {%r51, %r50};
	sub.f64 	%fd85, %fd83, %fd84;
	fma.rn.f64 	%fd86, %fd85, 0d3FE62E42FEFA39EF, %fd67;
	fma.rn.f64 	%fd87, %fd85, 0dBFE62E42FEFA39EF, %fd86;
	sub.f64 	%fd88, %fd87, %fd67;
	sub.f64 	%fd89, %fd82, %fd88;
	fma.rn.f64 	%fd90, %fd85, 0d3C7ABC9E3B39803F, %fd89;
	add.f64 	%fd332, %fd86, %fd90;
	bra.uni 	$L__BB78_9;
$L__BB78_8:
	fma.rn.f64 	%fd58, %fd330, 0d7FF0000000000000, 0d7FF0000000000000;
	{
	.reg .b32 %temp; 
	mov.b64 	{%temp, %r41}, %fd330;
	}
	and.b32  	%r42, %r41, 2147483647;
	setp.eq.s32 	%p5, %r42, 0;
	selp.f64 	%fd332, 0dFFF0000000000000, %fd58, %p5;
$L__BB78_9:
	setp.gtu.f64 	%p7, %fd2, 0d400FB319F277BBE5;
	@%p7 bra 	$L__BB78_11;
	add.f64 	%fd91, %fd2, 0dC0033D152E971B40;
	add.f64 	%fd92, %fd91, 0d3CA0F539D7DA258E;
	fma.rn.f64 	%fd93, %fd92, 0dBCC0D18564C48C61, 0dBCFCF8F9A8C294BC;
	fma.rn.f64 	%fd94, %fd93, %fd92, 0d3D3FAB983CAE498B;
	fma.rn.f64 	%fd95, %fd94, %fd92, 0d3D7CD7C018579B88;
	fma.rn.f64 	%fd96, %fd95, %fd92, 0dBDBBDD2342D64FDD;
	fma.rn.f64 	%fd97, %fd96, %fd92, 0dBDF5C2D9416B1E2B;
	fma.rn.f64 	%fd98, %fd97, %fd92, 0d3E32951D73174DD5;
	fma.rn.f64 	%fd99, %fd98, %fd92, 0d3E67FF99802CAEB5;
	fma.rn.f64 	%fd100, %fd99, %fd92, 0dBEA1CCE305C4C9F7;
	fma.rn.f64 	%fd101, %fd100, %fd92, 0dBED232C77E29E1BB;
	fma.rn.f64 	%fd102, %fd101, %fd92, 0d3F06ED3B9F0EF757;
	fma.rn.f64 	%fd103, %fd102, %fd92, 0d3F315382BA096A62;
	fma.rn.f64 	%fd104, %fd103, %fd92, 0dBF61F992590D1AE4;
	fma.rn.f64 	%fd105, %fd104, %fd92, 0dBF81BB1CBE1A465F;
	fma.rn.f64 	%fd106, %fd105, %fd92, 0d3FACFAE864368D84;
	fma.rn.f64 	%fd107, %fd106, %fd92, 0d3FBBA1DEEA0294A3;
	fma.rn.f64 	%fd108, %fd107, %fd92, 0dBFE09CDB36551280;
	mul.f64 	%fd336, %fd92, %fd108;
	bra.uni 	$L__BB78_23;
$L__BB78_11:
	setp.gtu.f64 	%p8, %fd2, 0d401C58FD1A62F5EC;
	@%p8 bra 	$L__BB78_13;
	add.f64 	%fd109, %fd2, 0dC016148F5B2C2E45;
	add.f64 	%fd110, %fd109, 0dBC975054CD60A517;
	fma.rn.f64 	%fd111, %fd110, 0d3CBCB0A8F126B343, 0d3CF83FD1F333EB61;
	fma.rn.f64 	%fd112, %fd111, %fd110, 0dBD4100E33E3FB413;
	fma.rn.f64 	%fd113, %fd112, %fd110, 0dBD7846076D004627;
	fma.rn.f64 	%fd114, %fd113, %fd110, 0d3DBE2F1D4F90720D;
	fma.rn.f64 	%fd115, %fd114, %fd110, 0d3DF1D03B1E4A119B;
	fma.rn.f64 	%fd116, %fd115, %fd110, 0dBE341D72B1B3BCE9;
	fma.rn.f64 	%fd117, %fd116, %fd110, 0dBE62DA37CE2A9EF8;
	fma.rn.f64 	%fd118, %fd117, %fd110, 0d3EA32E6D9974F763;
	fma.rn.f64 	%fd119, %fd118, %fd110, 0d3ECAD77D744A1879;
	fma.rn.f64 	%fd120, %fd119, %fd110, 0dBF0863F481A37337;
	fma.rn.f64 	%fd121, %fd120, %fd110, 0dBF26F641F418F0F4;
	fma.rn.f64 	%fd122, %fd121, %fd110, 0d3F627E31FE9A969E;
	fma.rn.f64 	%fd123, %fd122, %fd110, 0d3F72F7FFE9025628;
	fma.rn.f64 	%fd124, %fd123, %fd110, 0dBFAB2150CB41E8BF;
	fma.rn.f64 	%fd125, %fd124, %fd110, 0dBF9F8F72E7A848DE;
	fma.rn.f64 	%fd126, %fd125, %fd110, 0d3FD5C6E60A097823;
	mul.f64 	%fd336, %fd110, %fd126;
	bra.uni 	$L__BB78_23;
$L__BB78_13:
	setp.gtu.f64 	%p9, %fd2, 0d402471FCB6A7A8C0;
	@%p9 bra 	$L__BB78_15;
	add.f64 	%fd127, %fd2, 0dC0214EB56CCCDECA;
	add.f64 	%fd128, %fd127, 0d3CB51970714C7C25;
	fma.rn.f64 	%fd129, %fd128, 0dBCBDB7FFCF659E24, 0dBCF4B3A71AAAC629;
	fma.rn.f64 	%fd130, %fd129, %fd128, 0d3D417EC150ECDCE7;
	fma.rn.f64 	%fd131, %fd130, %fd128, 0d3D7438F5EA1D10B2;
	fma.rn.f64 	%fd132, %fd131, %fd128, 0dBDBEDAE7EC2C9E87;
	fma.rn.f64 	%fd133, %fd132, %fd128, 0dBDECADD2C4B91F58;
	fma.rn.f64 	%fd134, %fd133, %fd128, 0d3E34582C8EE12204;
	fma.rn.f64 	%fd135, %fd134, %fd128, 0d3E5CEDA451DD20F8;
	fma.rn.f64 	%fd136, %fd135, %fd128, 0dBEA30E8CC3165E2F;
	fma.rn.f64 	%fd137, %fd136, %fd128, 0dBEC3324842BB1A2E;
	fma.rn.f64 	%fd138, %fd137, %fd128, 0d3F07800BC54FBDDB;
	fma.rn.f64 	%fd139, %fd138, %fd128, 0d3F1D79605276949A;
	fma.rn.f64 	%fd140, %fd139, %fd128, 0dBF60E0D60385A629;
	fma.rn.f64 	%fd141, %fd140, %fd128, 0dBF648E63600D82F3;
	fma.rn.f64 	%fd142, %fd141, %fd128, 0d3FA68B984EC6493A;
	fma.rn.f64 	%fd143, %fd142, %fd128, 0d3F900F7FCF183E0B;
	fma.rn.f64 	%fd144, %fd143, %fd128, 0dBFD15F7977A772D4;
	mul.f64 	%fd336, %fd128, %fd144;
	bra.uni 	$L__BB78_23;
$L__BB78_15:
	rcp.approx.ftz.f64 	%fd145, %fd2;
	neg.f64 	%fd146, %fd2;
	fma.rn.f64 	%fd147, %fd146, %fd145, 0d3FF0000000000000;
	fma.rn.f64 	%fd148, %fd147, %fd147, %fd147;
	fma.rn.f64 	%fd149, %fd148, %fd145, %fd145;
	mul.f64 	%fd150, %fd149, %fd149;
	fma.rn.f64 	%fd151, %fd150, 0dC0D115CB8C11A9DC, 0d409927467A655012;
	fma.rn.f64 	%fd152, %fd151, %fd150, 0dC05751787E247BD4;
	fma.rn.f64 	%fd153, %fd152, %fd150, 0d401704C4E5FC36B2;
	fma.rn.f64 	%fd154, %fd153, %fd150, 0dBFE15B747A2FD531;
	fma.rn.f64 	%fd155, %fd154, %fd150, 0d3FBA7FEACF6CB79B;
	fma.rn.f64 	%fd156, %fd155, %fd150, 0dBFAFFFFFEDDCF548;
	fma.rn.f64 	%fd157, %fd156, %fd150, 0d3FEFFFFFFFFFC9E5;
	fma.rn.f64 	%fd158, %fd150, 0dC14602FE1C34685E, 0d410ECD4523B12B84;
	fma.rn.f64 	%fd159, %fd158, %fd150, 0dC0C7A2FC1972F05A;
	fma.rn.f64 	%fd160, %fd159, %fd150, 0d407EBA131F7E5BEB;
	fma.rn.f64 	%fd161, %fd160, %fd150, 0dC0373B92E6E7CC7D;
	fma.rn.f64 	%fd162, %fd161, %fd150, 0d3FFA31BEE63A2F08;
	fma.rn.f64 	%fd163, %fd162, %fd150, 0dBFCAD320104D5D05;
	fma.rn.f64 	%fd164, %fd163, %fd150, 0d3FB0AAAA9C76D07E;
	fma.rn.f64 	%fd165, %fd164, %fd150, 0dBFBFFFFFFFFDACEC;
	fma.rn.f64 	%fd15, %fd165, %fd149, %fd2;
	rsqrt.approx.f64 	%fd166, %fd2;
	mul.f64 	%fd167, %fd166, 0d3FE9884533D43651;
	mul.f64 	%fd16, %fd167, %fd157;
	mul.f64 	%fd168, %fd15, 0d3FE45F306DC9C883;
	cvt.rni.s32.f64 	%r70, %fd168;
	cvt.rn.f64.s32 	%fd169, %r70;
	fma.rn.f64 	%fd170, %fd169, 0dBFF921FB54442D18, %fd15;
	fma.rn.f64 	%fd171, %fd169, 0dBC91A62633145C00, %fd170;
	fma.rn.f64 	%fd333, %fd169, 0dB97B839A252049C0, %fd171;
	abs.f64 	%fd172, %fd15;
	setp.ltu.f64 	%p10, %fd172, 0d41E0000000000000;
	@%p10 bra 	$L__BB78_17;
	{ // callseq 10, 0
	.param .b64 param0;
	st.param.f64 	[param0], %fd15;
	.param .align 16 .b8 retval0[16];
	call.uni (retval0), 
	__internal_trig_reduction_slowpathd, 
	(
	param0
	);
	ld.param.f64 	%fd333, [retval0];
	ld.param.b32 	%r70, [retval0+8];
	} // callseq 10
$L__BB78_17:
	and.b32  	%r53, %r70, 3;
	cvt.rn.f64.u32 	%fd174, %r53;
	add.f64 	%fd175, %fd333, 0dBFE921FB54442D18;
	fma.rn.f64 	%fd20, %fd174, 0d3FF921FB54442D18, %fd175;
	abs.f64 	%fd21, %fd20;
	setp.neu.f64 	%p11, %fd21, 0d7FF0000000000000;
	@%p11 bra 	$L__BB78_19;
	mov.f64 	%fd181, 0d0000000000000000;
	mul.rn.f64 	%fd335, %fd20, %fd181;
	mov.b32 	%r72, 1;
	bra.uni 	$L__BB78_22;
$L__BB78_19:
	mul.f64 	%fd176, %fd20, 0d3FE45F306DC9C883;
	cvt.rni.s32.f64 	%r71, %fd176;
	cvt.rn.f64.s32 	%fd177, %r71;
	fma.rn.f64 	%fd178, %fd177, 0dBFF921FB54442D18, %fd20;
	fma.rn.f64 	%fd179, %fd177, 0dBC91A62633145C00, %fd178;
	fma.rn.f64 	%fd335, %fd177, 0dB97B839A252049C0, %fd179;
	setp.ltu.f64 	%p12, %fd21, 0d41E0000000000000;
	@%p12 bra 	$L__BB78_21;
	{ // callseq 11, 0
	.param .b64 param0;
	st.param.f64 	[param0], %fd20;
	.param .align 16 .b8 retval0[16];
	call.uni (retval0), 
	__internal_trig_reduction_slowpathd, 
	(
	param0
	);
	ld.param.f64 	%fd335, [retval0];
	ld.param.b32 	%r71, [retval0+8];
	} // callseq 11
$L__BB78_21:
	add.s32 	%r72, %r71, 1;
$L__BB78_22:
	shl.b32 	%r56, %r72, 6;
	cvt.u64.u32 	%rd6, %r56;
	and.b64  	%rd7, %rd6, 64;
	mov.u64 	%rd8, __cudart_sin_cos_coeffs;
	add.s64 	%rd9, %rd8, %rd7;
	mul.rn.f64 	%fd182, %fd335, %fd335;
	and.b32  	%r57, %r72, 1;
	setp.eq.b32 	%p13, %r57, 1;
	selp.f64 	%fd183, 0dBDA8FF8320FD8164, 0d3DE5DB65F9785EBA, %p13;
	ld.global.nc.v2.f64 	{%fd184, %fd185}, [%rd9];
	fma.rn.f64 	%fd186, %fd183, %fd182, %fd184;
	fma.rn.f64 	%fd187, %fd186, %fd182, %fd185;
	ld.global.nc.v2.f64 	{%fd188, %fd189}, [%rd9+16];
	fma.rn.f64 	%fd190, %fd187, %fd182, %fd188;
	fma.rn.f64 	%fd191, %fd190, %fd182, %fd189;
	ld.global.nc.v2.f64 	{%fd192, %fd193}, [%rd9+32];
	fma.rn.f64 	%fd194, %fd191, %fd182, %fd192;
	fma.rn.f64 	%fd195, %fd194, %fd182, %fd193;
	fma.rn.f64 	%fd196, %fd195, %fd335, %fd335;
	fma.rn.f64 	%fd197, %fd195, %fd182, 0d3FF0000000000000;
	selp.f64 	%fd198, %fd197, %fd196, %p13;
	and.b32  	%r58, %r72, 2;
	setp.eq.s32 	%p14, %r58, 0;
	mov.f64 	%fd199, 0d0000000000000000;
	sub.f64 	%fd200, %fd199, %fd198;
	selp.f64 	%fd201, %fd198, %fd200, %p14;
	mul.f64 	%fd336, %fd16, %fd201;
$L__BB78_23:
	mul.f64 	%fd202, %fd332, 0d3FE45F306DC9C883;
	fma.rn.f64 	%fd340, %fd202, %fd336, %fd3;
	bra.uni 	$L__BB78_39;
$L__BB78_24:
	setp.gtu.f64 	%p15, %fd2, 0d4000347C4AB37B18;
	@%p15 bra 	$L__BB78_26;
	add.f64 	%fd203, %fd2, 0dBFEC982EB8D417EA;
	add.f64 	%fd204, %fd203, 0dBC7EA9D270347F83;
	fma.rn.f64 	%fd205, %fd204, 0dBF01630132D75FC3, 0d3F3D054B05D3C52D;
	fma.rn.f64 	%fd206, %fd205, %fd204, 0dBF66DAC0B314B2E5;
	fma.rn.f64 	%fd207, %fd206, %fd204, 0d3F86A5D1DE76263F;
	fma.rn.f64 	%fd208, %fd207, %fd204, 0dBF9FD16652824592;
	fma.rn.f64 	%fd209, %fd208, %fd204, 0d3FB0F69A9CC79FBD;
	fma.rn.f64 	%fd210, %fd209, %fd204, 0dBFBCCE40EF15583E;
	fma.rn.f64 	%fd211, %fd210, %fd204, 0d3FC446B11780E4FC;
	fma.rn.f64 	%fd212, %fd211, %fd204, 0dBFC89AE7E19621F7;
	fma.rn.f64 	%fd213, %fd212, %fd204, 0d3FCACBA1B38EF7B8;
	fma.rn.f64 	%fd214, %fd213, %fd204, 0dBFCB4166A03BBFA5;
	fma.rn.f64 	%fd215, %fd214, %fd204, 0d3FCACCA4D5D4889A;
	fma.rn.f64 	%fd216, %fd215, %fd204, 0dBFCA1455932B9392;
	fma.rn.f64 	%fd217, %fd216, %fd204, 0d3FC96D8DB8D844EC;
	fma.rn.f64 	%fd218, %fd217, %fd204, 0dBFC8F7FB77522EDF;
	fma.rn.f64 	%fd219, %fd218, %fd204, 0d3FC8C0926ABC9AB0;
	fma.rn.f64 	%fd220, %fd219, %fd204, 0dBFC8D35B8FEA468C;
	fma.rn.f64 	%fd221, %fd220, %fd204, 0d3FC9424B8A0C8F94;
	fma.rn.f64 	%fd222, %fd221, %fd204, 0dBFCA396A7F3403EF;
	fma.rn.f64 	%fd223, %fd222, %fd204, 0d3FCC068086C37055;
	fma.rn.f64 	%fd224, %fd223, %fd204, 0dBFCCF18E6A4C5C4E;
	fma.rn.f64 	%fd225, %fd224, %fd204, 0d3FCC3B1338AF4239;
	fma.rn.f64 	%fd226, %fd225, %fd204, 0dBFDF7E38A46D70DB;
	fma.rn.f64 	%fd227, %fd226, %fd204, 0d3FEC24371844B88A;
	mul.f64 	%fd340, %fd204, %fd227;
	bra.uni 	$L__BB78_39;
$L__BB78_26:
	setp.gtu.f64 	%p16, %fd2, 0d40161663B5D9A628;
	@%p16 bra 	$L__BB78_28;
	add.f64 	%fd228, %fd2, 0dC00FA9534D98569C;
	add.f64 	%fd229, %fd228, 0d3C9F06AE7804384E;
	fma.rn.f64 	%fd230, %fd229, 0dBCDAEA62AC8BDA68, 0dBCD2434958151AC7;
	fma.rn.f64 	%fd231, %fd230, %fd229, 0d3D11C24A40D33FE1;
	fma.rn.f64 	%fd232, %fd231, %fd229, 0d3D237CD62FA08CA4;
	fma.rn.f64 	%fd233, %fd232, %fd229, 0dBD43902E0298C52A;
	fma.rn.f64 	%fd234, %fd233, %fd229, 0dBD1DDAAD11CAB40F;
	fma.rn.f64 	%fd235, %fd234, %fd229, 0dBD5209D9F06D7DE4;
	fma.rn.f64 	%fd236, %fd235, %fd229, 0d3D8BB9F464468E1A;
	fma.rn.f64 	%fd237, %fd236, %fd229, 0dBDA8F67B07D1B440;
	fma.rn.f64 	%fd238, %fd237, %fd229, 0d3DC7C8D60F9EAECF;
	fma.rn.f64 	%fd239, %fd238, %fd229, 0dBDE9703405B49A8D;
	fma.rn.f64 	%fd240, %fd239, %fd229, 0d3E0A6B64E76417E4;
	fma.rn.f64 	%fd241, %fd240, %fd229, 0dBE2F6B5AFB2F1359;
	fma.rn.f64 	%fd242, %fd241, %fd229, 0d3E54526B71C21EC1;
	fma.rn.f64 	%fd243, %fd242, %fd229, 0dBE5776DBCBBC8E1D;
	fma.rn.f64 	%fd244, %fd243, %fd229, 0dBE93B211FC2DF90E;
	fma.rn.f64 	%fd245, %fd244, %fd229, 0dBED486372E8562DC;
	fma.rn.f64 	%fd246, %fd245, %fd229, 0d3F0AB2C1FBC3A254;
	fma.rn.f64 	%fd247, %fd246, %fd229, 0d3F299827653353B8;
	fma.rn.f64 	%fd248, %fd247, %fd229, 0dBF61E32BC4ED7084;
	fma.rn.f64 	%fd249, %fd248, %fd229, 0dBF7C116FDC599A09;
	fma.rn.f64 	%fd250, %fd249, %fd229, 0d3FADF6D59BF50C77;
	fma.rn.f64 	%fd251, %fd250, %fd229, 0d3FAA09C92903680B;
	fma.rn.f64 	%fd252, %fd251, %fd229, 0dBFD9C34256A12A0B;
	mul.f64 	%fd340, %fd229, %fd252;
	bra.uni 	$L__BB78_39;
$L__BB78_28:
	setp.gtu.f64 	%p17, %fd2, 0d40214EF30C0C06ED;
	@%p17 bra 	$L__BB78_30;
	add.f64 	%fd253, %fd2, 0dC01C581DC4E72103;
	add.f64 	%fd254, %fd253, 0d3C99774A495F56CF;
	fma.rn.f64 	%fd255, %fd254, 0d3CF1CB3ABA718B8E, 0dBD3F443BB4F53D75;
	fma.rn.f64 	%fd256, %fd255, %fd254, 0dBD770F737BD6A786;
	fma.rn.f64 	%fd257, %fd256, %fd254, 0d3DBF0E9A20459E14;
	fma.rn.f64 	%fd258, %fd257, %fd254, 0d3DEFA6B137D5E108;
	fma.rn.f64 	%fd259, %fd258, %fd254, 0dBE344296729FB7FA;
	fma.rn.f64 	%fd260, %fd259, %fd254, 0dBE60A2813A80DFAA;
	fma.rn.f64 	%fd261, %fd260, %fd254, 0d3EA34AA737A83EB4;
	fma.rn.f64 	%fd262, %fd261, %fd254, 0d3EC6A9227332D03C;
	fma.rn.f64 	%fd263, %fd262, %fd254, 0dBF08177E4F93C81E;
	fma.rn.f64 	%fd264, %fd263, %fd254, 0dBF226DD71E391775;
	fma.rn.f64 	%fd265, %fd264, %fd254, 0d3F61D35E85FD7B22;
	fma.rn.f64 	%fd266, %fd265, %fd254, 0d3F6B2F14A955285C;
	fma.rn.f64 	%fd267, %fd266, %fd254, 0dBFA8969C64CBF388;
	fma.rn.f64 	%fd268, %fd267, %fd254, 0dBF95AEF611FC4D5A;
	fma.rn.f64 	%fd269, %fd268, %fd254, 0d3FD334CCA0697A5A;
	mul.f64 	%fd340, %fd254, %fd269;
	bra.uni 	$L__BB78_39;
$L__BB78_30:
	setp.eq.f64 	%p18, %fd2, 0d7FF0000000000000;
	mov.f64 	%fd340, 0d0000000000000000;
	@%p18 bra 	$L__BB78_39;
	rcp.approx.ftz.f64 	%fd271, %fd2;
	neg.f64 	%fd272, %fd2;
	fma.rn.f64 	%fd273, %fd272, %fd271, 0d3FF0000000000000;
	fma.rn.f64 	%fd274, %fd273, %fd273, %fd273;
	fma.rn.f64 	%fd275, %fd274, %fd271, %fd271;
	mul.f64 	%fd276, %fd275, %fd275;
	fma.rn.f64 	%fd277, %fd276, 0dC0C5E91E6AC3AD03, 0d4093F56A049CDDE7;
	fma.rn.f64 	%fd278, %fd277, %fd276, 0dC05572D39DFB8433;
	fma.rn.f64 	%fd279, %fd278, %fd276, 0d4016A6041CAA59E5;
	fma.rn.f64 	%fd280, %fd279, %fd276, 0dBFE155E3A0493880;
	fma.rn.f64 	%fd281, %fd280, %fd276, 0d3FBA7FB92F417F7F;
	fma.rn.f64 	%fd282, %fd281, %fd276, 0dBFAFFFFFB12E32F5;
	fma.rn.f64 	%fd283, %fd282, %fd276, 0d3FEFFFFFFFFECED5;
	fma.rn.f64 	%fd284, %fd276, 0d418A86A64BE101DC, 0dC15709C79AAC5813;
	fma.rn.f64 	%fd285, %fd284, %fd276, 0d41142A31C980A287;
	fma.rn.f64 	%fd286, %fd285, %fd276, 0dC0C9CBE68930485D;
	fma.rn.f64 	%fd287, %fd286, %fd276, 0d407F583E14E8A4E8;
	fma.rn.f64 	%fd288, %fd287, %fd276, 0dC0374A629C650680;
	fma.rn.f64 	%fd289, %fd288, %fd276, 0d3FFA32A7AF17FAE9;
	fma.rn.f64 	%fd290, %fd289, %fd276, 0dBFCAD32497785CD6;
	fma.rn.f64 	%fd291, %fd290, %fd276, 0d3FB0AAAA9FB75F7B;
	fma.rn.f64 	%fd292, %fd291, %fd276, 0dBFBFFFFFFFFE320F;
	fma.rn.f64 	%fd33, %fd292, %fd275, %fd2;
	rsqrt.approx.f64 	%fd293, %fd2;
	mul.f64 	%fd294, %fd293, 0d3FE9884533D43651;
	mul.f64 	%fd34, %fd294, %fd283;
	mul.f64 	%fd295, %fd33, 0d3FE45F306DC9C883;
	cvt.rni.s32.f64 	%r73, %fd295;
	cvt.rn.f64.s32 	%fd296, %r73;
	fma.rn.f64 	%fd297, %fd296, 0dBFF921FB54442D18, %fd33;
	fma.rn.f64 	%fd298, %fd296, 0dBC91A62633145C00, %fd297;
	fma.rn.f64 	%fd337, %fd296, 0dB97B839A252049C0, %fd298;
	abs.f64 	%fd299, %fd33;
	setp.ltu.f64 	%p19, %fd299, 0d41E0000000000000;
	@%p19 bra 	$L__BB78_33;
	{ // callseq 12, 0
	.param .b64 param0;
	st.param.f64 	[param0], %fd33;
	.param .align 16 .b8 retval0[16];
	call.uni (retval0), 
	__internal_trig_reduction_slowpathd, 
	(
	param0
	);
	ld.param.f64 	%fd337, [retval0];
	ld.param.b32 	%r73, [retval0+8];
	} // callseq 12
$L__BB78_33:
	and.b32  	%r60, %r73, 3;
	cvt.rn.f64.u32 	%fd301, %r60;
	add.f64 	%fd302, %fd337, 0dC002D97C7F3321D2;
	fma.rn.f64 	%fd38, %fd301, 0d3FF921FB54442D18, %fd302;
	abs.f64 	%fd39, %fd38;
	setp.neu.f64 	%p20, %fd39, 0d7FF0000000000000;
	@%p20 bra 	$L__BB78_35;
	mov.f64 	%fd308, 0d0000000000000000;
	mul.rn.f64 	%fd339, %fd38, %fd308;
	mov.b32 	%r75, 1;
	bra.uni 	$L__BB78_38;
$L__BB78_35:
	mul.f64 	%fd303, %fd38, 0d3FE45F306DC9C883;
	cvt.rni.s32.f64 	%r74, %fd303;
	cvt.rn.f64.s32 	%fd304, %r74;
	fma.rn.f64 	%fd305, %fd304, 0dBFF921FB54442D18, %fd38;
	fma.rn.f64 	%fd306, %fd304, 0dBC91A62633145C00, %fd305;
	fma.rn.f64 	%fd339, %fd304, 0dB97B839A252049C0, %fd306;
	setp.ltu.f64 	%p21, %fd39, 0d41E0000000000000;
	@%p21 bra 	$L__BB78_37;
	{ // callseq 13, 0
	.param .b64 param0;
	st.param.f64 	[param0], %fd38;
	.param .align 16 .b8 retval0[16];
	call.uni (retval0), 
	__internal_trig_reduction_slowpathd, 
	(
	param0
	);
	ld.param.f64 	%fd339, [retval0];
	ld.param.b32 	%r74, [retval0+8];
	} // callseq 13
$L__BB78_37:
	add.s32 	%r75, %r74, 1;
$L__BB78_38:
	shl.b32 	%r63, %r75, 6;
	cvt.u64.u32 	%rd10, %r63;
	and.b64  	%rd11, %rd10, 64;
	mov.u64 	%rd12, __cudart_sin_cos_coeffs;
	add.s64 	%rd13, %rd12, %rd11;
	mul.rn.f64 	%fd309, %fd339, %fd339;
	and.b32  	%r64, %r75, 1;
	setp.eq.b32 	%p22, %r64, 1;
	selp.f64 	%fd310, 0dBDA8FF8320FD8164, 0d3DE5DB65F9785EBA, %p22;
	ld.global.nc.v2.f64 	{%fd311, %fd312}, [%rd13];
	fma.rn.f64 	%fd313, %fd310, %fd309, %fd311;
	fma.rn.f64 	%fd314, %fd313, %fd309, %fd312;
	ld.global.nc.v2.f64 	{%fd315, %fd316}, [%rd13+16];
	fma.rn.f64 	%fd317, %fd314, %fd309, %fd315;
	fma.rn.f64 	%fd318, %fd317, %fd309, %fd316;
	ld.global.nc.v2.f64 	{%fd319, %fd320}, [%rd13+32];
	fma.rn.f64 	%fd321, %fd318, %fd309, %fd319;
	fma.rn.f64 	%fd322, %fd321, %fd309, %fd320;
	fma.rn.f64 	%fd323, %fd322, %fd339, %fd339;
	fma.rn.f64 	%fd324, %fd322, %fd309, 0d3FF0000000000000;
	selp.f64 	%fd325, %fd324, %fd323, %p22;
	and.b32  	%r65, %r75, 2;
	setp.eq.s32 	%p23, %r65, 0;
	mov.f64 	%fd326, 0d0000000000000000;
	sub.f64 	%fd327, %fd326, %fd325;
	selp.f64 	%fd328, %fd325, %fd327, %p23;
	mul.f64 	%fd340, %fd34, %fd328;
$L__BB78_39:
	setp.lt.f64 	%p24, %fd1, 0d0000000000000000;
	selp.f64 	%fd329, 0dFFF8000000000000, %fd340, %p24;
	cvta.to.global.u64 	%rd14, %rd1;
	add.s64 	%rd16, %rd14, %rd4;
	st.global.f64 	[%rd16], %fd329;
$L__BB78_40:
	ret;

}
	// .globl	vec_y1
.visible .entry vec_y1(
	.param .u32 vec_y1_param_0,
	.param .u64 .ptr .align 1 vec_y1_param_1,
	.param .u64 .ptr .align 1 vec_y1_param_2
)
{
	.reg .pred 	%p<28>;
	.reg .b32 	%r<76>;
	.reg .b64 	%rd<17>;
	.reg .b64 	%fd<338>;

	ld.param.u32 	%r28, [vec_y1_param_0];
	ld.param.u64 	%rd1, [vec_y1_param_1];
	ld.param.u64 	%rd2, [vec_y1_param_2];
	mov.u32 	%r29, %tid.x;
	mov.u32 	%r30, %ctaid.x;
	mov.u32 	%r31, %ntid.x;
	mov.u32 	%r32, %tid.y;
	mov.u32 	%r33, %ctaid.y;
	mov.u32 	%r34, %ntid.y;
	mad.lo.s32 	%r35, %r33, %r34, %r32;
	mov.u32 	%r36, %nctaid.x;
	mad.lo.s32 	%r37, %r35, %r36, %r30;
	mad.lo.s32 	%r1, %r37, %r31, %r29;
	setp.ge.s32 	%p1, %r1, %r28;
	@%p1 bra 	$L__BB79_42;
	cvta.to.global.u64 	%rd3, %rd2;
	mul.wide.s32 	%rd4, %r1, 8;
	add.s64 	%rd5, %rd3, %rd4;
	ld.global.f64 	%fd1, [%rd5];
	abs.f64 	%fd2, %fd1;
	setp.geu.f64 	%p2, %fd2, 0d000730D67819E8D2;
	@%p2 bra 	$L__BB79_3;
	mov.f64 	%fd324, 0dBFE45F306DC9C883;
	div.rn.f64 	%fd337, %fd324, %fd2;
	bra.uni 	$L__BB79_41;
$L__BB79_3:
	setp.gtu.f64 	%p3, %fd2, 0d3FF4C6F208132576;
	@%p3 bra 	$L__BB79_26;
	setp.gtu.f64 	%p4, %fd2, 0d400353AABAD7B784;
	@%p4 bra 	$L__BB79_6;
	fma.rn.f64 	%fd47, %fd2, 0d3D020E4ADCDE2AD3, 0dBD4DD167A0DC3F55;
	fma.rn.f64 	%fd48, %fd47, %fd2, 0d3D5503F5A491E487;
	fma.rn.f64 	%fd49, %fd48, %fd2, 0d3DC1F29940C2403A;
	fma.rn.f64 	%fd50, %fd49, %fd2, 0d3D84CF9302EACDEF;
	fma.rn.f64 	%fd51, %fd50, %fd2, 0dBE384A53DBBCA436;
	fma.rn.f64 	%fd52, %fd51, %fd2, 0d3D9779BEE4F63BCC;
	fma.rn.f64 	%fd53, %fd52, %fd2, 0d3EA6C160E414F3F0;
	fma.rn.f64 	%fd54, %fd53, %fd2, 0d3D8F3D2F12430699;
	fma.rn.f64 	%fd55, %fd54, %fd2, 0dBF0C71C72C0CED04;
	fma.rn.f64 	%fd56, %fd55, %fd2, 0d3D659BCA506F1128;
	fma.rn.f64 	%fd57, %fd56, %fd2, 0d3F65555555506982;
	fma.rn.f64 	%fd58, %fd57, %fd2, 0d3D15BA0B425F1BFB;
	fma.rn.f64 	%fd59, %fd58, %fd2, 0dBFB0000000000065;
	fma.rn.f64 	%fd60, %fd59, %fd2, 0d3C8729A7253FB679;
	fma.rn.f64 	%fd61, %fd60, %fd2, 0d3FE0000000000000;
	mul.f64 	%fd330, %fd2, %fd61;
	bra.uni 	$L__BB79_18;
$L__BB79_6:
	setp.gtu.f64 	%p5, %fd2, 0d4015B1D0574614EA;
	@%p5 bra 	$L__BB79_8;
	add.f64 	%fd62, %fd2, 0dC00EA75575AF6F09;
	add.f64 	%fd63, %fd62, 0d3CA60155A9D1B256;
	fma.rn.f64 	%fd64, %fd63, 0dBCF8D3CDBB60175E, 0d3D41011A1DF02DAD;
	fma.rn.f64 	%fd65, %fd64, %fd63, 0d3D76013AC1E5E222;
	fma.rn.f64 	%fd66, %fd65, %fd63, 0dBDBEC315D96D5F03;
	fma.rn.f64 	%fd67, %fd66, %fd63, 0dBDF03BE1B4B57207;
	fma.rn.f64 	%fd68, %fd67, %fd63, 0d3E345695F8B660F7;
	fma.rn.f64 	%fd69, %fd68, %fd63, 0d3E617069FCFCFFF4;
	fma.rn.f64 	%fd70, %fd69, %fd63, 0dBEA33825C36745EB;
	fma.rn.f64 	%fd71, %fd70, %fd63, 0dBEC9799D4F90931B;
	fma.rn.f64 	%fd72, %fd71, %fd63, 0d3F083A06E2F7DF13;
	fma.rn.f64 	%fd73, %fd72, %fd63, 0d3F26E4C2D53A7CF6;
	fma.rn.f64 	%fd74, %fd73, %fd63, 0dBF624B3409957B1C;
	fma.rn.f64 	%fd75, %fd74, %fd63, 0dBF7537544C3325DF;
	fma.rn.f64 	%fd76, %fd75, %fd63, 0d3FAB589D1DA138E2;
	fma.rn.f64 	%fd77, %fd76, %fd63, 0d3FAAE8A39F51AD13;
	fma.rn.f64 	%fd78, %fd77, %fd63, 0dBFD9C6CF582CBF7F;
	mul.f64 	%fd330, %fd63, %fd78;
	bra.uni 	$L__BB79_18;
$L__BB79_8:
	setp.gtu.f64 	%p6, %fd2, 0d40213065E54C1AA9;
	@%p6 bra 	$L__BB79_10;
	add.f64 	%fd79, %fd2, 0dC01C0FF5F3B47250;
	add.f64 	%fd80, %fd79, 0d3C9B226D9D243827;
	fma.rn.f64 	%fd81, %fd80, 0d3CF3EB867515FAD6, 0dBD40E8363DB649A9;
	fma.rn.f64 	%fd82, %fd81, %fd80, 0dBD73B7DD4A6608FB;
	fma.rn.f64 	%fd83, %fd82, %fd80, 0d3DBEC5E01482C750;
	fma.rn.f64 	%fd84, %fd83, %fd80, 0d3DEC62BB9E882103;
	fma.rn.f64 	%fd85, %fd84, %fd80, 0dBE34462EED732A23;
	fma.rn.f64 	%fd86, %fd85, %fd80, 0dBE5D48DCAD7DC59B;
	fma.rn.f64 	%fd87, %fd86, %fd80, 0d3EA3026DF29167E9;
	fma.rn.f64 	%fd88, %fd87, %fd80, 0d3EC4255B0119666C;
	fma.rn.f64 	%fd89, %fd88, %fd80, 0dBF0796A751B32693;
	fma.rn.f64 	%fd90, %fd89, %fd80, 0dBF207358BBDBA284;
	fma.rn.f64 	%fd91, %fd90, %fd80, 0d3F613FBC7D6927B1;
	fma.rn.f64 	%fd92, %fd91, %fd80, 0d3F69A4B292E3DD75;
	fma.rn.f64 	%fd93, %fd92, %fd80, 0dBFA80C83BDEEE4FB;
	fma.rn.f64 	%fd94, %fd93, %fd80, 0dBF95E70DC60362BF;
	fma.rn.f64 	%fd95, %fd94, %fd80, 0d3FD33518B3874E8A;
	mul.f64 	%fd330, %fd80, %fd95;
	bra.uni 	$L__BB79_18;
$L__BB79_10:
	rcp.approx.ftz.f64 	%fd96, %fd2;
	neg.f64 	%fd97, %fd2;
	fma.rn.f64 	%fd98, %fd97, %fd96, 0d3FF0000000000000;
	fma.rn.f64 	%fd99, %fd98, %fd98, %fd98;
	fma.rn.f64 	%fd100, %fd99, %fd96, %fd96;
	mul.f64 	%fd101, %fd100, %fd100;
	fma.rn.f64 	%fd102, %fd101, 0d40CD02EA3F2F6751, 0dC099C06322A3F8BE;
	fma.rn.f64 	%fd103, %fd102, %fd101, 0d405B89354DA77324;
	fma.rn.f64 	%fd104, %fd103, %fd101, 0dC01E352294653188;
	fma.rn.f64 	%fd105, %fd104, %fd101, 0d3FE9BC7DB16BD7A7;
	fma.rn.f64 	%fd106, %fd105, %fd101, 0dBFC8BFE1C3A4F741;
	fma.rn.f64 	%fd107, %fd106, %fd101, 0d3FC7FFFFF0D00BE2;
	fma.rn.f64 	%fd7, %fd107, %fd101, 0d3FF00000000068CC;
	fma.rn.f64 	%fd108, %fd101, 0dC18DA26B212FDC9A, 0d415A30AC6857BEE0;
	fma.rn.f64 	%fd109, %fd108, %fd101, 0dC11764222AD7C910;
	fma.rn.f64 	%fd110, %fd109, %fd101, 0d40CEB02E0C306857;
	fma.rn.f64 	%fd111, %fd110, %fd101, 0dC08351859FA2B23B;
	fma.rn.f64 	%fd112, %fd111, %fd101, 0d403E65A07AF51F42;
	fma.rn.f64 	%fd113, %fd112, %fd101, 0dC002F2B817F77A57;
	fma.rn.f64 	%fd114, %fd113, %fd101, 0d3FD7BCC34DA069FD;
	fma.rn.f64 	%fd115, %fd114, %fd101, 0dBFC4FFFFF8A44463;
	fma.rn.f64 	%fd116, %fd115, %fd101, 0d3FD7FFFFFFFF5CD7;
	fma.rn.f64 	%fd8, %fd116, %fd100, %fd2;
	mul.f64 	%fd117, %fd8, 0d3FE45F306DC9C883;
	cvt.rni.s32.f64 	%r66, %fd117;
	cvt.rn.f64.s32 	%fd118, %r66;
	fma.rn.f64 	%fd119, %fd118, 0dBFF921FB54442D18, %fd8;
	fma.rn.f64 	%fd120, %fd118, 0dBC91A62633145C00, %fd119;
	fma.rn.f64 	%fd327, %fd118, 0dB97B839A252049C0, %fd120;
	abs.f64 	%fd121, %fd8;
	setp.ltu.f64 	%p7, %fd121, 0d41E0000000000000;
	@%p7 bra 	$L__BB79_12;
	{ // callseq 14, 0
	.param .b64 param0;
	st.param.f64 	[param0], %fd8;
	.param .align 16 .b8 retval0[16];
	call.uni (retval0), 
	__internal_trig_reduction_slowpathd, 
	(
	param0
	);
	ld.param.f64 	%fd327, [retval0];
	ld.param.b32 	%r66, [retval0+8];
	} // callseq 14
$L__BB79_12:
	and.b32  	%r39, %r66, 3;
	cvt.rn.f64.u32 	%fd123, %r39;
	add.f64 	%fd124, %fd327, 0dC002D97C7F3321D2;
	fma.rn.f64 	%fd12, %fd123, 0d3FF921FB54442D18, %fd124;
	abs.f64 	%fd13, %fd12;
	setp.neu.f64 	%p8, %fd13, 0d7FF0000000000000;
	@%p8 bra 	$L__BB79_14;
	mov.f64 	%fd130, 0d0000000000000000;
	mul.rn.f64 	%fd329, %fd12, %fd130;
	mov.b32 	%r68, 1;
	bra.uni 	$L__BB79_17;
$L__BB79_14:
	mul.f64 	%fd125, %fd12, 0d3FE45F306DC9C883;
	cvt.rni.s32.f64 	%r67, %fd125;
	cvt.rn.f64.s32 	%fd126, %r67;
	fma.rn.f64 	%fd127, %fd126, 0dBFF921FB54442D18, %fd12;
	fma.rn.f64 	%fd128, %fd126, 0dBC91A62633145C00, %fd127;
	fma.rn.f64 	%fd329, %fd126, 0dB97B839A252049C0, %fd128;
	setp.ltu.f64 	%p9, %fd13, 0d41E0000000000000;
	@%p9 bra 	$L__BB79_16;
	{ // callseq 15, 0
	.param .b64 param0;
	st.param.f64 	[param0], %fd12;
	.param .align 16 .b8 retval0[16];
	call.uni (retval0), 
	__internal_trig_reduction_slowpathd, 
	(
	param0
	);
	ld.param.f64 	%fd329, [retval0];
	ld.param.b32 	%r67, [retval0+8];
	} // callseq 15
$L__BB79_16:
	add.s32 	%r68, %r67, 1;
$L__BB79_17:
	shl.b32 	%r42, %r68, 6;
	cvt.u64.u32 	%rd6, %r42;
	and.b64  	%rd7, %rd6, 64;
	mov.u64 	%rd8, __cudart_sin_cos_coeffs;
	add.s64 	%rd9, %rd8, %rd7;
	mul.rn.f64 	%fd131, %fd329, %fd329;
	and.b32  	%r43, %r68, 1;
	setp.eq.b32 	%p10, %r43, 1;
	selp.f64 	%fd132, 0dBDA8FF8320FD8164, 0d3DE5DB65F9785EBA, %p10;
	ld.global.nc.v2.f64 	{%fd133, %fd134}, [%rd9];
	fma.rn.f64 	%fd135, %fd132, %fd131, %fd133;
	fma.rn.f64 	%fd136, %fd135, %fd131, %fd134;
	ld.global.nc.v2.f64 	{%fd137, %fd138}, [%rd9+16];
	fma.rn.f64 	%fd139, %fd136, %fd131, %fd137;
	fma.rn.f64 	%fd140, %fd139, %fd131, %fd138;
	ld.global.nc.v2.f64 	{%fd141, %fd142}, [%rd9+32];
	fma.rn.f64 	%fd143, %fd140, %fd131, %fd141;
	fma.rn.f64 	%fd144, %fd143, %fd131, %fd142;
	fma.rn.f64 	%fd145, %fd144, %fd329, %fd329;
	fma.rn.f64 	%fd146, %fd144, %fd131, 0d3FF0000000000000;
	selp.f64 	%fd147, %fd146, %fd145, %p10;
	and.b32  	%r44, %r68, 2;
	setp.eq.s32 	%p11, %r44, 0;
	mov.f64 	%fd148, 0d0000000000000000;
	sub.f64 	%fd149, %fd148, %fd147;
	selp.f64 	%fd150, %fd147, %fd149, %p11;
	rsqrt.approx.f64 	%fd151, %fd2;
	mul.f64 	%fd152, %fd151, 0d3FE9884533D43651;
	mul.f64 	%fd153, %fd152, %fd7;
	mul.f64 	%fd330, %fd153, %fd150;
$L__BB79_18:
	{
	.reg .b32 %temp; 
	mov.b64 	{%temp, %r69}, %fd2;
	}
	{
	.reg .b32 %temp; 
	mov.b64 	{%r70, %temp}, %fd2;
	}
	setp.gt.s32 	%p12, %r69, 1048575;
	mov.b32 	%r71, -1023;
	mov.f64 	%fd331, %fd2;
	@%p12 bra 	$L__BB79_20;
	mul.f64 	%fd331, %fd2, 0d4350000000000000;
	{
	.reg .b32 %temp; 
	mov.b64 	{%temp, %r69}, %fd331;
	}
	{
	.reg .b32 %temp; 
	mov.b64 	{%r70, %temp}, %fd331;
	}
	mov.b32 	%r71, -1077;
$L__BB79_20:
	add.s32 	%r47, %r69, -1;
	setp.gt.u32 	%p13, %r47, 2146435070;
	@%p13 bra 	$L__BB79_24;
	shr.u32 	%r50, %r69, 20;
	add.s32 	%r72, %r71, %r50;
	and.b32  	%r51, %r69, 1048575;
	or.b32  	%r52, %r51, 1072693248;
	mov.b64 	%fd332, {%r70, %r52};
	setp.lt.u32 	%p15, %r52, 1073127583;
	@%p15 bra 	$L__BB79_23;
	{
	.reg .b32 %temp; 
	mov.b64 	{%r53, %temp}, %fd332;
	}
	{
	.reg .b32 %temp; 
	mov.b64 	{%temp, %r54}, %fd332;
	}
	add.s32 	%r55, %r54, -1048576;
	mov.b64 	%fd332, {%r53, %r55};
	add.s32 	%r72, %r72, 1;
$L__BB79_23:
	add.f64 	%fd155, %fd332, 0dBFF0000000000000;
	add.f64 	%fd156, %fd332, 0d3FF0000000000000;
	rcp.approx.ftz.f64 	%fd157, %fd156;
	neg.f64 	%fd158, %fd156;
	fma.rn.f64 	%fd159, %fd158, %fd157, 0d3FF0000000000000;
	fma.rn.f64 	%fd160, %fd159, %fd159, %fd159;
	fma.rn.f64 	%fd161, %fd160, %fd157, %fd157;
	mul.f64 	%fd162, %fd155, %fd161;
	fma.rn.f64 	%fd163, %fd155, %fd161, %fd162;
	mul.f64 	%fd164, %fd163, %fd163;
	fma.rn.f64 	%fd165, %fd164, 0d3EB1380B3AE80F1E, 0d3ED0EE258B7A8B04;
	fma.rn.f64 	%fd166, %fd165, %fd164, 0d3EF3B2669F02676F;
	fma.rn.f64 	%fd167, %fd166, %fd164, 0d3F1745CBA9AB0956;
	fma.rn.f64 	%fd168, %fd167, %fd164, 0d3F3C71C72D1B5154;
	fma.rn.f64 	%fd169, %fd168, %fd164, 0d3F624924923BE72D;
	fma.rn.f64 	%fd170, %fd169, %fd164, 0d3F8999999999A3C4;
	fma.rn.f64 	%fd171, %fd170, %fd164, 0d3FB5555555555554;
	sub.f64 	%fd172, %fd155, %fd163;
	add.f64 	%fd173, %fd172, %fd172;
	neg.f64 	%fd174, %fd163;
	fma.rn.f64 	%fd175, %fd174, %fd155, %fd173;
	mul.f64 	%fd176, %fd161, %fd175;
	mul.f64 	%fd177, %fd164, %fd171;
	fma.rn.f64 	%fd178, %fd177, %fd163, %fd176;
	xor.b32  	%r56, %r72, -2147483648;
	mov.b32 	%r57, 1127219200;
	mov.b64 	%fd179, {%r56, %r57};
	mov.b32 	%r58, -2147483648;
	mov.b64 	%fd180, {%r58, %r57};
	sub.f64 	%fd181, %fd179, %fd180;
	fma.rn.f64 	%fd182, %fd181, 0d3FE62E42FEFA39EF, %fd163;
	fma.rn.f64 	%fd183, %fd181, 0dBFE62E42FEFA39EF, %fd182;
	sub.f64 	%fd184, %fd183, %fd163;
	sub.f64 	%fd185, %fd178, %fd184;
	fma.rn.f64 	%fd186, %fd181, 0d3C7ABC9E3B39803F, %fd185;
	add.f64 	%fd333, %fd182, %fd186;
	bra.uni 	$L__BB79_25;
$L__BB79_24:
	fma.rn.f64 	%fd154, %fd331, 0d7FF0000000000000, 0d7FF0000000000000;
	{
	.reg .b32 %temp; 
	mov.b64 	{%temp, %r48}, %fd331;
	}
	and.b32  	%r49, %r48, 2147483647;
	setp.eq.s32 	%p14, %r49, 0;
	selp.f64 	%fd333, 0dFFF0000000000000, %fd154, %p14;
$L__BB79_25:
	mul.f64 	%fd187, %fd1, %fd1;
	mul.f64 	%fd188, %fd2, 0d3FE0000000000000;
	setp.lt.f64 	%p16, %fd2, 0d39B4484BFEEBC2A0;
	selp.f64 	%fd189, %fd188, %fd330, %p16;
	rcp.rn.f64 	%fd190, %fd2;
	neg.f64 	%fd191, %fd190;
	fma.rn.f64 	%fd192, %fd189, %fd333, %fd191;
	mul.f64 	%fd193, %fd192, 0d3FE45F306DC9C883;
	fma.rn.f64 	%fd194, %fd187, 0d3D5249F90687428C, 0dBDCF0B5B1FB7B95E;
	fma.rn.f64 	%fd195, %fd194, %fd187, 0d3E432E589311FA14;
	fma.rn.f64 	%fd196, %fd195, %fd187, 0dBEB0A780AA4A92E9;
	fma.rn.f64 	%fd197, %fd196, %fd187, 0d3F12C7DBFFCAEC2B;
	fma.rn.f64 	%fd198, %fd197, %fd187, 0dBF6835B97894BA4A;
	fma.rn.f64 	%fd199, %fd198, %fd187, 0d3FABD3975C75B4A3;
	fma.rn.f64 	%fd200, %fd199, %fd187, 0dBFC91866143CBC8A;
	fma.rn.f64 	%fd337, %fd2, %fd200, %fd193;
	bra.uni 	$L__BB79_41;
$L__BB79_26:
	setp.gtu.f64 	%p17, %fd2, 0d4009B510EC2ADC83;
	@%p17 bra 	$L__BB79_28;
	add.f64 	%fd201, %fd2, 0dC00193BED4DFF243;
	add.f64 	%fd202, %fd201, 0d3C8BD1E50D219BFD;
	fma.rn.f64 	%fd203, %fd202, 0dBE2B87B0BE2AA150, 0d3E4833AAE4D8B975;
	fma.rn.f64 	%fd204, %fd203, %fd202, 0dBE44E279B423E68F;
	fma.rn.f64 	%fd205, %fd204, %fd202, 0d3E129DC6A747EB4F;
	fma.rn.f64 	%fd206, %fd205, %fd202, 0dBE61D15534496CD8;
	fma.rn.f64 	%fd207, %fd206, %fd202, 0d3E7EEC8D48FECE00;
	fma.rn.f64 	%fd208, %fd207, %fd202, 0dBE8D1180AF70A134;
	fma.rn.f64 	%fd209, %fd208, %fd202, 0d3E9C8386A0EA1388;
	fma.rn.f64 	%fd210, %fd209, %fd202, 0dBEB01A014E7F3250;
	fma.rn.f64 	%fd211, %fd210, %fd202, 0d3EC1FB752010A320;
	fma.rn.f64 	%fd212, %fd211, %fd202, 0dBED3AA0AFF4E332B;
	fma.rn.f64 	%fd213, %fd212, %fd202, 0d3EE584A6C77F6700;
	fma.rn.f64 	%fd214, %fd213, %fd202, 0dBEF794C520FC2EBB;
	fma.rn.f64 	%fd215, %fd214, %fd202, 0d3F09D18D2D35CC71;
	fma.rn.f64 	%fd216, %fd215, %fd202, 0dBF1C3FB7315C4599;
	fma.rn.f64 	%fd217, %fd216, %fd202, 0d3F2EEA7ADECCE927;
	fma.rn.f64 	%fd218, %fd217, %fd202, 0dBF40B2D85257446F;
	fma.rn.f64 	%fd219, %fd218, %fd202, 0d3F517AB4B1FE5D5B;
	fma.rn.f64 	%fd220, %fd219, %fd202, 0dBF65429DC6516C0D;
	fma.rn.f64 	%fd221, %fd220, %fd202, 0d3F7E671C7D0B090B;
	fma.rn.f64 	%fd222, %fd221, %fd202, 0dBF73A6DEC36FB27C;
	fma.rn.f64 	%fd223, %fd222, %fd202, 0dBFA0D2AF4E931FD1;
	fma.rn.f64 	%fd224, %fd223, %fd202, 0dBFBE56F82217B964;
	fma.rn.f64 	%fd225, %fd224, %fd202, 0d3FE0AA48442F014B;
	mul.f64 	%fd337, %fd202, %fd225;
	bra.uni 	$L__BB79_41;
$L__BB79_28:
	setp.gtu.f64 	%p18, %fd2, 0d401C0D26D5A541CB;
	@%p18 bra 	$L__BB79_30;
	add.f64 	%fd226, %fd2, 0dC015B7FE4E87B02E;
	add.f64 	%fd227, %fd226, 0dBCBDFE7BAC228E8C;
	fma.rn.f64 	%fd228, %fd227, 0d3CBA3C76069F1D8C, 0d3CC69A30996793E2;
	fma.rn.f64 	%fd229, %fd228, %fd227, 0dBCDDD8432FE756E7;
	fma.rn.f64 	%fd230, %fd229, %fd227, 0dBD143158EEE220F7;
	fma.rn.f64 	%fd231, %fd230, %fd227, 0d3D28D44491230F5A;
	fma.rn.f64 	%fd232, %fd231, %fd227, 0dBD438842EAF4EDBC;
	fma.rn.f64 	%fd233, %fd232, %fd227, 0d3D74958DAFBFAF5A;
	fma.rn.f64 	%fd234, %fd233, %fd227, 0dBD9449A60E664848;
	fma.rn.f64 	%fd235, %fd234, %fd227, 0d3D838BC8CD594A76;
	fma.rn.f64 	%fd236, %fd235, %fd227, 0dBDFA798002141323;
	fma.rn.f64 	%fd237, %fd236, %fd227, 0d3E380B4198956AAA;
	fma.rn.f64 	%fd238, %fd237, %fd227, 0d3E5B62B5F21BACD4;
	fma.rn.f64 	%fd239, %fd238, %fd227, 0dBEA255E729FB6AAE;
	fma.rn.f64 	%fd240, %fd239, %fd227, 0dBEC80618F6BAE5AA;
	fma.rn.f64 	%fd241, %fd240, %fd227, 0d3F085B940F8E8D36;
	fma.rn.f64 	%fd242, %fd241, %fd227, 0d3F2337C7E10E14E8;
	fma.rn.f64 	%fd243, %fd242, %fd227, 0dBF61BE6DB99332CA;
	fma.rn.f64 	%fd244, %fd243, %fd227, 0dBF710A329E2BE9B8;
	fma.rn.f64 	%fd245, %fd244, %fd227, 0d3FAA15D92DFE3FCF;
	fma.rn.f64 	%fd246, %fd245, %fd227, 0d3FA00B9F8571C9BE;
	fma.rn.f64 	%fd247, %fd246, %fd227, 0dBFD5C7C556F0C19A;
	mul.f64 	%fd337, %fd227, %fd247;
	bra.uni 	$L__BB79_41;
$L__BB79_30:
	setp.gtu.f64 	%p19, %fd2, 0d4022585C739ACDDD;
	@%p19 bra 	$L__BB79_32;
	add.f64 	%fd248, %fd2, 0dC0213127AE6169B4;
	add.f64 	%fd249, %fd248, 0dBCB479CC068D9046;
	fma.rn.f64 	%fd250, %fd249, 0d3CB09CCC22945996, 0dBD43515F67644276;
	fma.rn.f64 	%fd251, %fd250, %fd249, 0dBD72C5B978E9F5C7;
	fma.rn.f64 	%fd252, %fd251, %fd249, 0d3DBEC1151613913C;
	fma.rn.f64 	%fd253, %fd252, %fd249, 0d3DE9E38D13C4A824;
	fma.rn.f64 	%fd254, %fd253, %fd249, 0dBE341E75E1088EB5;
	fma.rn.f64 	%fd255, %fd254, %fd249, 0dBE5A384EBB13CFE1;
	fma.rn.f64 	%fd256, %fd255, %fd249, 0d3EA2BECB27F8C8F8;
	fma.rn.f64 	%fd257, %fd256, %fd249, 0d3EC176E72B989FD8;
	fma.rn.f64 	%fd258, %fd257, %fd249, 0dBF06F7BAB102F822;
	fma.rn.f64 	%fd259, %fd258, %fd249, 0dBF1B50D7E1D278E1;
	fma.rn.f64 	%fd260, %fd259, %fd249, 0d3F607A678D60004F;
	fma.rn.f64 	%fd261, %fd260, %fd249, 0d3F63CED2A2E69115;
	fma.rn.f64 	%fd262, %fd261, %fd249, 0dBFA6395DFE49FCD4;
	fma.rn.f64 	%fd263, %fd262, %fd249, 0dBF902B3933CF21B1;
	fma.rn.f64 	%fd264, %fd263, %fd249, 0d3FD15F993FCEAB5C;
	mul.f64 	%fd337, %fd249, %fd264;
	bra.uni 	$L__BB79_41;
$L__BB79_32:
	setp.eq.f64 	%p20, %fd2, 0d7FF0000000000000;
	mov.f64 	%fd337, 0d0000000000000000;
	@%p20 bra 	$L__BB79_41;
	rcp.approx.ftz.f64 	%fd266, %fd2;
	neg.f64 	%fd267, %fd2;
	fma.rn.f64 	%fd268, %fd267, %fd266, 0d3FF0000000000000;
	fma.rn.f64 	%fd269, %fd268, %fd268, %fd268;
	fma.rn.f64 	%fd270, %fd269, %fd266, %fd266;
	mul.f64 	%fd271, %fd270, %fd270;
	fma.rn.f64 	%fd272, %fd271, 0d40D13DB326ECEBFE, 0dC09C26E89385D5B1;
	fma.rn.f64 	%fd273, %fd272, %fd271, 0d405C6AB923C6F55E;
	fma.rn.f64 	%fd274, %fd273, %fd271, 0dC01E61EAF3BD2FA1;
	fma.rn.f64 	%fd275, %fd274, %fd271, 0d3FE9BF15D9B97DD1;
	fma.rn.f64 	%fd276, %fd275, %fd271, 0dBFC8BFECF93D7D19;
	fma.rn.f64 	%fd277, %fd276, %fd271, 0d3FC7FFFFF756AA6C;
	fma.rn.f64 	%fd278, %fd277, %fd271, 0d3FF0000000003646;
	fma.rn.f64 	%fd279, %fd271, 0dC1943281A050209C, 0d416024E99BA46E7B;
	fma.rn.f64 	%fd280, %fd279, %fd271, 0dC11A6875D7DFBD65;
	fma.rn.f64 	%fd281, %fd280, %fd271, 0d40D032C041790233;
	fma.rn.f64 	%fd282, %fd281, %fd271, 0dC0839F895BC22946;
	fma.rn.f64 	%fd283, %fd282, %fd271, 0d403E77CC78ECD2D8;
	fma.rn.f64 	%fd284, %fd283, %fd271, 0dC002F368D0117BE9;
	fma.rn.f64 	%fd285, %fd284, %fd271, 0d3FD7BCC786009A25;
	fma.rn.f64 	%fd286, %fd285, %fd271, 0dBFC4FFFFFC51BC7A;
	fma.rn.f64 	%fd287, %fd286, %fd271, 0d3FD7FFFFFFFFB5EA;
	fma.rn.f64 	%fd33, %fd287, %fd270, %fd2;
	rsqrt.approx.f64 	%fd288, %fd2;
	mul.f64 	%fd289, %fd288, 0d3FE9884533D43651;
	mul.f64 	%fd34, %fd289, %fd278;
	mul.f64 	%fd290, %fd33, 0d3FE45F306DC9C883;
	cvt.rni.s32.f64 	%r73, %fd290;
	cvt.rn.f64.s32 	%fd291, %r73;
	fma.rn.f64 	%fd292, %fd291, 0dBFF921FB54442D18, %fd33;
	fma.rn.f64 	%fd293, %fd291, 0dBC91A62633145C00, %fd292;
	fma.rn.f64 	%fd334, %fd291, 0dB97B839A252049C0, %fd293;
	abs.f64 	%fd294, %fd33;
	setp.ltu.f64 	%p21, %fd294, 0d41E0000000000000;
	@%p21 bra 	$L__BB79_35;
	{ // callseq 16, 0
	.param .b64 param0;
	st.param.f64 	[param0], %fd33;
	.param .align 16 .b8 retval0[16];
	call.uni (retval0), 
	__internal_trig_reduction_slowpathd, 
	(
	param0
	);
	ld.param.f64 	%fd334, [retval0];
	ld.param.b32 	%r73, [retval0+8];
	} // callseq 16
$L__BB79_35:
	and.b32  	%r60, %r73, 3;
	cvt.rn.f64.u32 	%fd296, %r60;
	add.f64 	%fd297, %fd334, 0dC00F6A7A2955385E;
	fma.rn.f64 	%fd38, %fd296, 0d3FF921FB54442D18, %fd297;
	abs.f64 	%fd39, %fd38;
	setp.neu.f64 	%p22, %fd39, 0d7FF0000000000000;
	@%p22 bra 	$L__BB79_37;
	mov.f64 	%fd303, 0d0000000000000000;
	mul.rn.f64 	%fd336, %fd38, %fd303;
	mov.b32 	%r75, 1;
	bra.uni 	$L__BB79_40;
$L__BB79_37:
	mul.f64 	%fd298, %fd38, 0d3FE45F306DC9C883;
	cvt.rni.s32.f64 	%r74, %fd298;
	cvt.rn.f64.s32 	%fd299, %r74;
	fma.rn.f64 	%fd300, %fd299, 0dBFF921FB54442D18, %fd38;
	fma.rn.f64 	%fd301, %fd299, 0dBC91A62633145C00, %fd300;
	fma.rn.f64 	%fd336, %fd299, 0dB97B839A252049C0, %fd301;
	setp.ltu.f64 	%p23, %fd39, 0d41E0000000000000;
	@%p23 bra 	$L__BB79_39;
	{ // callseq 17, 0
	.param .b64 param0;
	st.param.f64 	[param0], %fd38;
	.param .align 16 .b8 retval0[16];
	call.uni (retval0), 
	__internal_trig_reduction_slowpathd, 
	(
	param0
	);
	ld.param.f64 	%fd336, [retval0];
	ld.param.b32 	%r74, [retval0+8];
	} // callseq 17
$L__BB79_39:
	add.s32 	%r75, %r74, 1;
$L__BB79_40:
	shl.b32 	%r63, %r75, 6;
	cvt.u64.u32 	%rd10, %r63;
	and.b64  	%rd11, %rd10, 64;
	mov.u64 	%rd12, __cudart_sin_cos_coeffs;
	add.s64 	%rd13, %rd12, %rd11;
	mul.rn.f64 	%fd304, %fd336, %fd336;
	and.b32  	%r64, %r75, 1;
	setp.eq.b32 	%p24, %r64, 1;
	selp.f64 	%fd305, 0dBDA8FF8320FD8164, 0d3DE5DB65F9785EBA, %p24;
	ld.global.nc.v2.f64 	{%fd306, %fd307}, [%rd13];
	fma.rn.f64 	%fd308, %fd305, %fd304, %fd306;
	fma.rn.f64 	%fd309, %fd308, %fd304, %fd307;
	ld.global.nc.v2.f64 	{%fd310, %fd311}, [%rd13+16];
	fma.rn.f64 	%fd312, %fd309, %fd304, %fd310;
	fma.rn.f64 	%fd313, %fd312, %fd304, %fd311;
	ld.global.nc.v2.f64 	{%fd314, %fd315}, [%rd13+32];
	fma.rn.f64 	%fd316, %fd313, %fd304, %fd314;
	fma.rn.f64 	%fd317, %fd316, %fd304, %fd315;
	fma.rn.f64 	%fd318, %fd317, %fd336, %fd336;
	fma.rn.f64 	%fd319, %fd317, %fd304, 0d3FF0000000000000;
	selp.f64 	%fd320, %fd319, %fd318, %p24;
	and.b32  	%r65, %r75, 2;
	setp.eq.s32 	%p25, %r65, 0;
	mov.f64 	%fd321, 0d0000000000000000;
	sub.f64 	%fd322, %fd321, %fd320;
	selp.f64 	%fd323, %fd320, %fd322, %p25;
	mul.f64 	%fd337, %fd34, %fd323;
$L__BB79_41:
	setp.gtu.f64 	%p26, %fd1, 0d0000000000000000;
	setp.eq.f64 	%p27, %fd1, 0d0000000000000000;
	selp.f64 	%fd325, 0dFFF0000000000000, 0dFFF8000000000000, %p27;
	selp.f64 	%fd326, %fd337, %fd325, %p26;
	cvta.to.global.u64 	%rd14, %rd1;
	add.s64 	%rd16, %rd14, %rd4;
	st.global.f64 	[%rd16], %fd326;
$L__BB79_42:
	ret;

}
	// .globl	vec_copysign
.visible .entry vec_copysign(
	.param .u32 vec_copysign_param_0,
	.param .u64 .ptr .align 1 vec_copysign_param_1,
	.param .u64 .ptr .align 1 vec_copysign_param_2,
	.param .u64 .ptr .align 1 vec_copysign_param_3
)
{
	.reg .pred 	%p<2>;
	.reg .b32 	%r<12>;
	.reg .b64 	%rd<11>;
	.reg .b64 	%fd<4>;

	ld.param.u32 	%r2, [vec_copysign_param_0];
	ld.param.u64 	%rd1, [vec_copysign_param_1];
	ld.param.u64 	%rd2, [vec_copysign_param_2];
	ld.param.u64 	%rd3, [vec_copysign_param_3];
	mov.u32 	%r3, %tid.x;
	mov.u32 	%r4, %ctaid.x;
	mov.u32 	%r5, %ntid.x;
	mov.u32 	%r6, %tid.y;
	mov.u32 	%r7, %ctaid.y;
	mov.u32 	%r8, %ntid.y;
	mad.lo.s32 	%r9, %r7, %r8, %r6;
	mov.u32 	%r10, %nctaid.x;
	mad.lo.s32 	%r11, %r9, %r10, %r4;
	mad.lo.s32 	%r1, %r11, %r5, %r3;
	setp.ge.s32 	%p1, %r1, %r2;
	@%p1 bra 	$L__BB80_2;
	cvta.to.global.u64 	%rd4, %rd2;
	cvta.to.global.u64 	%rd5, %rd3;
	cvta.to.global.u64 	%rd6, %rd1;
	mul.wide.s32 	%rd7, %r1, 8;
	add.s64 	%rd8, %rd4, %rd7;
	ld.global.f64 	%fd1, [%rd8];
	add.s64 	%rd9, %rd5, %rd7;
	ld.global.f64 	%fd2, [%rd9];
	copysign.f64 	%fd3, %fd2, %fd1;
	add.s64 	%rd10, %rd6, %rd7;
	st.global.f64 	[%rd10], %fd3;
$L__BB80_2:
	ret;

}
	// .globl	vec_fdim
.visible .entry vec_fdim(
	.param .u32 vec_fdim_param_0,
	.param .u64 .ptr .align 1 vec_fdim_param_1,
	.param .u64 .ptr .align 1 vec_fdim_param_2,
	.param .u64 .ptr .align 1 vec_fdim_param_3
)
{
	.reg .pred 	%p<3>;
	.reg .b32 	%r<12>;
	.reg .b64 	%rd<11>;
	.reg .b64 	%fd<5>;

	ld.param.u32 	%r2, [vec_fdim_param_0];
	ld.param.u64 	%rd1, [vec_fdim_param_1];
	ld.param.u64 	%rd2, [vec_fdim_param_2];
	ld.param.u64 	%rd3, [vec_fdim_param_3];
	mov.u32 	%r3, %tid.x;
	mov.u32 	%r4, %ctaid.x;
	mov.u32 	%r5, %ntid.x;
	mov.u32 	%r6, %tid.y;
	mov.u32 	%r7, %ctaid.y;
	mov.u32 	%r8, %ntid.y;
	mad.lo.s32 	%r9, %r7, %r8, %r6;
	mov.u32 	%r10, %nctaid.x;
	mad.lo.s32 	%r11, %r9, %r10, %r4;
	mad.lo.s32 	%r1, %r11, %r5, %r3;
	setp.ge.s32 	%p1, %r1, %r2;
	@%p1 bra 	$L__BB81_2;
	cvta.to.global.u64 	%rd4, %rd2;
	cvta.to.global.u64 	%rd5, %rd3;
	cvta.to.global.u64 	%rd6, %rd1;
	mul.wide.s32 	%rd7, %r1, 8;
	add.s64 	%rd8, %rd4, %rd7;
	ld.global.f64 	%fd1, [%rd8];
	add.s64 	%rd9, %rd5, %rd7;
	ld.global.f64 	%fd2, [%rd9];
	sub.rn.f64 	%fd3, %fd1, %fd2;
	setp.le.f64 	%p2, %fd1, %fd2;
	selp.f64 	%fd4, 0d0000000000000000, %fd3, %p2;
	add.s64 	%rd10, %rd6, %rd7;
	st.global.f64 	[%rd10], %fd4;
$L__BB81_2:
	ret;

}
	// .globl	vec_fdivide
.visible .entry vec_fdivide(
	.param .u32 vec_fdivide_param_0,
	.param .u64 .ptr .align 1 vec_fdivide_param_1,
	.param .u64 .ptr .align 1 vec_fdivide_param_2,
	.param .u64 .ptr .align 1 vec_fdivide_param_3
)
{
	.reg .pred 	%p<2>;
	.reg .b32 	%r<12>;
	.reg .b64 	%rd<11>;
	.reg .b64 	%fd<4>;

	ld.param.u32 	%r2, [vec_fdivide_param_0];
	ld.param.u64 	%rd1, [vec_fdivide_param_1];
	ld.param.u64 	%rd2, [vec_fdivide_param_2];
	ld.param.u64 	%rd3, [vec_fdivide_param_3];
	mov.u32 	%r3, %tid.x;
	mov.u32 	%r4, %ctaid.x;
	mov.u32 	%r5, %ntid.x;
	mov.u32 	%r6, %tid.y;
	mov.u32 	%r7, %ctaid.y;
	mov.u32 	%r8, %ntid.y;
	mad.lo.s32 	%r9, %r7, %r8, %r6;
	mov.u32 	%r10, %nctaid.x;
	mad.lo.s32 	%r11, %r9, %r10, %r4;
	mad.lo.s32 	%r1, %r11, %r5, %r3;
	setp.ge.s32 	%p1, %r1, %r2;
	@%p1 bra 	$L__BB82_2;
	cvta.to.global.u64 	%rd4, %rd2;
	cvta.to.global.u64 	%rd5, %rd3;
	cvta.to.global.u64 	%rd6, %rd1;
	mul.wide.s32 	%rd7, %r1, 8;
	add.s64 	%rd8, %rd4, %rd7;
	ld.global.f64 	%fd1, [%rd8];
	add.s64 	%rd9, %rd5, %rd7;
	ld.global.f64 	%fd2, [%rd9];
	div.rn.f64 	%fd3, %fd1, %fd2;
	add.s64 	%rd10, %rd6, %rd7;
	st.global.f64 	[%rd10], %fd3;
$L__BB82_2:
	ret;

}
	// .globl	vec_fmax
.visible .entry vec_fmax(
	.param .u32 vec_fmax_param_0,
	.param .u64 .ptr .align 1 vec_fmax_param_1,
	.param .u64 .ptr .align 1 vec_fmax_param_2,
	.param .u64 .ptr .align 1 vec_fmax_param_3
)
{
	.reg .pred 	%p<2>;
	.reg .b32 	%r<12>;
	.reg .b64 	%rd<11>;
	.reg .b64 	%fd<4>;

	ld.param.u32 	%r2, [vec_fmax_param_0];
	ld.param.u64 	%rd1, [vec_fmax_param_1];
	ld.param.u64 	%rd2, [vec_fmax_param_2];
	ld.param.u64 	%rd3, [vec_fmax_param_3];
	mov.u32 	%r3, %tid.x;
	mov.u32 	%r4, %ctaid.x;
	mov.u32 	%r5, %ntid.x;
	mov.u32 	%r6, %tid.y;
	mov.u32 	%r7, %ctaid.y;
	mov.u32 	%r8, %ntid.y;
	mad.lo.s32 	%r9, %r7, %r8, %r6;
	mov.u32 	%r10, %nctaid.x;
	mad.lo.s32 	%r11, %r9, %r10, %r4;
	mad.lo.s32 	%r1, %r11, %r5, %r3;
	setp.ge.s32 	%p1, %r1, %r2;
	@%p1 bra 	$L__BB83_2;
	cvta.to.global.u64 	%rd4, %rd2;
	cvta.to.global.u64 	%rd5, %rd3;
	cvta.to.global.u64 	%rd6, %rd1;
	mul.wide.s32 	%rd7, %r1, 8;
	add.s64 	%rd8, %rd4, %rd7;
	ld.global.f64 	%fd1, [%rd8];
	add.s64 	%rd9, %rd5, %rd7;
	ld.global.f64 	%fd2, [%rd9];
	max.f64 	%fd3, %fd1, %fd2;
	add.s64 	%rd10, %rd6, %rd7;
	st.global.f64 	[%rd10], %fd3;
$L__BB83_2:
	ret;

}
	// .globl	vec_fmin
.visible .entry vec_fmin(
	.param .u32 vec_fmin_param_0,
	.param .u64 .ptr .align 1 vec_fmin_param_1,
	.param .u64 .ptr .align 1 vec_fmin_param_2,
	.param .u64 .ptr .align 1 vec_fmin_param_3
)
{
	.reg .pred 	%p<2>;
	.reg .b32 	%r<12>;
	.reg .b64 	%rd<11>;
	.reg .b64 	%fd<4>;

	ld.param.u32 	%r2, [vec_fmin_param_0];
	ld.param.u64 	%rd1, [vec_fmin_param_1];
	ld.param.u64 	%rd2, [vec_fmin_param_2];
	ld.param.u64 	%rd3, [vec_fmin_param_3];
	mov.u32 	%r3, %tid.x;
	mov.u32 	%r4, %ctaid.x;
	mov.u32 	%r5, %ntid.x;
	mov.u32 	%r6, %tid.y;
	mov.u32 	%r7, %ctaid.y;
	mov.u32 	%r8, %ntid.y;
	mad.lo.s32 	%r9, %r7, %r8, %r6;
	mov.u32 	%r10, %nctaid.x;
	mad.lo.s32 	%r11, %r9, %r10, %r4;
	mad.lo.s32 	%r1, %r11, %r5, %r3;
	setp.ge.s32 	%p1, %r1, %r2;
	@%p1 bra 	$L__BB84_2;
	cvta.to.global.u64 	%rd4, %rd2;
	cvta.to.global.u64 	%rd5, %rd3;
	cvta.to.global.u64 	%rd6, %rd1;
	mul.wide.s32 	%rd7, %r1, 8;
	add.s64 	%rd8, %rd4, %rd7;
	ld.global.f64 	%fd1, [%rd8];
	add.s64 	%rd9, %rd5, %rd7;
	ld.global.f64 	%fd2, [%rd9];
	min.f64 	%fd3, %fd1, %fd2;
	add.s64 	%rd10, %rd6, %rd7;
	st.global.f64 	[%rd10], %fd3;
$L__BB84_2:
	ret;

}
	// .globl	vec_fmod
.visible .entry vec_fmod(
	.param .u32 vec_fmod_param_0,
	.param .u64 .ptr .align 1 vec_fmod_param_1,
	.param .u64 .ptr .align 1 vec_fmod_param_2,
	.param .u64 .ptr .align 1 vec_fmod_param_3
)
{
	.reg .pred 	%p<22>;
	.reg .b32 	%r<66>;
	.reg .b64 	%rd<53>;
	.reg .b64 	%fd<25>;

	ld.param.u32 	%r21, [vec_fmod_param_0];
	ld.param.u64 	%rd17, [vec_fmod_param_1];
	ld.param.u64 	%rd18, [vec_fmod_param_2];
	ld.param.u64 	%rd19, [vec_fmod_param_3];
	mov.u32 	%r22, %tid.x;
	mov.u32 	%r23, %ctaid.x;
	mov.u32 	%r24, %ntid.x;
	mov.u32 	%r25, %tid.y;
	mov.u32 	%r26, %ctaid.y;
	mov.u32 	%r27, %ntid.y;
	mad.lo.s32 	%r28, %r26, %r27, %r25;
	mov.u32 	%r29, %nctaid.x;
	mad.lo.s32 	%r30, %r28, %r29, %r23;
	mad.lo.s32 	%r1, %r30, %r24, %r22;
	setp.ge.s32 	%p1, %r1, %r21;
	@%p1 bra 	$L__BB85_22;
	cvta.to.global.u64 	%rd20, %rd18;
	cvta.to.global.u64 	%rd21, %rd19;
	mul.wide.s32 	%rd22, %r1, 8;
	add.s64 	%rd23, %rd20, %rd22;
	ld.global.f64 	%fd1, [%rd23];
	add.s64 	%rd24, %rd21, %rd22;
	ld.global.f64 	%fd2, [%rd24];
	{
	.reg .b32 %temp; 
	mov.b64 	{%temp, %r31}, %fd1;
	}
	and.b32  	%r32, %r31, 2147483647;
	{
	.reg .b32 %temp; 
	mov.b64 	{%r33, %temp}, %fd1;
	}
	{
	.reg .b32 %temp; 
	mov.b64 	{%temp, %r34}, %fd2;
	}
	and.b32  	%r36, %r34, 2147483647;
	{
	.reg .b32 %temp; 
	mov.b64 	{%r37, %temp}, %fd2;
	}
	mov.b64 	%fd22, {%r33, %r32};
	mov.b64 	%fd23, {%r37, %r36};
	max.u32 	%r38, %r32, %r36;
	setp.lt.u32 	%p2, %r38, 2146435072;
	@%p2 bra 	$L__BB85_5;
	setp.num.f64 	%p18, %fd22, %fd22;
	setp.num.f64 	%p19, %fd23, %fd23;
	and.pred  	%p20, %p18, %p19;
	@%p20 bra 	$L__BB85_4;
	add.rn.f64 	%fd24, %fd1, %fd2;
	bra.uni 	$L__BB85_21;
$L__BB85_4:
	setp.eq.f64 	%p21, %fd22, 0d7FF0000000000000;
	selp.f64 	%fd24, 0dFFF8000000000000, %fd1, %p21;
	bra.uni 	$L__BB85_21;
$L__BB85_5:
	setp.eq.f64 	%p3, %fd23, 0d0000000000000000;
	mov.f64 	%fd24, 0dFFF8000000000000;
	@%p3 bra 	$L__BB85_21;
	setp.ltu.f64 	%p4, %fd22, %fd23;
	mov.f64 	%fd24, %fd1;
	@%p4 bra 	$L__BB85_21;
	{
	.reg .b32 %temp; 
	mov.b64 	{%temp, %r39}, %fd22;
	}
	shr.u32 	%r60, %r39, 20;
	{
	.reg .b32 %temp; 
	mov.b64 	{%temp, %r3}, %fd23;
	}
	shr.u32 	%r61, %r3, 20;
	setp.gt.u32 	%p5, %r39, 1048575;
	@%p5 bra 	$L__BB85_9;
	mul.f64 	%fd22, %fd22, 0d4350000000000000;
	{
	.reg .b32 %temp; 
	mov.b64 	{%temp, %r40}, %fd22;
	}
	shr.u32 	%r41, %r40, 20;
	add.s32 	%r42, %r60, %r41;
	add.s32 	%r60, %r42, -54;
$L__BB85_9:
	setp.gt.u32 	%p6, %r3, 1048575;
	@%p6 bra 	$L__BB85_11;
	mul.f64 	%fd23, %fd23, 0d4350000000000000;
	{
	.reg .b32 %temp; 
	mov.b64 	{%temp, %r43}, %fd23;
	}
	shr.u32 	%r44, %r43, 20;
	add.s32 	%r45, %r61, %r44;
	add.s32 	%r61, %r45, -54;
$L__BB85_11:
	mov.b64 	%rd26, %fd22;
	mov.b64 	%rd27, %fd23;
	and.b64  	%rd28, %rd26, 4503599627370495;
	or.b64  	%rd48, %rd28, 4503599627370496;
	and.b64  	%rd29, %rd27, 4503599627370495;
	or.b64  	%rd2, %rd29, 4503599627370496;
	sub.s32 	%r9, %r60, %r61;
	min.s32 	%r10, %r9, 0;
	add.s32 	%r46, %r61, %r10;
	sub.s32 	%r47, %r60, %r46;
	add.s32 	%r48, %r47, 1;
	and.b32  	%r11, %r48, 3;
	setp.eq.s32 	%p7, %r11, 0;
	mov.u32 	%r64, %r9;
	@%p7 bra 	$L__BB85_14;
	neg.s32 	%r62, %r11;
	mov.u32 	%r64, %r9;
$L__BB85_13:
	.pragma "nounroll";
	sub.s64 	%rd30, %rd48, %rd2;
	mov.b64 	%fd14, %rd30;
	{
	.reg .b32 %temp; 
	mov.b64 	{%temp, %r49}, %fd14;
	}
	setp.lt.s32 	%p8, %r49, 0;
	selp.b64 	%rd51, %rd48, %rd30, %p8;
	shl.b64 	%rd48, %rd51, 1;
	add.s32 	%r64, %r64, -1;
	add.s32 	%r62, %r62, 1;
	setp.ne.s32 	%p9, %r62, 0;
	@%p9 bra 	$L__BB85_13;
$L__BB85_14:
	sub.s32 	%r50, %r9, %r10;
	setp.lt.u32 	%p10, %r50, 3;
	@%p10 bra 	$L__BB85_16;
$L__BB85_15:
	sub.s64 	%rd31, %rd48, %rd2;
	mov.b64 	%fd15, %rd31;
	{
	.reg .b32 %temp; 
	mov.b64 	{%temp, %r51}, %fd15;
	}
	setp.lt.s32 	%p11, %r51, 0;
	selp.b64 	%rd32, %rd48, %rd31, %p11;
	shl.b64 	%rd33, %rd32, 1;
	sub.s64 	%rd34, %rd33, %rd2;
	mov.b64 	%fd16, %rd34;
	{
	.reg .b32 %temp; 
	mov.b64 	{%temp, %r52}, %fd16;
	}
	setp.lt.s32 	%p12, %r52, 0;
	selp.b64 	%rd35, %rd33, %rd34, %p12;
	shl.b64 	%rd36, %rd35, 1;
	sub.s64 	%rd37, %rd36, %rd2;
	mov.b64 	%fd17, %rd37;
	{
	.reg .b32 %temp; 
	mov.b64 	{%temp, %r53}, %fd17;
	}
	setp.lt.s32 	%p13, %r53, 0;
	selp.b64 	%rd38, %rd36, %rd37, %p13;
	shl.b64 	%rd39, %rd38, 1;
	sub.s64 	%rd40, %rd39, %rd2;
	mov.b64 	%fd18, %rd40;
	{
	.reg .b32 %temp; 
	mov.b64 	{%temp, %r54}, %fd18;
	}
	setp.lt.s32 	%p14, %r54, 0;
	selp.b64 	%rd51, %rd39, %rd40, %p14;
	shl.b64 	%rd48, %rd51, 1;
	add.s32 	%r19, %r64, -4;
	setp.gt.s32 	%p15, %r64, 3;
	mov.u32 	%r64, %r19;
	@%p15 bra 	$L__BB85_15;
$L__BB85_16:
	and.b64  	%rd12, %rd51, 9223372036854775807;
	setp.eq.s64 	%p16, %rd12, 0;
	mov.b64 	%rd52, 0;
	@%p16 bra 	$L__BB85_20;
	mov.b64 	%fd19, %rd12;
	mul.f64 	%fd20, %fd19, 0d4350000000000000;
	{
	.reg .b32 %temp; 
	mov.b64 	{%temp, %r55}, %fd20;
	}
	shr.u32 	%r56, %r55, 20;
	sub.s32 	%r57, 55, %r56;
	sub.s32 	%r20, %r61, %r57;
	shl.b64 	%rd13, %rd12, %r57;
	setp.gt.s32 	%p17, %r20, 0;
	@%p17 bra 	$L__BB85_19;
	sub.s32 	%r59, 1, %r20;
	shr.u64 	%rd52, %rd13, %r59;
	bra.uni 	$L__BB85_20;
$L__BB85_19:
	add.s32 	%r58, %r20, -1;
	cvt.u64.u32 	%rd42, %r58;
	shl.b64 	%rd43, %rd42, 52;
	add.s64 	%rd52, %rd43, %rd13;
$L__BB85_20:
	mov.b64 	%fd21, %rd52;
	copysign.f64 	%fd24, %fd1, %fd21;
$L__BB85_21:
	cvta.to.global.u64 	%rd44, %rd17;
	add.s64 	%rd46, %rd44, %rd22;
	st.global.f64 	[%rd46], %fd24;
$L__BB85_22:
	ret;

}
	// .globl	vec_hypot
.visible .entry vec_hypot(
	.param .u32 vec_hypot_param_0,
	.param .u64 .ptr .align 1 vec_hypot_param_1,
	.param .u64 .ptr .align 1 vec_hypot_param_2,
	.param .u64 .ptr .align 1 vec_hypot_param_3
)
{
	.reg .pred 	%p<4>;
	.reg .b32 	%r<19>;
	.reg .b64 	%rd<15>;
	.reg .b64 	%fd<26>;

	ld.param.u32 	%r2, [vec_hypot_param_0];
	ld.param.u64 	%rd1, [vec_hypot_param_1];
	ld.param.u64 	%rd2, [vec_hypot_param_2];
	ld.param.u64 	%rd3, [vec_hypot_param_3];
	mov.u32 	%r3, %tid.x;
	mov.u32 	%r4, %ctaid.x;
	mov.u32 	%r5, %ntid.x;
	mov.u32 	%r6, %tid.y;
	mov.u32 	%r7, %ctaid.y;
	mov.u32 	%r8, %ntid.y;
	mad.lo.s32 	%r9, %r7, %r8, %r6;
	mov.u32 	%r10, %nctaid.x;
	mad.lo.s32 	%r11, %r9, %r10, %r4;
	mad.lo.s32 	%r1, %r11, %r5, %r3;
	setp.ge.s32 	%p1, %r1, %r2;
	@%p1 bra 	$L__BB86_2;
	cvta.to.global.u64 	%rd4, %rd2;
	cvta.to.global.u64 	%rd5, %rd3;
	cvta.to.global.u64 	%rd6, %rd1;
	mul.wide.s32 	%rd7, %r1, 8;
	add.s64 	%rd8, %rd4, %rd7;
	ld.global.f64 	%fd1, [%rd8];
	add.s64 	%rd9, %rd5, %rd7;
	ld.global.f64 	%fd2, [%rd9];
	abs.f64 	%fd3, %fd1;
	abs.f64 	%fd4, %fd2;
	mov.b64 	%rd10, %fd4;
	mov.b64 	%rd11, %fd3;
	min.u64 	%rd12, %rd10, %rd11;
	mov.b64 	%fd5, %rd12;
	max.u64 	%rd13, %rd11, %rd10;
	mov.b64 	%fd6, %rd13;
	{
	.reg .b32 %temp; 
	mov.b64 	{%temp, %r12}, %fd6;
	}
	and.b32  	%r13, %r12, -4194304;
	xor.b32  	%r14, %r13, 2144337920;
	mov.b32 	%r15, 0;
	mov.b64 	%fd7, {%r15, %r14};
	mul.f64 	%fd8, %fd7, %fd5;
	mul.f64 	%fd9, %fd7, %fd6;
	mul.f64 	%fd10, %fd8, %fd8;
	fma.rn.f64 	%fd11, %fd9, %fd9, %fd10;
	min.f64 	%fd12, %fd11, 0d7FEFFFFFFFFFFFFF;
	rsqrt.approx.ftz.f64 	%fd13, %fd12;
	mul.rn.f64 	%fd14, %fd13, %fd13;
	neg.f64 	%fd15, %fd14;
	fma.rn.f64 	%fd16, %fd12, %fd15, 0d3FF0000000000000;
	fma.rn.f64 	%fd17, %fd16, 0d3FD8000000000000, 0d3FE0000000000000;
	mul.rn.f64 	%fd18, %fd16, %fd13;
	fma.rn.f64 	%fd19, %fd17, %fd18, %fd13;
	mul.f64 	%fd20, %fd11, %fd19;
	or.b32  	%r16, %r13, 1048576;
	mov.b64 	%fd21, {%r15, %r16};
	mul.f64 	%fd22, %fd21, %fd20;
	setp.eq.f64 	%p2, %fd5, 0d0000000000000000;
	selp.f64 	%fd23, %fd6, %fd22, %p2;
	{
	.reg .b32 %temp; 
	mov.b64 	{%temp, %r17}, %fd5;
	}
	mov.f64 	%fd24, 0d7FF0000000000000;
	{
	.reg .b32 %temp; 
	mov.b64 	{%temp, %r18}, %fd24;
	}
	setp.lt.u32 	%p3, %r17, %r18;
	selp.f64 	%fd25, %fd23, %fd5, %p3;
	add.s64 	%rd14, %rd6, %rd7;
	st.global.f64 	[%rd14], %fd25;
$L__BB86_2:
	ret;

}
	// .globl	vec_nextafter
.visible .entry vec_nextafter(
	.param .u32 vec_nextafter_param_0,
	.param .u64 .ptr .align 1 vec_nextafter_param_1,
	.param .u64 .ptr .align 1 vec_nextafter_param_2,
	.param .u64 .ptr .align 1 vec_nextafter_param_3
)
{
	.reg .pred 	%p<15>;
	.reg .b32 	%r<12>;
	.reg .b64 	%rd<24>;
	.reg .b64 	%fd<10>;

	ld.param.u32 	%r2, [vec_nextafter_param_0];
	ld.param.u64 	%rd2, [vec_nextafter_param_1];
	ld.param.u64 	%rd3, [vec_nextafter_param_2];
	ld.param.u64 	%rd4, [vec_nextafter_param_3];
	mov.u32 	%r3, %tid.x;
	mov.u32 	%r4, %ctaid.x;
	mov.u32 	%r5, %ntid.x;
	mov.u32 	%r6, %tid.y;
	mov.u32 	%r7, %ctaid.y;
	mov.u32 	%r8, %ntid.y;
	mad.lo.s32 	%r9, %r7, %r8, %r6;
	mov.u32 	%r10, %nctaid.x;
	mad.lo.s32 	%r11, %r9, %r10, %r4;
	mad.lo.s32 	%r1, %r11, %r5, %r3;
	setp.ge.s32 	%p1, %r1, %r2;
	@%p1 bra 	$L__BB87_8;
	cvta.to.global.u64 	%rd5, %rd3;
	cvta.to.global.u64 	%rd6, %rd4;
	mul.wide.s32 	%rd7, %r1, 8;
	add.s64 	%rd8, %rd5, %rd7;
	ld.global.f64 	%fd1, [%rd8];
	add.s64 	%rd9, %rd6, %rd7;
	ld.global.f64 	%fd9, [%rd9];
	mov.b64 	%rd1, %fd1;
	setp.num.f64 	%p2, %fd1, %fd1;
	setp.num.f64 	%p3, %fd9, %fd9;
	and.pred  	%p4, %p2, %p3;
	@%p4 bra 	$L__BB87_3;
	add.f64 	%fd9, %fd1, %fd9;
	bra.uni 	$L__BB87_7;
$L__BB87_3:
	mov.b64 	%rd10, %fd9;
	or.b64  	%rd11, %rd10, %rd1;
	and.b64  	%rd12, %rd11, 9223372036854775807;
	setp.eq.s64 	%p5, %rd12, 0;
	@%p5 bra 	$L__BB87_7;
	setp.neu.f64 	%p6, %fd1, 0d0000000000000000;
	@%p6 bra 	$L__BB87_6;
	mov.f64 	%fd8, 0d0000000000000001;
	copysign.f64 	%fd9, %fd9, %fd8;
	bra.uni 	$L__BB87_7;
$L__BB87_6:
	setp.lt.f64 	%p7, %fd1, %fd9;
	setp.lt.f64 	%p8, %fd1, 0d0000000000000000;
	and.pred  	%p9, %p8, %p7;
	selp.s64 	%rd13, -1, 0, %p9;
	add.s64 	%rd14, %rd13, %rd1;
	setp.gt.f64 	%p10, %fd1, 0d0000000000000000;
	and.pred  	%p11, %p10, %p7;
	selp.u64 	%rd15, 1, 0, %p11;
	add.s64 	%rd16, %rd14, %rd15;
	setp.gt.f64 	%p12, %fd1, %fd9;
	and.pred  	%p13, %p8, %p12;
	selp.u64 	%rd17, 1, 0, %p13;
	add.s64 	%rd18, %rd16, %rd17;
	and.pred  	%p14, %p10, %p12;
	selp.s64 	%rd19, -1, 0, %p14;
	add.s64 	%rd20, %rd18, %rd19;
	mov.b64 	%fd9, %rd20;
$L__BB87_7:
	cvta.to.global.u64 	%rd21, %rd2;
	add.s64 	%rd23, %rd21, %rd7;
	st.global.f64 	[%rd23], %fd9;
$L__BB87_8:
	ret;

}
	// .globl	vec_pow
.visible .entry vec_pow(
	.param .u32 vec_pow_param_0,
	.param .u64 .ptr .align 1 vec_pow_param_1,
	.param .u64 .ptr .align 1 vec_pow_param_2,
	.param .u64 .ptr .align 1 vec_pow_param_3
)
{
	.reg .pred 	%p<26>;
	.reg .b32 	%r<35>;
	.reg .b64 	%rd<14>;
	.reg .b64 	%fd<26>;

	ld.param.u32 	%r4, [vec_pow_param_0];
	ld.param.u64 	%rd2, [vec_pow_param_1];
	ld.param.u64 	%rd3, [vec_pow_param_2];
	ld.param.u64 	%rd4, [vec_pow_param_3];
	mov.u32 	%r5, %tid.x;
	mov.u32 	%r6, %ctaid.x;
	mov.u32 	%r7, %ntid.x;
	mov.u32 	%r8, %tid.y;
	mov.u32 	%r9, %ctaid.y;
	mov.u32 	%r10, %ntid.y;
	mad.lo.s32 	%r11, %r9, %r10, %r8;
	mov.u32 	%r12, %nctaid.x;
	mad.lo.s32 	%r13, %r11, %r12, %r6;
	mad.lo.s32 	%r1, %r13, %r7, %r5;
	setp.ge.s32 	%p4, %r1, %r4;
	@%p4 bra 	$L__BB88_12;
	cvta.to.global.u64 	%rd5, %rd3;
	cvta.to.global.u64 	%rd6, %rd4;
	mul.wide.s32 	%rd7, %r1, 8;
	add.s64 	%rd8, %rd5, %rd7;
	ld.global.f64 	%fd1, [%rd8];
	add.s64 	%rd9, %rd6, %rd7;
	ld.global.f64 	%fd2, [%rd9];
	{
	.reg .b32 %temp; 
	mov.b64 	{%temp, %r2}, %fd1;
	}
	{
	.reg .b32 %temp; 
	mov.b64 	{%temp, %r3}, %fd2;
	}
	shr.u32 	%r14, %r3, 20;
	and.b32  	%r15, %r14, 2047;
	add.s32 	%r16, %r15, -1012;
	mov.b64 	%rd10, %fd2;
	shl.b64 	%rd1, %rd10, %r16;
	setp.eq.s64 	%p3, %rd1, -9223372036854775808;
	abs.f64 	%fd3, %fd1;
	setp.neu.f64 	%p5, %fd1, 0d0000000000000000;
	@%p5 bra 	$L__BB88_3;
	setp.eq.s64 	%p8, %rd1, -9223372036854775808;
	abs.f64 	%fd19, %fd2;
	setp.neu.f64 	%p9, %fd19, 0d3FE0000000000000;
	and.pred  	%p3, %p9, %p8;
	selp.b32 	%r17, %r2, 0, %p3;
	setp.lt.s32 	%p10, %r3, 0;
	or.b32  	%r18, %r17, 2146435072;
	selp.b32 	%r19, %r18, %r17, %p10;
	mov.b32 	%r20, 0;
	mov.b64 	%fd25, {%r20, %r19};
	bra.uni 	$L__BB88_4;
$L__BB88_3:
	{ // callseq 18, 0
	.param .b64 param0;
	st.param.f64 	[param0], %fd3;
	.param .b64 param1;
	st.param.f64 	[param1], %fd2;
	.param .b64 retval0;
	call.uni (retval0), 
	__internal_accurate_pow, 
	(
	param0, 
	param1
	);
	ld.param.f64 	%fd11, [retval0];
	} // callseq 18
	setp.lt.s32 	%p6, %r2, 0;
	cvt.rzi.f64.f64 	%fd13, %fd2;
	setp.neu.f64 	%p7, %fd2, %fd13;
	neg.f64 	%fd15, %fd11;
	selp.f64 	%fd16, %fd15, %fd11, %p3;
	selp.f64 	%fd17, %fd16, %fd11, %p6;
	selp.f64 	%fd18, 0dFFF8000000000000, %fd17, %p7;
	selp.f64 	%fd25, %fd18, %fd17, %p6;
$L__BB88_4:
	add.f64 	%fd20, %fd1, %fd2;
	{
	.reg .b32 %temp; 
	mov.b64 	{%temp, %r21}, %fd20;
	}
	and.b32  	%r22, %r21, 2146435072;
	setp.ne.s32 	%p11, %r22, 2146435072;
	@%p11 bra 	$L__BB88_11;
	setp.num.f64 	%p12, %fd1, %fd1;
	setp.num.f64 	%p13, %fd2, %fd2;
	and.pred  	%p14, %p12, %p13;
	@%p14 bra 	$L__BB88_7;
	add.rn.f64 	%fd25, %fd1, %fd2;
	bra.uni 	$L__BB88_11;
$L__BB88_7:
	abs.f64 	%fd21, %fd2;
	setp.neu.f64 	%p15, %fd21, 0d7FF0000000000000;
	@%p15 bra 	$L__BB88_9;
	setp.gt.f64 	%p20, %fd3, 0d3FF0000000000000;
	selp.b32 	%r30, 2146435072, 0, %p20;
	setp.lt.s32 	%p21, %r3, 0;
	xor.b32  	%r31, %r30, 2146435072;
	selp.b32 	%r32, %r31, %r30, %p21;
	setp.eq.f64 	%p22, %fd1, 0dBFF0000000000000;
	selp.b32 	%r33, 1072693248, %r32, %p22;
	mov.b32 	%r34, 0;
	mov.b64 	%fd25, {%r34, %r33};
	bra.uni 	$L__BB88_11;
$L__BB88_9:
	setp.neu.f64 	%p16, %fd3, 0d7FF0000000000000;
	@%p16 bra 	$L__BB88_11;
	setp.lt.s32 	%p17, %r2, 0;
	setp.lt.s32 	%p18, %r3, 0;
	selp.b32 	%r23, 0, 2146435072, %p18;
	and.b32  	%r24, %r3, 2147483647;
	setp.ne.s32 	%p19, %r24, 1071644672;
	or.b32  	%r25, %r23, -2147483648;
	selp.b32 	%r26, %r25, %r23, %p19;
	selp.b32 	%r27, %r26, %r23, %p3;
	selp.b32 	%r28, %r27, %r23, %p17;
	mov.b32 	%r29, 0;
	mov.b64 	%fd25, {%r29, %r28};
$L__BB88_11:
	setp.eq.f64 	%p23, %fd1, 0d3FF0000000000000;
	setp.eq.f64 	%p24, %fd2, 0d0000000000000000;
	selp.f64 	%fd22, 0d3FF0000000000000, %fd25, %p24;
	selp.f64 	%fd23, 0d3FF0000000000000, %fd22, %p23;
	cvta.to.global.u64 	%rd11, %rd2;
	add.s64 	%rd13, %rd11, %rd7;
	st.global.f64 	[%rd13], %fd23;
$L__BB88_12:
	ret;

}
	// .globl	vec_remainder
.visible .entry vec_remainder(
	.param .u32 vec_remainder_param_0,
	.param .u64 .ptr .align 1 vec_remainder_param_1,
	.param .u64 .ptr .align 1 vec_remainder_param_2,
	.param .u64 .ptr .align 1 vec_remainder_param_3
)
{
	.reg .pred 	%p<28>;
	.reg .b32 	%r<77>;
	.reg .b64 	%rd<53>;
	.reg .b64 	%fd<33>;

	ld.param.u32 	%r26, [vec_remainder_param_0];
	ld.param.u64 	%rd17, [vec_remainder_param_1];
	ld.param.u64 	%rd18, [vec_remainder_param_2];
	ld.param.u64 	%rd19, [vec_remainder_param_3];
	mov.u32 	%r27, %tid.x;
	mov.u32 	%r28, %ctaid.x;
	mov.u32 	%r29, %ntid.x;
	mov.u32 	%r30, %tid.y;
	mov.u32 	%r31, %ctaid.y;
	mov.u32 	%r32, %ntid.y;
	mad.lo.s32 	%r33, %r31, %r32, %r30;
	mov.u32 	%r34, %nctaid.x;
	mad.lo.s32 	%r35, %r33, %r34, %r28;
	mad.lo.s32 	%r1, %r35, %r29, %r27;
	setp.ge.s32 	%p3, %r1, %r26;
	@%p3 bra 	$L__BB89_23;
	cvta.to.global.u64 	%rd20, %rd18;
	cvta.to.global.u64 	%rd21, %rd19;
	mul.wide.s32 	%rd22, %r1, 8;
	add.s64 	%rd23, %rd20, %rd22;
	ld.global.f64 	%fd1, [%rd23];
	add.s64 	%rd24, %rd21, %rd22;
	ld.global.f64 	%fd2, [%rd24];
	{
	.reg .b32 %temp; 
	mov.b64 	{%temp, %r2}, %fd1;
	}
	and.b32  	%r36, %r2, 2147483647;
	{
	.reg .b32 %temp; 
	mov.b64 	{%r37, %temp}, %fd1;
	}
	{
	.reg .b32 %temp; 
	mov.b64 	{%temp, %r38}, %fd2;
	}
	and.b32  	%r40, %r38, 2147483647;
	{
	.reg .b32 %temp; 
	mov.b64 	{%r41, %temp}, %fd2;
	}
	mov.b64 	%fd31, {%r37, %r36};
	mov.b64 	%fd4, {%r41, %r40};
	max.u32 	%r42, %r36, %r40;
	setp.lt.u32 	%p4, %r42, 2146435072;
	@%p4 bra 	$L__BB89_5;
	setp.num.f64 	%p23, %fd31, %fd31;
	setp.num.f64 	%p24, %fd4, %fd4;
	and.pred  	%p25, %p23, %p24;
	@%p25 bra 	$L__BB89_4;
	add.rn.f64 	%fd32, %fd1, %fd2;
	bra.uni 	$L__BB89_22;
$L__BB89_4:
	setp.eq.f64 	%p26, %fd31, 0d7FF0000000000000;
	selp.f64 	%fd32, 0dFFF8000000000000, %fd1, %p26;
	bra.uni 	$L__BB89_22;
$L__BB89_5:
	setp.eq.f64 	%p5, %fd4, 0d0000000000000000;
	mov.f64 	%fd32, 0dFFF8000000000000;
	@%p5 bra 	$L__BB89_22;
	setp.ltu.f64 	%p7, %fd31, %fd4;
	mov.pred 	%p27, -1;
	@%p7 bra 	$L__BB89_21;
	{
	.reg .b32 %temp; 
	mov.b64 	{%temp, %r43}, %fd31;
	}
	shr.u32 	%r69, %r43, 20;
	{
	.reg .b32 %temp; 
	mov.b64 	{%temp, %r4}, %fd4;
	}
	shr.u32 	%r70, %r4, 20;
	setp.gt.u32 	%p8, %r43, 1048575;
	@%p8 bra 	$L__BB89_9;
	mul.f64 	%fd31, %fd31, 0d4350000000000000;
	{
	.reg .b32 %temp; 
	mov.b64 	{%temp, %r44}, %fd31;
	}
	shr.u32 	%r45, %r44, 20;
	add.s32 	%r46, %r69, %r45;
	add.s32 	%r69, %r46, -54;
$L__BB89_9:
	setp.gt.u32 	%p9, %r4, 1048575;
	mov.f64 	%fd30, %fd4;
	@%p9 bra 	$L__BB89_11;
	mul.f64 	%fd30, %fd4, 0d4350000000000000;
	{
	.reg .b32 %temp; 
	mov.b64 	{%temp, %r47}, %fd30;
	}
	shr.u32 	%r48, %r47, 20;
	add.s32 	%r49, %r70, %r48;
	add.s32 	%r70, %r49, -54;
$L__BB89_11:
	mov.b64 	%rd26, %fd31;
	mov.b64 	%rd27, %fd30;
	and.b64  	%rd28, %rd26, 4503599627370495;
	or.b64  	%rd48, %rd28, 4503599627370496;
	and.b64  	%rd29, %rd27, 4503599627370495;
	or.b64  	%rd2, %rd29, 4503599627370496;
	sub.s32 	%r10, %r69, %r70;
	min.s32 	%r11, %r10, 0;
	add.s32 	%r51, %r70, %r11;
	sub.s32 	%r52, %r69, %r51;
	add.s32 	%r53, %r52, 1;
	and.b32  	%r12, %r53, 3;
	setp.eq.s32 	%p10, %r12, 0;
	mov.u32 	%r73, %r10;
	@%p10 bra 	$L__BB89_14;
	neg.s32 	%r71, %r12;
	mov.u32 	%r73, %r10;
$L__BB89_13:
	.pragma "nounroll";
	sub.s64 	%rd30, %rd48, %rd2;
	mov.b64 	%fd16, %rd30;
	{
	.reg .b32 %temp; 
	mov.b64 	{%temp, %r76}, %fd16;
	}
	setp.lt.s32 	%p11, %r76, 0;
	selp.b64 	%rd51, %rd48, %rd30, %p11;
	shl.b64 	%rd48, %rd51, 1;
	add.s32 	%r73, %r73, -1;
	add.s32 	%r71, %r71, 1;
	setp.ne.s32 	%p12, %r71, 0;
	@%p12 bra 	$L__BB89_13;
$L__BB89_14:
	sub.s32 	%r54, %r10, %r11;
	setp.lt.u32 	%p13, %r54, 3;
	@%p13 bra 	$L__BB89_16;
$L__BB89_15:
	sub.s64 	%rd31, %rd48, %rd2;
	mov.b64 	%fd17, %rd31;
	{
	.reg .b32 %temp; 
	mov.b64 	{%temp, %r55}, %fd17;
	}
	setp.lt.s32 	%p14, %r55, 0;
	selp.b64 	%rd32, %rd48, %rd31, %p14;
	shl.b64 	%rd33, %rd32, 1;
	sub.s64 	%rd34, %rd33, %rd2;
	mov.b64 	%fd18, %rd34;
	{
	.reg .b32 %temp; 
	mov.b64 	{%temp, %r56}, %fd18;
	}
	setp.lt.s32 	%p15, %r56, 0;
	selp.b64 	%rd35, %rd33, %rd34, %p15;
	shl.b64 	%rd36, %rd35, 1;
	sub.s64 	%rd37, %rd36, %rd2;
	mov.b64 	%fd19, %rd37;
	{
	.reg .b32 %temp; 
	mov.b64 	{%temp, %r57}, %fd19;
	}
	setp.lt.s32 	%p16, %r57, 0;
	selp.b64 	%rd38, %rd36, %rd37, %p16;
	shl.b64 	%rd39, %rd38, 1;
	sub.s64 	%rd40, %rd39, %rd2;
	mov.b64 	%fd20, %rd40;
	{
	.reg .b32 %temp; 
	mov.b64 	{%temp, %r76}, %fd20;
	}
	setp.lt.s32 	%p17, %r76, 0;
	selp.b64 	%rd51, %rd39, %rd40, %p17;
	shl.b64 	%rd48, %rd51, 1;
	add.s32 	%r23, %r73, -4;
	setp.gt.s32 	%p18, %r73, 3;
	mov.u32 	%r73, %r23;
	@%p18 bra 	$L__BB89_15;
$L__BB89_16:
	and.b64  	%rd12, %rd51, 9223372036854775807;
	setp.eq.s64 	%p19, %rd12, 0;
	mov.b64 	%rd52, 0;
	@%p19 bra 	$L__BB89_20;
	mov.b64 	%fd21, %rd12;
	mul.f64 	%fd22, %fd21, 0d4350000000000000;
	{
	.reg .b32 %temp; 
	mov.b64 	{%temp, %r58}, %fd22;
	}
	shr.u32 	%r59, %r58, 20;
	sub.s32 	%r60, 55, %r59;
	sub.s32 	%r25, %r70, %r60;
	shl.b64 	%rd13, %rd12, %r60;
	setp.gt.s32 	%p20, %r25, 0;
	@%p20 bra 	$L__BB89_19;
	sub.s32 	%r62, 1, %r25;
	shr.u64 	%rd52, %rd13, %r62;
	bra.uni 	$L__BB89_20;
$L__BB89_19:
	add.s32 	%r61, %r25, -1;
	cvt.u64.u32 	%rd42, %r61;
	shl.b64 	%rd43, %rd42, 52;
	add.s64 	%rd52, %rd43, %rd13;
$L__BB89_20:
	mov.b64 	%fd31, %rd52;
	shr.u32 	%r63, %r76, 31;
	and.b32  	%r64, %r63, 1;
	setp.eq.b32 	%p27, %r64, 1;
$L__BB89_21:
	add.f64 	%fd23, %fd31, %fd31;
	setp.leu.f64 	%p21, %fd23, %fd4;
	setp.neu.f64 	%p22, %fd23, %fd4;
	sub.f64 	%fd25, %fd31, %fd4;
	selp.f64 	%fd26, %fd31, %fd25, %p27;
	selp.f64 	%fd27, %fd31, %fd26, %p22;
	selp.f64 	%fd28, %fd27, %fd25, %p21;
	and.b32  	%r65, %r2, -2147483648;
	{
	.reg .b32 %temp; 
	mov.b64 	{%temp, %r66}, %fd28;
	}
	xor.b32  	%r67, %r66, %r65;
	{
	.reg .b32 %temp; 
	mov.b64 	{%r68, %temp}, %fd28;
	}
	mov.b64 	%fd32, {%r68, %r67};
$L__BB89_22:
	cvta.to.global.u64 	%rd44, %rd17;
	add.s64 	%rd46, %rd44, %rd22;
	st.global.f64 	[%rd46], %fd32;
$L__BB89_23:
	ret;

}
	// .globl	vec_testkernel
.visible .entry vec_testkernel(
	.param .u32 vec_testkernel_param_0,
	.param .u64 .ptr .align 1 vec_testkernel_param_1,
	.param .u64 .ptr .align 1 vec_testkernel_param_2,
	.param .u64 .ptr .align 1 vec_testkernel_param_3
)
{
	.reg .pred 	%p<5>;
	.reg .b32 	%r<20>;
	.reg .b64 	%rd<14>;
	.reg .b64 	%fd<22>;

	ld.param.u64 	%rd4, [vec_testkernel_param_1];
	ld.param.u64 	%rd5, [vec_testkernel_param_2];
	ld.param.u64 	%rd6, [vec_testkernel_param_3];
	cvta.to.global.u64 	%rd7, %rd4;
	cvta.to.global.u64 	%rd8, %rd6;
	cvta.to.global.u64 	%rd9, %rd5;
	mov.u32 	%r4, %tid.x;
	mov.u32 	%r5, %ctaid.x;
	mov.u32 	%r6, %ntid.x;
	mov.u32 	%r7, %tid.y;
	mov.u32 	%r8, %ctaid.y;
	mov.u32 	%r9, %ntid.y;
	mad.lo.s32 	%r10, %r8, %r9, %r7;
	mov.u32 	%r11, %nctaid.x;
	mad.lo.s32 	%r12, %r10, %r11, %r5;
	mad.lo.s32 	%r13, %r12, %r6, %r4;
	mul.wide.s32 	%rd10, %r13, 8;
	add.s64 	%rd1, %rd9, %rd10;
	add.s64 	%rd2, %rd8, %rd10;
	cvt.rn.f64.s32 	%fd2, %r13;
	mov.f64 	%fd3, 0d400921F9F01B866E;
	{
	.reg .b32 %temp; 
	mov.b64 	{%temp, %r14}, %fd3;
	}
	{
	.reg .b32 %temp; 
	mov.b64 	{%temp, %r15}, %fd2;
	}
	shr.u32 	%r16, %r15, 20;
	and.b32  	%r17, %r16, 2047;
	add.s32 	%r18, %r17, -1012;
	mov.b64 	%rd11, %fd2;
	shl.b64 	%rd12, %rd11, %r18;
	setp.eq.s64 	%p1, %rd12, -9223372036854775808;
	{ // callseq 19, 0
	.param .b64 param0;
	st.param.f64 	[param0], 0d400921F9F01B866E;
	.param .b64 param1;
	st.param.f64 	[param1], %fd2;
	.param .b64 retval0;
	call.uni (retval0), 
	__internal_accurate_pow, 
	(
	param0, 
	param1
	);
	ld.param.f64 	%fd4, [retval0];
	} // callseq 19
	setp.lt.s32 	%p2, %r14, 0;
	neg.f64 	%fd6, %fd4;
	selp.f64 	%fd7, %fd6, %fd4, %p1;
	selp.f64 	%fd8, %fd7, %fd4, %p2;
	setp.eq.s32 	%p3, %r13, 0;
	sqrt.rn.f64 	%fd9, %fd8;
	selp.f64 	%fd1, 0d3FF0000000000000, %fd9, %p3;
	add.s64 	%rd3, %rd7, %rd10;
	mov.b32 	%r19, 0;
$L__BB90_1:
	ld.global.f64 	%fd10, [%rd1];
	ld.global.f64 	%fd11, [%rd2];
	fma.rn.f64 	%fd12, %fd10, %fd11, %fd1;
	st.global.f64 	[%rd3], %fd12;
	ld.global.f64 	%fd13, [%rd1];
	ld.global.f64 	%fd14, [%rd2];
	fma.rn.f64 	%fd15, %fd13, %fd14, %fd1;
	st.global.f64 	[%rd3], %fd15;
	ld.global.f64 	%fd16, [%rd1];
	ld.global.f64 	%fd17, [%rd2];
	fma.rn.f64 	%fd18, %fd16, %fd17, %fd1;
	st.global.f64 	[%rd3], %fd18;
	ld.global.f64 	%fd19, [%rd1];
	ld.global.f64 	%fd20, [%rd2];
	fma.rn.f64 	%fd21, %fd19, %fd20, %fd1;
	st.global.f64 	[%rd3], %fd21;
	add.s32 	%r19, %r19, 4;
	setp.ne.s32 	%p4, %r19, 100;
	@%p4 bra 	$L__BB90_1;
	ret;

}
	// .globl	vec_computePSF_phase
.visible .entry vec_computePSF_phase(
	.param .u32 vec_computePSF_phase_param_0,
	.param .u64 .ptr .align 1 vec_computePSF_phase_param_1,
	.param .u64 .ptr .align 1 vec_computePSF_phase_param_2,
	.param .u64 .ptr .align 1 vec_computePSF_phase_param_3,
	.param .u64 .ptr .align 1 vec_computePSF_phase_param_4,
	.param .u64 .ptr .align 1 vec_computePSF_phase_param_5,
	.param .u64 .ptr .align 1 vec_computePSF_phase_param_6,
	.param .u64 .ptr .align 1 vec_computePSF_phase_param_7,
	.param .f64 vec_computePSF_phase_param_8,
	.param .f64 vec_computePSF_phase_param_9,
	.param .f64 vec_computePSF_phase_param_10
)
{
	.reg .pred 	%p<10>;
	.reg .b32 	%r<33>;
	.reg .b64 	%rd<35>;
	.reg .b64 	%fd<81>;

	ld.param.u32 	%r10, [vec_computePSF_phase_param_0];
	ld.param.u64 	%rd3, [vec_computePSF_phase_param_2];
	ld.param.u64 	%rd5, [vec_computePSF_phase_param_4];
	ld.param.u64 	%rd6, [vec_computePSF_phase_param_5];
	ld.param.u64 	%rd7, [vec_computePSF_phase_param_6];
	ld.param.u64 	%rd8, [vec_computePSF_phase_param_7];
	ld.param.f64 	%fd14, [vec_computePSF_phase_param_8];
	ld.param.f64 	%fd15, [vec_computePSF_phase_param_9];
	ld.param.f64 	%fd16, [vec_computePSF_phase_param_10];
	mov.u32 	%r11, %tid.x;
	mov.u32 	%r12, %ctaid.x;
	mov.u32 	%r13, %ntid.x;
	mov.u32 	%r14, %tid.y;
	mov.u32 	%r15, %ctaid.y;
	mov.u32 	%r16, %ntid.y;
	mad.lo.s32 	%r17, %r15, %r16, %r14;
	mov.u32 	%r18, %nctaid.x;
	mad.lo.s32 	%r19, %r17, %r18, %r12;
	mad.lo.s32 	%r1, %r19, %r13, %r11;
	setp.ge.s32 	%p1, %r1, %r10;
	@%p1 bra 	$L__BB91_11;
	ld.param.u64 	%rd34, [vec_computePSF_phase_param_3];
	cvta.to.global.u64 	%rd9, %rd34;
	cvta.to.global.u64 	%rd10, %rd5;
	cvta.to.global.u64 	%rd11, %rd6;
	cvta.to.global.u64 	%rd12, %rd8;
	cvta.to.global.u64 	%rd13, %rd7;
	mul.wide.s32 	%rd14, %r1, 8;
	add.s64 	%rd15, %rd9, %rd14;
	ld.global.f64 	%fd17, [%rd15];
	add.s64 	%rd16, %rd10, %rd14;
	ld.global.f64 	%fd18, [%rd16];
	mul.f64 	%fd19, %fd15, %fd18;
	fma.rn.f64 	%fd20, %fd14, %fd17, %fd19;
	add.s64 	%rd17, %rd11, %rd14;
	ld.global.f64 	%fd21, [%rd17];
	fma.rn.f64 	%fd22, %fd16, %fd21, %fd20;
	add.s64 	%rd18, %rd12, %rd14;
	ld.global.f64 	%fd23, [%rd18];
	add.f64 	%fd1, %fd23, %fd22;
	add.s64 	%rd1, %rd13, %rd14;
	ld.global.f64 	%fd2, [%rd1];
	abs.f64 	%fd3, %fd1;
	setp.neu.f64 	%p2, %fd3, 0d7FF0000000000000;
	@%p2 bra 	$L__BB91_3;
	mov.f64 	%fd29, 0d0000000000000000;
	mul.rn.f64 	%fd79, %fd1, %fd29;
	mov.b32 	%r31, 1;
	bra.uni 	$L__BB91_6;
$L__BB91_3:
	mul.f64 	%fd24, %fd1, 0d3FE45F306DC9C883;
	cvt.rni.s32.f64 	%r30, %fd24;
	cvt.rn.f64.s32 	%fd25, %r30;
	fma.rn.f64 	%fd26, %fd25, 0dBFF921FB54442D18, %fd1;
	fma.rn.f64 	%fd27, %fd25, 0dBC91A62633145C00, %fd26;
	fma.rn.f64 	%fd79, %fd25, 0dB97B839A252049C0, %fd27;
	setp.ltu.f64 	%p3, %fd3, 0d41E0000000000000;
	@%p3 bra 	$L__BB91_5;
	{ // callseq 20, 0
	.param .b64 param0;
	st.param.f64 	[param0], %fd1;
	.param .align 16 .b8 retval0[16];
	call.uni (retval0), 
	__internal_trig_reduction_slowpathd, 
	(
	param0
	);
	ld.param.f64 	%fd79, [retval0];
	ld.param.b32 	%r30, [retval0+8];
	} // callseq 20
$L__BB91_5:
	add.s32 	%r31, %r30, 1;
$L__BB91_6:
	ld.param.u64 	%rd33, [vec_computePSF_phase_param_1];
	setp.neu.f64 	%p4, %fd3, 0d7FF0000000000000;
	shl.b32 	%r22, %r31, 6;
	cvt.u64.u32 	%rd19, %r22;
	and.b64  	%rd20, %rd19, 64;
	mov.u64 	%rd21, __cudart_sin_cos_coeffs;
	add.s64 	%rd22, %rd21, %rd20;
	mul.rn.f64 	%fd30, %fd79, %fd79;
	and.b32  	%r23, %r31, 1;
	setp.eq.b32 	%p5, %r23, 1;
	selp.f64 	%fd31, 0dBDA8FF8320FD8164, 0d3DE5DB65F9785EBA, %p5;
	ld.global.nc.v2.f64 	{%fd32, %fd33}, [%rd22];
	fma.rn.f64 	%fd34, %fd31, %fd30, %fd32;
	fma.rn.f64 	%fd35, %fd34, %fd30, %fd33;
	ld.global.nc.v2.f64 	{%fd36, %fd37}, [%rd22+16];
	fma.rn.f64 	%fd38, %fd35, %fd30, %fd36;
	fma.rn.f64 	%fd39, %fd38, %fd30, %fd37;
	ld.global.nc.v2.f64 	{%fd40, %fd41}, [%rd22+32];
	fma.rn.f64 	%fd42, %fd39, %fd30, %fd40;
	fma.rn.f64 	%fd43, %fd42, %fd30, %fd41;
	fma.rn.f64 	%fd44, %fd43, %fd79, %fd79;
	fma.rn.f64 	%fd45, %fd43, %fd30, 0d3FF0000000000000;
	selp.f64 	%fd46, %fd45, %fd44, %p5;
	and.b32  	%r24, %r31, 2;
	setp.eq.s32 	%p6, %r24, 0;
	mov.f64 	%fd47, 0d0000000000000000;
	sub.f64 	%fd48, %fd47, %fd46;
	selp.f64 	%fd49, %fd46, %fd48, %p6;
	mul.f64 	%fd50, %fd2, %fd49;
	cvta.to.global.u64 	%rd23, %rd33;
	add.s64 	%rd25, %rd23, %rd14;
	st.global.f64 	[%rd25], %fd50;
	ld.global.f64 	%fd9, [%rd1];
	@%p4 bra 	$L__BB91_8;
	mov.f64 	%fd56, 0d0000000000000000;
	mul.rn.f64 	%fd80, %fd1, %fd56;
	mov.b32 	%r32, 0;
	bra.uni 	$L__BB91_10;
$L__BB91_8:
	mul.f64 	%fd51, %fd1, 0d3FE45F306DC9C883;
	cvt.rni.s32.f64 	%r32, %fd51;
	cvt.rn.f64.s32 	%fd52, %r32;
	fma.rn.f64 	%fd53, %fd52, 0dBFF921FB54442D18, %fd1;
	fma.rn.f64 	%fd54, %fd52, 0dBC91A62633145C00, %fd53;
	fma.rn.f64 	%fd80, %fd52, 0dB97B839A252049C0, %fd54;
	setp.ltu.f64 	%p7, %fd3, 0d41E0000000000000;
	@%p7 bra 	$L__BB91_10;
	{ // callseq 21, 0
	.param .b64 param0;
	st.param.f64 	[param0], %fd1;
	.param .align 16 .b8 retval0[16];
	call.uni (retval0), 
	__internal_trig_reduction_slowpathd, 
	(
	param0
	);
	ld.param.f64 	%fd80, [retval0];
	ld.param.b32 	%r32, [retval0+8];
	} // callseq 21
$L__BB91_10:
	shl.b32 	%r27, %r32, 6;
	cvt.u64.u32 	%rd26, %r27;
	and.b64  	%rd27, %rd26, 64;
	add.s64 	%rd29, %rd21, %rd27;
	mul.rn.f64 	%fd57, %fd80, %fd80;
	and.b32  	%r28, %r32, 1;
	setp.eq.b32 	%p8, %r28, 1;
	selp.f64 	%fd58, 0dBDA8FF8320FD8164, 0d3DE5DB65F9785EBA, %p8;
	ld.global.nc.v2.f64 	{%fd59, %fd60}, [%rd29];
	fma.rn.f64 	%fd61, %fd58, %fd57, %fd59;
	fma.rn.f64 	%fd62, %fd61, %fd57, %fd60;
	ld.global.nc.v2.f64 	{%fd63, %fd64}, [%rd29+16];
	fma.rn.f64 	%fd65, %fd62, %fd57, %fd63;
	fma.rn.f64 	%fd66, %fd65, %fd57, %fd64;
	ld.global.nc.v2.f64 	{%fd67, %fd68}, [%rd29+32];
	fma.rn.f64 	%fd69, %fd66, %fd57, %fd67;
	fma.rn.f64 	%fd70, %fd69, %fd57, %fd68;
	fma.rn.f64 	%fd71, %fd70, %fd80, %fd80;
	fma.rn.f64 	%fd72, %fd70, %fd57, 0d3FF0000000000000;
	selp.f64 	%fd73, %fd72, %fd71, %p8;
	and.b32  	%r29, %r32, 2;
	setp.eq.s32 	%p9, %r29, 0;
	mov.f64 	%fd74, 0d0000000000000000;
	sub.f64 	%fd75, %fd74, %fd73;
	selp.f64 	%fd76, %fd73, %fd75, %p9;
	mul.f64 	%fd77, %fd9, %fd76;
	cvta.to.global.u64 	%rd30, %rd3;
	add.s64 	%rd32, %rd30, %rd14;
	st.global.f64 	[%rd32], %fd77;
$L__BB91_11:
	ret;

}
	// .globl	vec_computePSF_phaseN
.visible .entry vec_computePSF_phaseN(
	.param .u32 vec_computePSF_phaseN_param_0,
	.param .u64 .ptr .align 1 vec_computePSF_phaseN_param_1,
	.param .u64 .ptr .align 1 vec_computePSF_phaseN_param_2,
	.param .u64 .ptr .align 1 vec_computePSF_phaseN_param_3,
	.param .u64 .ptr .align 1 vec_computePSF_phaseN_param_4,
	.param .u64 .ptr .align 1 vec_computePSF_phaseN_param_5,
	.param .f64 vec_computePSF_phaseN_param_6,
	.param .f64 vec_computePSF_phaseN_param_7,
	.param .f64 vec_computePSF_phaseN_param_8,
	.param .u64 .ptr .align 1 vec_computePSF_phaseN_param_9,
	.param .u64 .ptr .align 1 vec_computePSF_phaseN_param_10,
	.param .u64 .ptr .align 1 vec_computePSF_phaseN_param_11
)
{
	.reg .pred 	%p<10>;
	.reg .b32 	%r<35>;
	.reg .b64 	%rd<41>;
	.reg .b64 	%fd<83>;

	ld.param.u32 	%r10, [vec_computePSF_phaseN_param_0];
	ld.param.u64 	%rd4, [vec_computePSF_phaseN_param_2];
	ld.param.u64 	%rd6, [vec_computePSF_phaseN_param_4];
	ld.param.u64 	%rd7, [vec_computePSF_phaseN_param_5];
	ld.param.f64 	%fd16, [vec_computePSF_phaseN_param_8];
	ld.param.u64 	%rd8, [vec_computePSF_phaseN_param_9];
	ld.param.u64 	%rd9, [vec_computePSF_phaseN_param_10];
	ld.param.u64 	%rd10, [vec_computePSF_phaseN_param_11];
	mov.u32 	%r11, %tid.x;
	mov.u32 	%r12, %ctaid.x;
	mov.u32 	%r13, %ntid.x;
	mov.u32 	%r14, %tid.y;
	mov.u32 	%r15, %ctaid.y;
	mov.u32 	%r16, %ntid.y;
	mad.lo.s32 	%r17, %r15, %r16, %r14;
	mov.u32 	%r18, %nctaid.x;
	mad.lo.s32 	%r19, %r17, %r18, %r12;
	mad.lo.s32 	%r1, %r19, %r13, %r11;
	setp.ge.s32 	%p1, %r1, %r10;
	@%p1 bra 	$L__BB92_11;
	ld.param.f64 	%fd79, [vec_computePSF_phaseN_param_7];
	ld.param.f64 	%fd78, [vec_computePSF_phaseN_param_6];
	ld.param.u64 	%rd40, [vec_computePSF_phaseN_param_3];
	ld.param.u64 	%rd39, [vec_computePSF_phaseN_param_1];
	cvta.to.global.u64 	%rd11, %rd39;
	cvta.to.global.u64 	%rd12, %rd4;
	cvta.to.global.u64 	%rd13, %rd40;
	cvta.to.global.u64 	%rd14, %rd7;
	cvta.to.global.u64 	%rd15, %rd6;
	cvta.to.global.u64 	%rd1, %rd10;
	mul.wide.s32 	%rd16, %r1, 8;
	add.s64 	%rd17, %rd11, %rd16;
	ld.global.f64 	%fd17, [%rd17];
	add.s64 	%rd18, %rd12, %rd16;
	ld.global.f64 	%fd18, [%rd18];
	mul.f64 	%fd19, %fd79, %fd18;
	fma.rn.f64 	%fd20, %fd78, %fd17, %fd19;
	add.s64 	%rd19, %rd13, %rd16;
	ld.global.f64 	%fd21, [%rd19];
	fma.rn.f64 	%fd22, %fd16, %fd21, %fd20;
	add.s64 	%rd20, %rd14, %rd16;
	ld.global.f64 	%fd23, [%rd20];
	add.f64 	%fd1, %fd23, %fd22;
	add.s64 	%rd2, %rd15, %rd16;
	ld.global.f64 	%fd2, [%rd2];
	abs.f64 	%fd3, %fd1;
	setp.neu.f64 	%p2, %fd3, 0d7FF0000000000000;
	@%p2 bra 	$L__BB92_3;
	mov.f64 	%fd29, 0d0000000000000000;
	mul.rn.f64 	%fd81, %fd1, %fd29;
	mov.b32 	%r33, 1;
	bra.uni 	$L__BB92_6;
$L__BB92_3:
	mul.f64 	%fd24, %fd1, 0d3FE45F306DC9C883;
	cvt.rni.s32.f64 	%r32, %fd24;
	cvt.rn.f64.s32 	%fd25, %r32;
	fma.rn.f64 	%fd26, %fd25, 0dBFF921FB54442D18, %fd1;
	fma.rn.f64 	%fd27, %fd25, 0dBC91A62633145C00, %fd26;
	fma.rn.f64 	%fd81, %fd25, 0dB97B839A252049C0, %fd27;
	setp.ltu.f64 	%p3, %fd3, 0d41E0000000000000;
	@%p3 bra 	$L__BB92_5;
	{ // callseq 22, 0
	.param .b64 param0;
	st.param.f64 	[param0], %fd1;
	.param .align 16 .b8 retval0[16];
	call.uni (retval0), 
	__internal_trig_reduction_slowpathd, 
	(
	param0
	);
	ld.param.f64 	%fd81, [retval0];
	ld.param.b32 	%r32, [retval0+8];
	} // callseq 22
$L__BB92_5:
	add.s32 	%r33, %r32, 1;
$L__BB92_6:
	setp.neu.f64 	%p4, %fd3, 0d7FF0000000000000;
	shl.b32 	%r22, %r33, 6;
	cvt.u64.u32 	%rd21, %r22;
	and.b64  	%rd22, %rd21, 64;
	mov.u64 	%rd23, __cudart_sin_cos_coeffs;
	add.s64 	%rd24, %rd23, %rd22;
	mul.rn.f64 	%fd30, %fd81, %fd81;
	and.b32  	%r23, %r33, 1;
	setp.eq.b32 	%p5, %r23, 1;
	selp.f64 	%fd31, 0dBDA8FF8320FD8164, 0d3DE5DB65F9785EBA, %p5;
	ld.global.nc.v2.f64 	{%fd32, %fd33}, [%rd24];
	fma.rn.f64 	%fd34, %fd31, %fd30, %fd32;
	fma.rn.f64 	%fd35, %fd34, %fd30, %fd33;
	ld.global.nc.v2.f64 	{%fd36, %fd37}, [%rd24+16];
	fma.rn.f64 	%fd38, %fd35, %fd30, %fd36;
	fma.rn.f64 	%fd39, %fd38, %fd30, %fd37;
	ld.global.nc.v2.f64 	{%fd40, %fd41}, [%rd24+32];
	fma.rn.f64 	%fd42, %fd39, %fd30, %fd40;
	fma.rn.f64 	%fd43, %fd42, %fd30, %fd41;
	fma.rn.f64 	%fd44, %fd43, %fd81, %fd81;
	fma.rn.f64 	%fd45, %fd43, %fd30, 0d3FF0000000000000;
	selp.f64 	%fd46, %fd45, %fd44, %p5;
	and.b32  	%r24, %r33, 2;
	setp.eq.s32 	%p6, %r24, 0;
	mov.f64 	%fd47, 0d0000000000000000;
	sub.f64 	%fd48, %fd47, %fd46;
	selp.f64 	%fd49, %fd46, %fd48, %p6;
	mul.f64 	%fd50, %fd2, %fd49;
	cvta.to.global.u64 	%rd25, %rd8;
	mul.wide.s32 	%rd26, %r1, 4;
	add.s64 	%rd27, %rd25, %rd26;
	ld.global.u32 	%r25, [%rd27];
	mul.wide.s32 	%rd28, %r25, 8;
	add.s64 	%rd29, %rd1, %rd28;
	st.global.f64 	[%rd29], %fd50;
	ld.global.f64 	%fd9, [%rd2];
	@%p4 bra 	$L__BB92_8;
	mov.f64 	%fd56, 0d0000000000000000;
	mul.rn.f64 	%fd82, %fd1, %fd56;
	mov.b32 	%r34, 0;
	bra.uni 	$L__BB92_10;
$L__BB92_8:
	mul.f64 	%fd51, %fd1, 0d3FE45F306DC9C883;
	cvt.rni.s32.f64 	%r34, %fd51;
	cvt.rn.f64.s32 	%fd52, %r34;
	fma.rn.f64 	%fd53, %fd52, 0dBFF921FB54442D18, %fd1;
	fma.rn.f64 	%fd54, %fd52, 0dBC91A62633145C00, %fd53;
	fma.rn.f64 	%fd82, %fd52, 0dB97B839A252049C0, %fd54;
	setp.ltu.f64 	%p7, %fd3, 0d41E0000000000000;
	@%p7 bra 	$L__BB92_10;
	{ // callseq 23, 0
	.param .b64 param0;
	st.param.f64 	[param0], %fd1;
	.param .align 16 .b8 retval0[16];
	call.uni (retval0), 
	__internal_trig_reduction_slowpathd, 
	(
	param0
	);
	ld.param.f64 	%fd82, [retval0];
	ld.param.b32 	%r34, [retval0+8];
	} // callseq 23
$L__BB92_10:
	shl.b32 	%r28, %r34, 6;
	cvt.u64.u32 	%rd30, %r28;
	and.b64  	%rd31, %rd30, 64;
	add.s64 	%rd33, %rd23, %rd31;
	mul.rn.f64 	%fd57, %fd82, %fd82;
	and.b32  	%r29, %r34, 1;
	setp.eq.b32 	%p8, %r29, 1;
	selp.f64 	%fd58, 0dBDA8FF8320FD8164, 0d3DE5DB65F9785EBA, %p8;
	ld.global.nc.v2.f64 	{%fd59, %fd60}, [%rd33];
	fma.rn.f64 	%fd61, %fd58, %fd57, %fd59;
	fma.rn.f64 	%fd62, %fd61, %fd57, %fd60;
	ld.global.nc.v2.f64 	{%fd63, %fd64}, [%rd33+16];
	fma.rn.f64 	%fd65, %fd62, %fd57, %fd63;
	fma.rn.f64 	%fd66, %fd65, %fd57, %fd64;
	ld.global.nc.v2.f64 	{%fd67, %fd68}, [%rd33+32];
	fma.rn.f64 	%fd69, %fd66, %fd57, %fd67;
	fma.rn.f64 	%fd70, %fd69, %fd57, %fd68;
	fma.rn.f64 	%fd71, %fd70, %fd82, %fd82;
	fma.rn.f64 	%fd72, %fd70, %fd57, 0d3FF0000000000000;
	selp.f64 	%fd73, %fd72, %fd71, %p8;
	and.b32  	%r30, %r34, 2;
	setp.eq.s32 	%p9, %r30, 0;
	mov.f64 	%fd74, 0d0000000000000000;
	sub.f64 	%fd75, %fd74, %fd73;
	selp.f64 	%fd76, %fd73, %fd75, %p9;
	mul.f64 	%fd77, %fd9, %fd76;
	cvta.to.global.u64 	%rd34, %rd9;
	add.s64 	%rd36, %rd34, %rd26;
	ld.global.u32 	%r31, [%rd36];
	mul.wide.s32 	%rd37, %r31, 8;
	add.s64 	%rd38, %rd1, %rd37;
	st.global.f64 	[%rd38], %fd77;
$L__BB92_11:
	ret;

}
	// .globl	vec_computePSF_phaseNwithOil
.visible .entry vec_computePSF_phaseNwithOil(
	.param .u32 vec_computePSF_phaseNwithOil_param_0,
	.param .u64 .ptr .align 1 vec_computePSF_phaseNwithOil_param_1,
	.param .u64 .ptr .align 1 vec_computePSF_phaseNwithOil_param_2,
	.param .u64 .ptr .align 1 vec_computePSF_phaseNwithOil_param_3,
	.param .u64 .ptr .align 1 vec_computePSF_phaseNwithOil_param_4,
	.param .u64 .ptr .align 1 vec_computePSF_phaseNwithOil_param_5,
	.param .u64 .ptr .align 1 vec_computePSF_phaseNwithOil_param_6,
	.param .u64 .ptr .align 1 vec_computePSF_phaseNwithOil_param_7,
	.param .u64 .ptr .align 1 vec_computePSF_phaseNwithOil_param_8,
	.param .f64 vec_computePSF_phaseNwithOil_param_9,
	.param .f64 vec_computePSF_phaseNwithOil_param_10,
	.param .f64 vec_computePSF_phaseNwithOil_param_11,
	.param .f64 vec_computePSF_phaseNwithOil_param_12,
	.param .u64 .ptr .align 1 vec_computePSF_phaseNwithOil_param_13,
	.param .u64 .ptr .align 1 vec_computePSF_phaseNwithOil_param_14,
	.param .u64 .ptr .align 1 vec_computePSF_phaseNwithOil_param_15
)
{
	.reg .pred 	%p<10>;
	.reg .b32 	%r<35>;
	.reg .b64 	%rd<51>;
	.reg .b64 	%fd<92>;

	ld.param.u32 	%r10, [vec_computePSF_phaseNwithOil_param_0];
	ld.param.u64 	%rd4, [vec_computePSF_phaseNwithOil_param_2];
	ld.param.u64 	%rd6, [vec_computePSF_phaseNwithOil_param_4];
	ld.param.u64 	%rd7, [vec_computePSF_phaseNwithOil_param_5];
	ld.param.u64 	%rd8, [vec_computePSF_phaseNwithOil_param_6];
	ld.param.u64 	%rd10, [vec_computePSF_phaseNwithOil_param_8];
	ld.param.f64 	%fd16, [vec_computePSF_phaseNwithOil_param_9];
	ld.param.f64 	%fd17, [vec_computePSF_phaseNwithOil_param_10];
	ld.param.f64 	%fd18, [vec_computePSF_phaseNwithOil_param_11];
	ld.param.f64 	%fd19, [vec_computePSF_phaseNwithOil_param_12];
	ld.param.u64 	%rd11, [vec_computePSF_phaseNwithOil_param_13];
	ld.param.u64 	%rd12, [vec_computePSF_phaseNwithOil_param_14];
	ld.param.u64 	%rd13, [vec_computePSF_phaseNwithOil_param_15];
	mov.u32 	%r11, %tid.x;
	mov.u32 	%r12, %ctaid.x;
	mov.u32 	%r13, %ntid.x;
	mov.u32 	%r14, %tid.y;
	mov.u32 	%r15, %ctaid.y;
	mov.u32 	%r16, %ntid.y;
	mad.lo.s32 	%r17, %r15, %r16, %r14;
	mov.u32 	%r18, %nctaid.x;
	mad.lo.s32 	%r19, %r17, %r18, %r12;
	mad.lo.s32 	%r1, %r19, %r13, %r11;
	setp.ge.s32 	%p1, %r1, %r10;
	@%p1 bra 	$L__BB93_11;
	ld.param.u64 	%rd50, [vec_computePSF_phaseNwithOil_param_7];
	ld.param.u64 	%rd49, [vec_computePSF_phaseNwithOil_param_3];
	ld.param.u64 	%rd48, [vec_computePSF_phaseNwithOil_param_1];
	cvta.to.global.u64 	%rd14, %rd48;
	cvta.to.global.u64 	%rd15, %rd4;
	cvta.to.global.u64 	%rd16, %rd10;
	cvta.to.global.u64 	%rd17, %rd49;
	cvta.to.global.u64 	%rd18, %rd7;
	cvta.to.global.u64 	%rd19, %rd6;
	cvta.to.global.u64 	%rd20, %rd8;
	cvta.to.global.u64 	%rd21, %rd50;
	cvta.to.global.u64 	%rd1, %rd13;
	mul.wide.s32 	%rd22, %r1, 8;
	add.s64 	%rd23, %rd14, %rd22;
	ld.global.f64 	%fd20, [%rd23];
	add.s64 	%rd24, %rd15, %rd22;
	ld.global.f64 	%fd21, [%rd24];
	mul.f64 	%fd22, %fd17, %fd21;
	fma.rn.f64 	%fd23, %fd16, %fd20, %fd22;
	add.s64 	%rd25, %rd16, %rd22;
	ld.global.f64 	%fd24, [%rd25];
	add.f64 	%fd25, %fd24, %fd23;
	add.s64 	%rd26, %rd17, %rd22;
	ld.global.f64 	%fd26, [%rd26];
	mul.f64 	%fd27, %fd18, %fd26;
	add.f64 	%fd28, %fd25, %fd27;
	add.s64 	%rd27, %rd18, %rd22;
	ld.global.f64 	%fd29, [%rd27];
	mul.f64 	%fd30, %fd19, %fd29;
	sub.f64 	%fd1, %fd28, %fd30;
	add.s64 	%rd28, %rd19, %rd22;
	ld.global.f64 	%fd31, [%rd28];
	fma.rn.f64 	%fd32, %fd27, %fd31, %fd25;
	add.s64 	%rd29, %rd20, %rd22;
	ld.global.f64 	%fd33, [%rd29];
	mul.f64 	%fd34, %fd30, %fd33;
	sub.f64 	%fd2, %fd32, %fd34;
	add.s64 	%rd2, %rd21, %rd22;
	ld.global.f64 	%fd3, [%rd2];
	abs.f64 	%fd4, %fd1;
	setp.neu.f64 	%p2, %fd4, 0d7FF0000000000000;
	@%p2 bra 	$L__BB93_3;
	mov.f64 	%fd40, 0d0000000000000000;
	mul.rn.f64 	%fd90, %fd1, %fd40;
	mov.b32 	%r33, 1;
	bra.uni 	$L__BB93_6;
$L__BB93_3:
	mul.f64 	%fd35, %fd1, 0d3FE45F306DC9C883;
	cvt.rni.s32.f64 	%r32, %fd35;
	cvt.rn.f64.s32 	%fd36, %r32;
	fma.rn.f64 	%fd37, %fd36, 0dBFF921FB54442D18, %fd1;
	fma.rn.f64 	%fd38, %fd36, 0dBC91A62633145C00, %fd37;
	fma.rn.f64 	%fd90, %fd36, 0dB97B839A252049C0, %fd38;
	setp.ltu.f64 	%p3, %fd4, 0d41E0000000000000;
	@%p3 bra 	$L__BB93_5;
	{ // callseq 24, 0
	.param .b64 param0;
	st.param.f64 	[param0], %fd1;
	.param .align 16 .b8 retval0[16];
	call.uni (retval0), 
	__internal_trig_reduction_slowpathd, 
	(
	param0
	);
	ld.param.f64 	%fd90, [retval0];
	ld.param.b32 	%r32, [retval0+8];
	} // callseq 24
$L__BB93_5:
	add.s32 	%r33, %r32, 1;
$L__BB93_6:
	shl.b32 	%r22, %r33, 6;
	cvt.u64.u32 	%rd30, %r22;
	and.b64  	%rd31, %rd30, 64;
	mov.u64 	%rd32, __cudart_sin_cos_coeffs;
	add.s64 	%rd33, %rd32, %rd31;
	mul.rn.f64 	%fd41, %fd90, %fd90;
	and.b32  	%r23, %r33, 1;
	setp.eq.b32 	%p4, %r23, 1;
	selp.f64 	%fd42, 0dBDA8FF8320FD8164, 0d3DE5DB65F9785EBA, %p4;
	ld.global.nc.v2.f64 	{%fd43, %fd44}, [%rd33];
	fma.rn.f64 	%fd45, %fd42, %fd41, %fd43;
	fma.rn.f64 	%fd46, %fd45, %fd41, %fd44;
	ld.global.nc.v2.f64 	{%fd47, %fd48}, [%rd33+16];
	fma.rn.f64 	%fd49, %fd46, %fd41, %fd47;
	fma.rn.f64 	%fd50, %fd49, %fd41, %fd48;
	ld.global.nc.v2.f64 	{%fd51, %fd52}, [%rd33+32];
	fma.rn.f64 	%fd53, %fd50, %fd41, %fd51;
	fma.rn.f64 	%fd54, %fd53, %fd41, %fd52;
	fma.rn.f64 	%fd55, %fd54, %fd90, %fd90;
	fma.rn.f64 	%fd56, %fd54, %fd41, 0d3FF0000000000000;
	selp.f64 	%fd57, %fd56, %fd55, %p4;
	and.b32  	%r24, %r33, 2;
	setp.eq.s32 	%p5, %r24, 0;
	mov.f64 	%fd58, 0d0000000000000000;
	sub.f64 	%fd59, %fd58, %fd57;
	selp.f64 	%fd60, %fd57, %fd59, %p5;
	mul.f64 	%fd61, %fd3, %fd60;
	cvta.to.global.u64 	%rd34, %rd11;
	mul.wide.s32 	%rd35, %r1, 4;
	add.s64 	%rd36, %rd34, %rd35;
	ld.global.u32 	%r25, [%rd36];
	mul.wide.s32 	%rd37, %r25, 8;
	add.s64 	%rd38, %rd1, %rd37;
	st.global.f64 	[%rd38], %fd61;
	ld.global.f64 	%fd10, [%rd2];
	abs.f64 	%fd11, %fd2;
	setp.neu.f64 	%p6, %fd11, 0d7FF0000000000000;
	@%p6 bra 	$L__BB93_8;
	mov.f64 	%fd67, 0d0000000000000000;
	mul.rn.f64 	%fd91, %fd2, %fd67;
	mov.b32 	%r34, 0;
	bra.uni 	$L__BB93_10;
$L__BB93_8:
	mul.f64 	%fd62, %fd2, 0d3FE45F306DC9C883;
	cvt.rni.s32.f64 	%r34, %fd62;
	cvt.rn.f64.s32 	%fd63, %r34;
	fma.rn.f64 	%fd64, %fd63, 0dBFF921FB54442D18, %fd2;
	fma.rn.f64 	%fd65, %fd63, 0dBC91A62633145C00, %fd64;
	fma.rn.f64 	%fd91, %fd63, 0dB97B839A252049C0, %fd65;
	setp.ltu.f64 	%p7, %fd11, 0d41E0000000000000;
	@%p7 bra 	$L__BB93_10;
	{ // callseq 25, 0
	.param .b64 param0;
	st.param.f64 	[param0], %fd2;
	.param .align 16 .b8 retval0[16];
	call.uni (retval0), 
	__internal_trig_reduction_slowpathd, 
	(
	param0
	);
	ld.param.f64 	%fd91, [retval0];
	ld.param.b32 	%r34, [retval0+8];
	} // callseq 25
$L__BB93_10:
	shl.b32 	%r28, %r34, 6;
	cvt.u64.u32 	%rd39, %r28;
	and.b64  	%rd40, %rd39, 64;
	add.s64 	%rd42, %rd32, %rd40;
	mul.rn.f64 	%fd68, %fd91, %fd91;
	and.b32  	%r29, %r34, 1;
	setp.eq.b32 	%p8, %r29, 1;
	selp.f64 	%fd69, 0dBDA8FF8320FD8164, 0d3DE5DB65F9785EBA, %p8;
	ld.global.nc.v2.f64 	{%fd70, %fd71}, [%rd42];
	fma.rn.f64 	%fd72, %fd69, %fd68, %fd70;
	fma.rn.f64 	%fd73, %fd72, %fd68, %fd71;
	ld.global.nc.v2.f64 	{%fd74, %fd75}, [%rd42+16];
	fma.rn.f64 	%fd76, %fd73, %fd68, %fd74;
	fma.rn.f64 	%fd77, %fd76, %fd68, %fd75;
	ld.global.nc.v2.f64 	{%fd78, %fd79}, [%rd42+32];
	fma.rn.f64 	%fd80, %fd77, %fd68, %fd78;
	fma.rn.f64 	%fd81, %fd80, %fd68, %fd79;
	fma.rn.f64 	%fd82, %fd81, %fd91, %fd91;
	fma.rn.f64 	%fd83, %fd81, %fd68, 0d3FF0000000000000;
	selp.f64 	%fd84, %fd83, %fd82, %p8;
	and.b32  	%r30, %r34, 2;
	setp.eq.s32 	%p9, %r30, 0;
	mov.f64 	%fd85, 0d0000000000000000;
	sub.f64 	%fd86, %fd85, %fd84;
	selp.f64 	%fd87, %fd84, %fd86, %p9;
	mul.f64 	%fd88, %fd10, %fd87;
	cvta.to.global.u64 	%rd43, %rd12;
	add.s64 	%rd45, %rd43, %rd35;
	ld.global.u32 	%r31, [%rd45];
	mul.wide.s32 	%rd46, %r31, 8;
	add.s64 	%rd47, %rd1, %rd46;
	st.global.f64 	[%rd47], %fd88;
$L__BB93_11:
	ret;

}
	// .globl	vec_computePSF_phaseNMany
.visible .entry vec_computePSF_phaseNMany(
	.param .u32 vec_computePSF_phaseNMany_param_0,
	.param .u32 vec_computePSF_phaseNMany_param_1,
	.param .u32 vec_computePSF_phaseNMany_param_2,
	.param .u64 .ptr .align 1 vec_computePSF_phaseNMany_param_3,
	.param .u64 .ptr .align 1 vec_computePSF_phaseNMany_param_4,
	.param .u64 .ptr .align 1 vec_computePSF_phaseNMany_param_5,
	.param .u64 .ptr .align 1 vec_computePSF_phaseNMany_param_6,
	.param .u64 .ptr .align 1 vec_computePSF_phaseNMany_param_7,
	.param .u64 .ptr .align 1 vec_computePSF_phaseNMany_param_8,
	.param .u64 .ptr .align 1 vec_computePSF_phaseNMany_param_9,
	.param .u64 .ptr .align 1 vec_computePSF_phaseNMany_param_10,
	.param .u64 .ptr .align 1 vec_computePSF_phaseNMany_param_11,
	.param .u32 vec_computePSF_phaseNMany_param_12
)
{
	.reg .pred 	%p<10>;
	.reg .b32 	%r<44>;
	.reg .b64 	%rd<49>;
	.reg .b64 	%fd<81>;

	ld.param.u32 	%r16, [vec_computePSF_phaseNMany_param_0];
	ld.param.u32 	%r13, [vec_computePSF_phaseNMany_param_1];
	ld.param.u32 	%r14, [vec_computePSF_phaseNMany_param_2];
	ld.param.u64 	%rd4, [vec_computePSF_phaseNMany_param_4];
	ld.param.u64 	%rd5, [vec_computePSF_phaseNMany_param_5];
	ld.param.u64 	%rd8, [vec_computePSF_phaseNMany_param_8];
	ld.param.u64 	%rd9, [vec_computePSF_phaseNMany_param_9];
	ld.param.u64 	%rd10, [vec_computePSF_phaseNMany_param_10];
	ld.param.u64 	%rd11, [vec_computePSF_phaseNMany_param_11];
	ld.param.u32 	%r15, [vec_computePSF_phaseNMany_param_12];
	mov.u32 	%r17, %tid.x;
	mov.u32 	%r18, %ctaid.x;
	mov.u32 	%r19, %ntid.x;
	mov.u32 	%r20, %tid.y;
	mov.u32 	%r21, %ctaid.y;
	mov.u32 	%r22, %ntid.y;
	mad.lo.s32 	%r23, %r21, %r22, %r20;
	mov.u32 	%r24, %nctaid.x;
	mad.lo.s32 	%r25, %r23, %r24, %r18;
	mad.lo.s32 	%r1, %r25, %r19, %r17;
	setp.ge.s32 	%p1, %r1, %r16;
	@%p1 bra 	$L__BB94_11;
	ld.param.u64 	%rd48, [vec_computePSF_phaseNMany_param_7];
	ld.param.u64 	%rd47, [vec_computePSF_phaseNMany_param_6];
	ld.param.u64 	%rd46, [vec_computePSF_phaseNMany_param_3];
	cvta.to.global.u64 	%rd12, %rd46;
	cvta.to.global.u64 	%rd13, %rd8;
	cvta.to.global.u64 	%rd14, %rd4;
	cvta.to.global.u64 	%rd15, %rd5;
	cvta.to.global.u64 	%rd16, %rd48;
	cvta.to.global.u64 	%rd17, %rd47;
	cvta.to.global.u64 	%rd1, %rd11;
	div.s32 	%r2, %r1, %r13;
	mul.lo.s32 	%r26, %r2, %r13;
	sub.s32 	%r3, %r1, %r26;
	mul.wide.s32 	%rd18, %r3, 8;
	add.s64 	%rd19, %rd12, %rd18;
	ld.global.f64 	%fd14, [%rd19];
	mul.wide.s32 	%rd20, %r2, 8;
	add.s64 	%rd21, %rd13, %rd20;
	ld.global.f64 	%fd15, [%rd21];
	add.s64 	%rd22, %rd14, %rd18;
	ld.global.f64 	%fd16, [%rd22];
	mul.wide.s32 	%rd23, %r15, 8;
	add.s64 	%rd24, %rd21, %rd23;
	ld.global.f64 	%fd17, [%rd24];
	mul.f64 	%fd18, %fd16, %fd17;
	fma.rn.f64 	%fd19, %fd14, %fd15, %fd18;
	add.s64 	%rd25, %rd15, %rd18;
	ld.global.f64 	%fd20, [%rd25];
	add.s64 	%rd26, %rd24, %rd23;
	ld.global.f64 	%fd21, [%rd26];
	fma.rn.f64 	%fd22, %fd20, %fd21, %fd19;
	add.s64 	%rd27, %rd16, %rd18;
	ld.global.f64 	%fd23, [%rd27];
	add.f64 	%fd1, %fd23, %fd22;
	add.s64 	%rd2, %rd17, %rd18;
	ld.global.f64 	%fd2, [%rd2];
	abs.f64 	%fd3, %fd1;
	setp.neu.f64 	%p2, %fd3, 0d7FF0000000000000;
	@%p2 bra 	$L__BB94_3;
	mov.f64 	%fd29, 0d0000000000000000;
	mul.rn.f64 	%fd79, %fd1, %fd29;
	mov.b32 	%r42, 1;
	bra.uni 	$L__BB94_6;
$L__BB94_3:
	mul.f64 	%fd24, %fd1, 0d3FE45F306DC9C883;
	cvt.rni.s32.f64 	%r41, %fd24;
	cvt.rn.f64.s32 	%fd25, %r41;
	fma.rn.f64 	%fd26, %fd25, 0dBFF921FB54442D18, %fd1;
	fma.rn.f64 	%fd27, %fd25, 0dBC91A62633145C00, %fd26;
	fma.rn.f64 	%fd79, %fd25, 0dB97B839A252049C0, %fd27;
	setp.ltu.f64 	%p3, %fd3, 0d41E0000000000000;
	@%p3 bra 	$L__BB94_5;
	{ // callseq 26, 0
	.param .b64 param0;
	st.param.f64 	[param0], %fd1;
	.param .align 16 .b8 retval0[16];
	call.uni (retval0), 
	__internal_trig_reduction_slowpathd, 
	(
	param0
	);
	ld.param.f64 	%fd79, [retval0];
	ld.param.b32 	%r41, [retval0+8];
	} // callseq 26
$L__BB94_5:
	add.s32 	%r42, %r41, 1;
$L__BB94_6:
	setp.neu.f64 	%p4, %fd3, 0d7FF0000000000000;
	shl.b32 	%r29, %r42, 6;
	cvt.u64.u32 	%rd28, %r29;
	and.b64  	%rd29, %rd28, 64;
	mov.u64 	%rd30, __cudart_sin_cos_coeffs;
	add.s64 	%rd31, %rd30, %rd29;
	mul.rn.f64 	%fd30, %fd79, %fd79;
	and.b32  	%r30, %r42, 1;
	setp.eq.b32 	%p5, %r30, 1;
	selp.f64 	%fd31, 0dBDA8FF8320FD8164, 0d3DE5DB65F9785EBA, %p5;
	ld.global.nc.v2.f64 	{%fd32, %fd33}, [%rd31];
	fma.rn.f64 	%fd34, %fd31, %fd30, %fd32;
	fma.rn.f64 	%fd35, %fd34, %fd30, %fd33;
	ld.global.nc.v2.f64 	{%fd36, %fd37}, [%rd31+16];
	fma.rn.f64 	%fd38, %fd35, %fd30, %fd36;
	fma.rn.f64 	%fd39, %fd38, %fd30, %fd37;
	ld.global.nc.v2.f64 	{%fd40, %fd41}, [%rd31+32];
	fma.rn.f64 	%fd42, %fd39, %fd30, %fd40;
	fma.rn.f64 	%fd43, %fd42, %fd30, %fd41;
	fma.rn.f64 	%fd44, %fd43, %fd79, %fd79;
	fma.rn.f64 	%fd45, %fd43, %fd30, 0d3FF0000000000000;
	selp.f64 	%fd46, %fd45, %fd44, %p5;
	and.b32  	%r31, %r42, 2;
	setp.eq.s32 	%p6, %r31, 0;
	mov.f64 	%fd47, 0d0000000000000000;
	sub.f64 	%fd48, %fd47, %fd46;
	selp.f64 	%fd49, %fd46, %fd48, %p6;
	mul.f64 	%fd50, %fd2, %fd49;
	cvta.to.global.u64 	%rd32, %rd9;
	mul.wide.s32 	%rd33, %r3, 4;
	add.s64 	%rd34, %rd32, %rd33;
	ld.global.u32 	%r32, [%rd34];
	mul.lo.s32 	%r9, %r2, %r14;
	add.s32 	%r33, %r32, %r9;
	mul.wide.s32 	%rd35, %r33, 8;
	add.s64 	%rd36, %rd1, %rd35;
	st.global.f64 	[%rd36], %fd50;
	ld.global.f64 	%fd9, [%rd2];
	@%p4 bra 	$L__BB94_8;
	mov.f64 	%fd56, 0d0000000000000000;
	mul.rn.f64 	%fd80, %fd1, %fd56;
	mov.b32 	%r43, 0;
	bra.uni 	$L__BB94_10;
$L__BB94_8:
	mul.f64 	%fd51, %fd1, 0d3FE45F306DC9C883;
	cvt.rni.s32.f64 	%r43, %fd51;
	cvt.rn.f64.s32 	%fd52, %r43;
	fma.rn.f64 	%fd53, %fd52, 0dBFF921FB54442D18, %fd1;
	fma.rn.f64 	%fd54, %fd52, 0dBC91A62633145C00, %fd53;
	fma.rn.f64 	%fd80, %fd52, 0dB97B839A252049C0, %fd54;
	setp.ltu.f64 	%p7, %fd3, 0d41E0000000000000;
	@%p7 bra 	$L__BB94_10;
	{ // callseq 27, 0
	.param .b64 param0;
	st.param.f64 	[param0], %fd1;
	.param .align 16 .b8 retval0[16];
	call.uni (retval0), 
	__internal_trig_reduction_slowpathd, 
	(
	param0
	);
	ld.param.f64 	%fd80, [retval0];
	ld.param.b32 	%r43, [retval0+8];
	} // callseq 27
$L__BB94_10:
	shl.b32 	%r36, %r43, 6;
	cvt.u64.u32 	%rd37, %r36;
	and.b64  	%rd38, %rd37, 64;
	add.s64 	%rd40, %rd30, %rd38;
	mul.rn.f64 	%fd57, %fd80, %fd80;
	and.b32  	%r37, %r43, 1;
	setp.eq.b32 	%p8, %r37, 1;
	selp.f64 	%fd58, 0dBDA8FF8320FD8164, 0d3DE5DB65F9785EBA, %p8;
	ld.global.nc.v2.f64 	{%fd59, %fd60}, [%rd40];
	fma.rn.f64 	%fd61, %fd58, %fd57, %fd59;
	fma.rn.f64 	%fd62, %fd61, %fd57, %fd60;
	ld.global.nc.v2.f64 	{%fd63, %fd64}, [%rd40+16];
	fma.rn.f64 	%fd65, %fd62, %fd57, %fd63;
	fma.rn.f64 	%fd66, %fd65, %fd57, %fd64;
	ld.global.nc.v2.f64 	{%fd67, %fd68}, [%rd40+32];
	fma.rn.f64 	%fd69, %fd66, %fd57, %fd67;
	fma.rn.f64 	%fd70, %fd69, %fd57, %fd68;
	fma.rn.f64 	%fd71, %fd70, %fd80, %fd80;
	fma.rn.f64 	%fd72, %fd70, %fd57, 0d3FF0000000000000;
	selp.f64 	%fd73, %fd72, %fd71, %p8;
	and.b32  	%r38, %r43, 2;
	setp.eq.s32 	%p9, %r38, 0;
	mov.f64 	%fd74, 0d0000000000000000;
	sub.f64 	%fd75, %fd74, %fd73;
	selp.f64 	%fd76, %fd73, %fd75, %p9;
	mul.f64 	%fd77, %fd9, %fd76;
	cvta.to.global.u64 	%rd41, %rd10;
	add.s64 	%rd43, %rd41, %rd33;
	ld.global.u32 	%r39, [%rd43];
	add.s32 	%r40, %r39, %r9;
	mul.wide.s32 	%rd44, %r40, 8;
	add.s64 	%rd45, %rd1, %rd44;
	st.global.f64 	[%rd45], %fd77;
$L__BB94_11:
	ret;

}
	// .globl	vec_computeModelAndLikelihood
.visible .entry vec_computeModelAndLikelihood(
	.param .u32 vec_computeModelAndLikelihood_param_0,
	.param .u32 vec_computeModelAndLikelihood_param_1,
	.param .u32 vec_computeModelAndLikelihood_param_2,
	.param .u32 vec_computeModelAndLikelihood_param_3,
	.param .u32 vec_computeModelAndLikelihood_param_4,
	.param .u32 vec_computeModelAndLikelihood_param_5,
	.param .u64 .ptr .align 1 vec_computeModelAndLikelihood_param_6,
	.param .u64 .ptr .align 1 vec_computeModelAndLikelihood_param_7,
	.param .u64 .ptr .align 1 vec_computeModelAndLikelihood_param_8,
	.param .u64 .ptr .align 1 vec_computeModelAndLikelihood_param_9,
	.param .u64 .ptr .align 1 vec_computeModelAndLikelihood_param_10,
	.param .u32 vec_computeModelAndLikelihood_param_11,
	.param .u32 vec_computeModelAndLikelihood_param_12,
	.param .u32 vec_computeModelAndLikelihood_param_13,
	.param .u64 .ptr .align 1 vec_computeModelAndLikelihood_param_14
)
{
	.reg .pred 	%p<42>;
	.reg .b32 	%r<130>;
	.reg .b32 	%f<23>;
	.reg .b64 	%rd<60>;
	.reg .b64 	%fd<82>;

	ld.param.u32 	%r65, [vec_computeModelAndLikelihood_param_0];
	ld.param.u32 	%r66, [vec_computeModelAndLikelihood_param_2];
	ld.param.u32 	%r59, [vec_computeModelAndLikelihood_param_3];
	ld.param.u32 	%r60, [vec_computeModelAndLikelihood_param_4];
	ld.param.u32 	%r61, [vec_computeModelAndLikelihood_param_5];
	ld.param.u64 	%rd15, [vec_computeModelAndLikelihood_param_6];
	ld.param.u64 	%rd12, [vec_computeModelAndLikelihood_param_7];
	ld.param.u64 	%rd16, [vec_computeModelAndLikelihood_param_9];
	ld.param.u64 	%rd17, [vec_computeModelAndLikelihood_param_10];
	ld.param.u32 	%r62, [vec_computeModelAndLikelihood_param_11];
	ld.param.u32 	%r63, [vec_computeModelAndLikelihood_param_12];
	ld.param.u32 	%r64, [vec_computeModelAndLikelihood_param_13];
	ld.param.u64 	%rd14, [vec_computeModelAndLikelihood_param_14];
	cvta.to.global.u64 	%rd1, %rd16;
	cvta.to.global.u64 	%rd2, %rd17;
	cvta.to.global.u64 	%rd3, %rd15;
	mov.u32 	%r67, %tid.x;
	mov.u32 	%r68, %ctaid.x;
	mov.u32 	%r69, %ntid.x;
	mov.u32 	%r70, %tid.y;
	mov.u32 	%r71, %ctaid.y;
	mov.u32 	%r72, %ntid.y;
	mad.lo.s32 	%r73, %r71, %r72, %r70;
	mov.u32 	%r74, %nctaid.x;
	mad.lo.s32 	%r75, %r73, %r74, %r68;
	mad.lo.s32 	%r1, %r75, %r69, %r67;
	div.s32 	%r2, %r1, %r66;
	mul.lo.s32 	%r76, %r2, %r66;
	sub.s32 	%r3, %r1, %r76;
	setp.ge.s32 	%p1, %r1, %r65;
	@%p1 bra 	$L__BB95_33;
	cvta.to.global.u64 	%rd18, %rd12;
	cvta.to.global.u64 	%rd19, %rd14;
	mul.wide.s32 	%rd20, %r1, 4;
	add.s64 	%rd21, %rd19, %rd20;
	ld.global.f32 	%f2, [%rd21];
	cvt.f64.f32 	%fd72, %f2;
	mul.wide.s32 	%rd22, %r1, 8;
	add.s64 	%rd4, %rd18, %rd22;
	st.global.f64 	[%rd4], %fd72;
	setp.lt.s32 	%p2, %r61, 1;
	@%p2 bra 	$L__BB95_23;
	mul.lo.s32 	%r4, %r62, %r61;
	mul.lo.s32 	%r5, %r63, %r61;
	mul.lo.s32 	%r6, %r64, %r61;
	and.b32  	%r7, %r61, 3;
	setp.lt.u32 	%p3, %r61, 4;
	mov.b32 	%r120, 0;
	@%p3 bra 	$L__BB95_17;
	and.b32  	%r120, %r61, 2147483644;
	neg.s32 	%r119, %r120;
	mul.lo.s32 	%r10, %r59, 3;
	shl.b32 	%r11, %r59, 2;
	shl.b32 	%r12, %r59, 1;
	mul.wide.s32 	%rd23, %r6, 4;
	add.s64 	%rd24, %rd23, %rd2;
	add.s64 	%rd59, %rd24, 8;
	mul.wide.s32 	%rd25, %r5, 4;
	add.s64 	%rd26, %rd25, %rd2;
	add.s64 	%rd58, %rd26, 8;
	mov.u32 	%r115, %r6;
	mov.u32 	%r116, %r5;
	mov.u32 	%r117, %r4;
	mov.u32 	%r118, %r2;
$L__BB95_4:
	mul.wide.s32 	%rd27, %r117, 4;
	add.s64 	%rd28, %rd2, %rd27;
	add.s64 	%rd9, %rd28, 8;
	ld.global.f32 	%f3, [%rd28];
	cvt.rzi.s32.f32 	%r18, %f3;
	sub.s32 	%r78, %r2, %r18;
	setp.lt.s32 	%p4, %r78, 0;
	setp.ge.s32 	%p5, %r78, %r59;
	or.pred  	%p6, %p4, %p5;
	@%p6 bra 	$L__BB95_7;
	mul.wide.s32 	%rd29, %r116, 4;
	add.s64 	%rd30, %rd2, %rd29;
	ld.global.f32 	%f4, [%rd30];
	cvt.rzi.s32.f32 	%r79, %f4;
	sub.s32 	%r19, %r3, %r79;
	setp.lt.s32 	%p7, %r19, 0;
	setp.ge.s32 	%p8, %r19, %r60;
	or.pred  	%p9, %p7, %p8;
	@%p9 bra 	$L__BB95_7;
	sub.s32 	%r80, %r118, %r18;
	mad.lo.s32 	%r81, %r80, %r60, %r19;
	mul.wide.s32 	%rd31, %r81, 4;
	add.s64 	%rd32, %rd1, %rd31;
	ld.global.f32 	%f5, [%rd32];
	cvt.f64.f32 	%fd24, %f5;
	mul.wide.s32 	%rd33, %r115, 4;
	add.s64 	%rd34, %rd2, %rd33;
	ld.global.f32 	%f6, [%rd34];
	cvt.f64.f32 	%fd25, %f6;
	fma.rn.f64 	%fd72, %fd24, %fd25, %fd72;
	st.global.f64 	[%rd4], %fd72;
$L__BB95_7:
	ld.global.f32 	%f7, [%rd9+-4];
	cvt.rzi.s32.f32 	%r20, %f7;
	sub.s32 	%r82, %r2, %r20;
	setp.lt.s32 	%p10, %r82, 0;
	setp.ge.s32 	%p11, %r82, %r59;
	or.pred  	%p12, %p10, %p11;
	@%p12 bra 	$L__BB95_10;
	ld.global.f32 	%f8, [%rd58+-4];
	cvt.rzi.s32.f32 	%r83, %f8;
	sub.s32 	%r21, %r3, %r83;
	setp.lt.s32 	%p13, %r21, 0;
	setp.ge.s32 	%p14, %r21, %r60;
	or.pred  	%p15, %p13, %p14;
	@%p15 bra 	$L__BB95_10;
	add.s32 	%r84, %r59, %r118;
	sub.s32 	%r85, %r84, %r20;
	mad.lo.s32 	%r86, %r85, %r60, %r21;
	mul.wide.s32 	%rd35, %r86, 4;
	add.s64 	%rd36, %rd1, %rd35;
	ld.global.f32 	%f9, [%rd36];
	cvt.f64.f32 	%fd26, %f9;
	ld.global.f32 	%f10, [%rd59+-4];
	cvt.f64.f32 	%fd27, %f10;
	fma.rn.f64 	%fd72, %fd26, %fd27, %fd72;
	st.global.f64 	[%rd4], %fd72;
$L__BB95_10:
	ld.global.f32 	%f11, [%rd9];
	cvt.rzi.s32.f32 	%r22, %f11;
	sub.s32 	%r87, %r2, %r22;
	setp.lt.s32 	%p16, %r87, 0;
	setp.ge.s32 	%p17, %r87, %r59;
	or.pred  	%p18, %p16, %p17;
	@%p18 bra 	$L__BB95_13;
	ld.global.f32 	%f12, [%rd58];
	cvt.rzi.s32.f32 	%r88, %f12;
	sub.s32 	%r23, %r3, %r88;
	setp.lt.s32 	%p19, %r23, 0;
	setp.ge.s32 	%p20, %r23, %r60;
	or.pred  	%p21, %p19, %p20;
	@%p21 bra 	$L__BB95_13;
	add.s32 	%r89, %r12, %r118;
	sub.s32 	%r90, %r89, %r22;
	mad.lo.s32 	%r91, %r90, %r60, %r23;
	mul.wide.s32 	%rd37, %r91, 4;
	add.s64 	%rd38, %rd1, %rd37;
	ld.global.f32 	%f13, [%rd38];
	cvt.f64.f32 	%fd28, %f13;
	ld.global.f32 	%f14, [%rd59];
	cvt.f64.f32 	%fd29, %f14;
	fma.rn.f64 	%fd72, %fd28, %fd29, %fd72;
	st.global.f64 	[%rd4], %fd72;
$L__BB95_13:
	ld.global.f32 	%f15, [%rd9+4];
	cvt.rzi.s32.f32 	%r24, %f15;
	sub.s32 	%r92, %r2, %r24;
	setp.lt.s32 	%p22, %r92, 0;
	setp.ge.s32 	%p23, %r92, %r59;
	or.pred  	%p24, %p22, %p23;
	@%p24 bra 	$L__BB95_16;
	ld.global.f32 	%f16, [%rd58+4];
	cvt.rzi.s32.f32 	%r93, %f16;
	sub.s32 	%r25, %r3, %r93;
	setp.lt.s32 	%p25, %r25, 0;
	setp.ge.s32 	%p26, %r25, %r60;
	or.pred  	%p27, %p25, %p26;
	@%p27 bra 	$L__BB95_16;
	add.s32 	%r94, %r10, %r118;
	sub.s32 	%r95, %r94, %r24;
	mad.lo.s32 	%r96, %r95, %r60, %r25;
	mul.wide.s32 	%rd39, %r96, 4;
	add.s64 	%rd40, %rd1, %rd39;
	ld.global.f32 	%f17, [%rd40];
	cvt.f64.f32 	%fd30, %f17;
	ld.global.f32 	%f18, [%rd59+4];
	cvt.f64.f32 	%fd31, %f18;
	fma.rn.f64 	%fd72, %fd30, %fd31, %fd72;
	st.global.f64 	[%rd4], %fd72;
$L__BB95_16:
	add.s32 	%r119, %r119, 4;
	add.s32 	%r118, %r118, %r11;
	add.s64 	%rd59, %rd59, 16;
	add.s32 	%r117, %r117, 4;
	add.s64 	%rd58, %rd58, 16;
	add.s32 	%r116, %r116, 4;
	add.s32 	%r115, %r115, 4;
	setp.ne.s32 	%p28, %r119, 0;
	@%p28 bra 	$L__BB95_4;
$L__BB95_17:
	setp.eq.s32 	%p29, %r7, 0;
	@%p29 bra 	$L__BB95_23;
	add.s32 	%r125, %r120, %r6;
	mad.lo.s32 	%r124, %r120, %r59, %r2;
	add.s32 	%r123, %r120, %r5;
	add.s32 	%r122, %r120, %r4;
	neg.s32 	%r121, %r7;
$L__BB95_19:
	.pragma "nounroll";
	mul.wide.s32 	%rd41, %r122, 4;
	add.s64 	%rd42, %rd2, %rd41;
	ld.global.f32 	%f19, [%rd42];
	cvt.rzi.s32.f32 	%r42, %f19;
	sub.s32 	%r97, %r2, %r42;
	setp.lt.s32 	%p30, %r97, 0;
	setp.ge.s32 	%p31, %r97, %r59;
	or.pred  	%p32, %p30, %p31;
	@%p32 bra 	$L__BB95_22;
	mul.wide.s32 	%rd43, %r123, 4;
	add.s64 	%rd44, %rd2, %rd43;
	ld.global.f32 	%f20, [%rd44];
	cvt.rzi.s32.f32 	%r98, %f20;
	sub.s32 	%r43, %r3, %r98;
	setp.lt.s32 	%p33, %r43, 0;
	setp.ge.s32 	%p34, %r43, %r60;
	or.pred  	%p35, %p33, %p34;
	@%p35 bra 	$L__BB95_22;
	sub.s32 	%r99, %r124, %r42;
	mad.lo.s32 	%r100, %r99, %r60, %r43;
	mul.wide.s32 	%rd45, %r100, 4;
	add.s64 	%rd46, %rd1, %rd45;
	ld.global.f32 	%f21, [%rd46];
	cvt.f64.f32 	%fd32, %f21;
	mul.wide.s32 	%rd47, %r125, 4;
	add.s64 	%rd48, %rd2, %rd47;
	ld.global.f32 	%f22, [%rd48];
	cvt.f64.f32 	%fd33, %f22;
	fma.rn.f64 	%fd72, %fd32, %fd33, %fd72;
	st.global.f64 	[%rd4], %fd72;
$L__BB95_22:
	add.s32 	%r125, %r125, 1;
	add.s32 	%r124, %r124, %r59;
	add.s32 	%r123, %r123, 1;
	add.s32 	%r122, %r122, 1;
	add.s32 	%r121, %r121, 1;
	setp.ne.s32 	%p36, %r121, 0;
	@%p36 bra 	$L__BB95_19;
$L__BB95_23:
	setp.leu.f64 	%p37, %fd72, 0d0000000000000000;
	@%p37 bra 	$L__BB95_32;
	ld.param.u64 	%rd57, [vec_computeModelAndLikelihood_param_8];
	cvta.to.global.u64 	%rd52, %rd57;
	mul.wide.s32 	%rd53, %r1, 4;
	add.s64 	%rd54, %rd52, %rd53;
	ld.global.f32 	%f1, [%rd54];
	{
	.reg .b32 %temp; 
	mov.b64 	{%temp, %r126}, %fd72;
	}
	{
	.reg .b32 %temp; 
	mov.b64 	{%r127, %temp}, %fd72;
	}
	setp.gt.s32 	%p38, %r126, 1048575;
	mov.b32 	%r128, -1023;
	mov.f64 	%fd79, %fd72;
	@%p38 bra 	$L__BB95_26;
	mul.f64 	%fd79, %fd72, 0d4350000000000000;
	{
	.reg .b32 %temp; 
	mov.b64 	{%temp, %r126}, %fd79;
	}
	{
	.reg .b32 %temp; 
	mov.b64 	{%r127, %temp}, %fd79;
	}
	mov.b32 	%r128, -1077;
$L__BB95_26:
	add.s32 	%r103, %r126, -1;
	setp.gt.u32 	%p39, %r103, 2146435070;
	@%p39 bra 	$L__BB95_30;
	shr.u32 	%r106, %r126, 20;
	add.s32 	%r129, %r128, %r106;
	and.b32  	%r107, %r126, 1048575;
	or.b32  	%r108, %r107, 1072693248;
	mov.b64 	%fd80, {%r127, %r108};
	setp.lt.u32 	%p41, %r108, 1073127583;
	@%p41 bra 	$L__BB95_29;
	{
	.reg .b32 %temp; 
	mov.b64 	{%r109, %temp}, %fd80;
	}
	{
	.reg .b32 %temp; 
	mov.b64 	{%temp, %r110}, %fd80;
	}
	add.s32 	%r111, %r110, -1048576;
	mov.b64 	%fd80, {%r109, %r111};
	add.s32 	%r129, %r129, 1;
$L__BB95_29:
	add.f64 	%fd35, %fd80, 0dBFF0000000000000;
	add.f64 	%fd36, %fd80, 0d3FF0000000000000;
	rcp.approx.ftz.f64 	%fd37, %fd36;
	neg.f64 	%fd38, %fd36;
	fma.rn.f64 	%fd39, %fd38, %fd37, 0d3FF0000000000000;
	fma.rn.f64 	%fd40, %fd39, %fd39, %fd39;
	fma.rn.f64 	%fd41, %fd40, %fd37, %fd37;
	mul.f64 	%fd42, %fd35, %fd41;
	fma.rn.f64 	%fd43, %fd35, %fd41, %fd42;
	mul.f64 	%fd44, %fd43, %fd43;
	fma.rn.f64 	%fd45, %fd44, 0d3EB1380B3AE80F1E, 0d3ED0EE258B7A8B04;
	fma.rn.f64 	%fd46, %fd45, %fd44, 0d3EF3B2669F02676F;
	fma.rn.f64 	%fd47, %fd46, %fd44, 0d3F1745CBA9AB0956;
	fma.rn.f64 	%fd48, %fd47, %fd44, 0d3F3C71C72D1B5154;
	fma.rn.f64 	%fd49, %fd48, %fd44, 0d3F624924923BE72D;
	fma.rn.f64 	%fd50, %fd49, %fd44, 0d3F8999999999A3C4;
	fma.rn.f64 	%fd51, %fd50, %fd44, 0d3FB5555555555554;
	sub.f64 	%fd52, %fd35, %fd43;
	add.f64 	%fd53, %fd52, %fd52;
	neg.f64 	%fd54, %fd43;
	fma.rn.f64 	%fd55, %fd54, %fd35, %fd53;
	mul.f64 	%fd56, %fd41, %fd55;
	mul.f64 	%fd57, %fd44, %fd51;
	fma.rn.f64 	%fd58, %fd57, %fd43, %fd56;
	xor.b32  	%r112, %r129, -2147483648;
	mov.b32 	%r113, 1127219200;
	mov.b64 	%fd59, {%r112, %r113};
	mov.b32 	%r114, -2147483648;
	mov.b64 	%fd60, {%r114, %r113};
	sub.f64 	%fd61, %fd59, %fd60;
	fma.rn.f64 	%fd62, %fd61, 0d3FE62E42FEFA39EF, %fd43;
	fma.rn.f64 	%fd63, %fd61, 0dBFE62E42FEFA39EF, %fd62;
	sub.f64 	%fd64, %fd63, %fd43;
	sub.f64 	%fd65, %fd58, %fd64;
	fma.rn.f64 	%fd66, %fd61, 0d3C7ABC9E3B39803F, %fd65;
	add.f64 	%fd81, %fd62, %fd66;
	bra.uni 	$L__BB95_31;
$L__BB95_30:
	fma.rn.f64 	%fd34, %fd79, 0d7FF0000000000000, 0d7FF0000000000000;
	{
	.reg .b32 %temp; 
	mov.b64 	{%temp, %r104}, %fd79;
	}
	and.b32  	%r105, %r104, 2147483647;
	setp.eq.s32 	%p40, %r105, 0;
	selp.f64 	%fd81, 0dFFF0000000000000, %fd34, %p40;
$L__BB95_31:
	cvt.f64.f32 	%fd67, %f1;
	mul.f64 	%fd68, %fd81, %fd67;
	sub.f64 	%fd69, %fd72, %fd68;
	mul.wide.s32 	%rd55, %r1, 8;
	add.s64 	%rd56, %rd3, %rd55;
	st.global.f64 	[%rd56], %fd69;
	bra.uni 	$L__BB95_33;
$L__BB95_32:
	mul.wide.s32 	%rd49, %r1, 8;
	add.s64 	%rd50, %rd3, %rd49;
	mov.b64 	%rd51, 0;
	st.global.u64 	[%rd50], %rd51;
$L__BB95_33:
	ret;

}
	// .globl	vec_computeLikelihoodAndModelwithPhotonNumberAndBackground
.visible .entry vec_computeLikelihoodAndModelwithPhotonNumberAndBackground(
	.param .u32 vec_computeLikelihoodAndModelwithPhotonNumberAndBackground_param_0,
	.param .u32 vec_computeLikelihoodAndModelwithPhotonNumberAndBackground_param_1,
	.param .u64 .ptr .align 1 vec_computeLikelihoodAndModelwithPhotonNumberAndBackground_param_2,
	.param .u64 .ptr .align 1 vec_computeLikelihoodAndModelwithPhotonNumberAndBackground_param_3,
	.param .u64 .ptr .align 1 vec_computeLikelihoodAndModelwithPhotonNumberAndBackground_param_4,
	.param .u64 .ptr .align 1 vec_computeLikelihoodAndModelwithPhotonNumberAndBackground_param_5,
	.param .u64 .ptr .align 1 vec_computeLikelihoodAndModelwithPhotonNumberAndBackground_param_6,
	.param .u32 vec_computeLikelihoodAndModelwithPhotonNumberAndBackground_param_7,
	.param .u64 .ptr .align 1 vec_computeLikelihoodAndModelwithPhotonNumberAndBackground_param_8
)
{
	.reg .pred 	%p<7>;
	.reg .b32 	%r<45>;
	.reg .b32 	%f<4>;
	.reg .b64 	%rd<27>;
	.reg .b64 	%fd<52>;

	ld.param.u32 	%r15, [vec_computeLikelihoodAndModelwithPhotonNumberAndBackground_param_0];
	ld.param.u32 	%r13, [vec_computeLikelihoodAndModelwithPhotonNumberAndBackground_param_1];
	ld.param.u64 	%rd7, [vec_computeLikelihoodAndModelwithPhotonNumberAndBackground_param_2];
	ld.param.u64 	%rd2, [vec_computeLikelihoodAndModelwithPhotonNumberAndBackground_param_3];
	ld.param.u64 	%rd3, [vec_computeLikelihoodAndModelwithPhotonNumberAndBackground_param_4];
	ld.param.u64 	%rd4, [vec_computeLikelihoodAndModelwithPhotonNumberAndBackground_param_5];
	ld.param.u64 	%rd5, [vec_computeLikelihoodAndModelwithPhotonNumberAndBackground_param_6];
	ld.param.u32 	%r14, [vec_computeLikelihoodAndModelwithPhotonNumberAndBackground_param_7];
	ld.param.u64 	%rd6, [vec_computeLikelihoodAndModelwithPhotonNumberAndBackground_param_8];
	cvta.to.global.u64 	%rd1, %rd7;
	mov.u32 	%r16, %tid.x;
	mov.u32 	%r17, %ctaid.x;
	mov.u32 	%r18, %ntid.x;
	mov.u32 	%r19, %tid.y;
	mov.u32 	%r20, %ctaid.y;
	mov.u32 	%r21, %ntid.y;
	mad.lo.s32 	%r22, %r20, %r21, %r19;
	mov.u32 	%r23, %nctaid.x;
	mad.lo.s32 	%r24, %r22, %r23, %r17;
	mad.lo.s32 	%r1, %r24, %r18, %r16;
	div.s32 	%r2, %r15, %r13;
	setp.ge.s32 	%p1, %r1, %r15;
	@%p1 bra 	$L__BB96_11;
	cvta.to.global.u64 	%rd8, %rd3;
	cvta.to.global.u64 	%rd9, %rd4;
	cvta.to.global.u64 	%rd10, %rd5;
	cvta.to.global.u64 	%rd11, %rd6;
	mul.wide.s32 	%rd12, %r1, 4;
	add.s64 	%rd13, %rd9, %rd12;
	ld.global.f32 	%f2, [%rd13];
	cvt.f64.f32 	%fd10, %f2;
	div.s32 	%r25, %r1, %r2;
	mad.lo.s32 	%r26, %r14, %r13, %r25;
	mul.wide.s32 	%rd14, %r26, 4;
	add.s64 	%rd15, %rd10, %rd14;
	ld.global.f32 	%f3, [%rd15];
	cvt.f64.f32 	%fd11, %f3;
	mul.wide.s32 	%rd16, %r1, 8;
	add.s64 	%rd17, %rd11, %rd16;
	ld.global.f64 	%fd12, [%rd17];
	fma.rn.f64 	%fd1, %fd10, %fd11, %fd12;
	add.s64 	%rd18, %rd8, %rd16;
	st.global.f64 	[%rd18], %fd1;
	setp.leu.f64 	%p2, %fd1, 0d0000000000000000;
	@%p2 bra 	$L__BB96_10;
	cvta.to.global.u64 	%rd22, %rd2;
	add.s64 	%rd24, %rd22, %rd12;
	ld.global.f32 	%f1, [%rd24];
	{
	.reg .b32 %temp; 
	mov.b64 	{%temp, %r41}, %fd1;
	}
	{
	.reg .b32 %temp; 
	mov.b64 	{%r42, %temp}, %fd1;
	}
	setp.gt.s32 	%p3, %r41, 1048575;
	mov.b32 	%r43, -1023;
	mov.f64 	%fd49, %fd1;
	@%p3 bra 	$L__BB96_4;
	mul.f64 	%fd49, %fd1, 0d4350000000000000;
	{
	.reg .b32 %temp; 
	mov.b64 	{%temp, %r41}, %fd49;
	}
	{
	.reg .b32 %temp; 
	mov.b64 	{%r42, %temp}, %fd49;
	}
	mov.b32 	%r43, -1077;
$L__BB96_4:
	add.s32 	%r29, %r41, -1;
	setp.gt.u32 	%p4, %r29, 2146435070;
	@%p4 bra 	$L__BB96_8;
	shr.u32 	%r32, %r41, 20;
	add.s32 	%r44, %r43, %r32;
	and.b32  	%r33, %r41, 1048575;
	or.b32  	%r34, %r33, 1072693248;
	mov.b64 	%fd50, {%r42, %r34};
	setp.lt.u32 	%p6, %r34, 1073127583;
	@%p6 bra 	$L__BB96_7;
	{
	.reg .b32 %temp; 
	mov.b64 	{%r35, %temp}, %fd50;
	}
	{
	.reg .b32 %temp; 
	mov.b64 	{%temp, %r36}, %fd50;
	}
	add.s32 	%r37, %r36, -1048576;
	mov.b64 	%fd50, {%r35, %r37};
	add.s32 	%r44, %r44, 1;
$L__BB96_7:
	add.f64 	%fd14, %fd50, 0dBFF0000000000000;
	add.f64 	%fd15, %fd50, 0d3FF0000000000000;
	rcp.approx.ftz.f64 	%fd16, %fd15;
	neg.f64 	%fd17, %fd15;
	fma.rn.f64 	%fd18, %fd17, %fd16, 0d3FF0000000000000;
	fma.rn.f64 	%fd19, %fd18, %fd18, %fd18;
	fma.rn.f64 	%fd20, %fd19, %fd16, %fd16;
	mul.f64 	%fd21, %fd14, %fd20;
	fma.rn.f64 	%fd22, %fd14, %fd20, %fd21;
	mul.f64 	%fd23, %fd22, %fd22;
	fma.rn.f64 	%fd24, %fd23, 0d3EB1380B3AE80F1E, 0d3ED0EE258B7A8B04;
	fma.rn.f64 	%fd25, %fd24, %fd23, 0d3EF3B2669F02676F;
	fma.rn.f64 	%fd26, %fd25, %fd23, 0d3F1745CBA9AB0956;
	fma.rn.f64 	%fd27, %fd26, %fd23, 0d3F3C71C72D1B5154;
	fma.rn.f64 	%fd28, %fd27, %fd23, 0d3F624924923BE72D;
	fma.rn.f64 	%fd29, %fd28, %fd23, 0d3F8999999999A3C4;
	fma.rn.f64 	%fd30, %fd29, %fd23, 0d3FB5555555555554;
	sub.f64 	%fd31, %fd14, %fd22;
	add.f64 	%fd32, %fd31, %fd31;
	neg.f64 	%fd33, %fd22;
	fma.rn.f64 	%fd34, %fd33, %fd14, %fd32;
	mul.f64 	%fd35, %fd20, %fd34;
	mul.f64 	%fd36, %fd23, %fd30;
	fma.rn.f64 	%fd37, %fd36, %fd22, %fd35;
	xor.b32  	%r38, %r44, -2147483648;
	mov.b32 	%r39, 1127219200;
	mov.b64 	%fd38, {%r38, %r39};
	mov.b32 	%r40, -2147483648;
	mov.b64 	%fd39, {%r40, %r39};
	sub.f64 	%fd40, %fd38, %fd39;
	fma.rn.f64 	%fd41, %fd40, 0d3FE62E42FEFA39EF, %fd22;
	fma.rn.f64 	%fd42, %fd40, 0dBFE62E42FEFA39EF, %fd41;
	sub.f64 	%fd43, %fd42, %fd22;
	sub.f64 	%fd44, %fd37, %fd43;
	fma.rn.f64 	%fd45, %fd40, 0d3C7ABC9E3B39803F, %fd44;
	add.f64 	%fd51, %fd41, %fd45;
	bra.uni 	$L__BB96_9;
$L__BB96_8:
	fma.rn.f64 	%fd13, %fd49, 0d7FF0000000000000, 0d7FF0000000000000;
	{
	.reg .b32 %temp; 
	mov.b64 	{%temp, %r30}, %fd49;
	}
	and.b32  	%r31, %r30, 2147483647;
	setp.eq.s32 	%p5, %r31, 0;
	selp.f64 	%fd51, 0dFFF0000000000000, %fd13, %p5;
$L__BB96_9:
	cvt.f64.f32 	%fd46, %f1;
	mul.f64 	%fd47, %fd51, %fd46;
	sub.f64 	%fd48, %fd1, %fd47;
	add.s64 	%rd26, %rd1, %rd16;
	st.global.f64 	[%rd26], %fd48;
	bra.uni 	$L__BB96_11;
$L__BB96_10:
	add.s64 	%rd20, %rd1, %rd16;
	mov.b64 	%rd21, 0;
	st.global.u64 	[%rd20], %rd21;
$L__BB96_11:
	ret;

}
	// .globl	vec_computeModelwithPhotonNumber
.visible .entry vec_computeModelwithPhotonNumber(
	.param .u32 vec_computeModelwithPhotonNumber_param_0,
	.param .u32 vec_computeModelwithPhotonNumber_param_1,
	.param .u64 .ptr .align 1 vec_computeModelwithPhotonNumber_param_2,
	.param .u64 .ptr .align 1 vec_computeModelwithPhotonNumber_param_3,
	.param .u64 .ptr .align 1 vec_computeModelwithPhotonNumber_param_4,
	.param .u32 vec_computeModelwithPhotonNumber_param_5
)
{
	.reg .pred 	%p<2>;
	.reg .b32 	%r<17>;
	.reg .b32 	%f<3>;
	.reg .b64 	%rd<13>;
	.reg .b64 	%fd<4>;

	ld.param.u32 	%r5, [vec_computeModelwithPhotonNumber_param_0];
	ld.param.u32 	%r3, [vec_computeModelwithPhotonNumber_param_1];
	ld.param.u64 	%rd1, [vec_computeModelwithPhotonNumber_param_2];
	ld.param.u64 	%rd2, [vec_computeModelwithPhotonNumber_param_3];
	ld.param.u64 	%rd3, [vec_computeModelwithPhotonNumber_param_4];
	ld.param.u32 	%r4, [vec_computeModelwithPhotonNumber_param_5];
	mov.u32 	%r6, %tid.x;
	mov.u32 	%r7, %ctaid.x;
	mov.u32 	%r8, %ntid.x;
	mov.u32 	%r9, %tid.y;
	mov.u32 	%r10, %ctaid.y;
	mov.u32 	%r11, %ntid.y;
	mad.lo.s32 	%r12, %r10, %r11, %r9;
	mov.u32 	%r13, %nctaid.x;
	mad.lo.s32 	%r14, %r12, %r13, %r7;
	mad.lo.s32 	%r1, %r14, %r8, %r6;
	div.s32 	%r2, %r5, %r3;
	setp.ge.s32 	%p1, %r1, %r5;
	@%p1 bra 	$L__BB97_2;
	cvta.to.global.u64 	%rd4, %rd2;
	cvta.to.global.u64 	%rd5, %rd3;
	cvta.to.global.u64 	%rd6, %rd1;
	mul.wide.s32 	%rd7, %r1, 4;
	add.s64 	%rd8, %rd4, %rd7;
	ld.global.f32 	%f1, [%rd8];
	cvt.f64.f32 	%fd1, %f1;
	div.s32 	%r15, %r1, %r2;
	mad.lo.s32 	%r16, %r4, %r3, %r15;
	mul.wide.s32 	%rd9, %r16, 4;
	add.s64 	%rd10, %rd5, %rd9;
	ld.global.f32 	%f2, [%rd10];
	cvt.f64.f32 	%fd2, %f2;
	mul.f64 	%fd3, %fd1, %fd2;
	mul.wide.s32 	%rd11, %r1, 8;
	add.s64 	%rd12, %rd6, %rd11;
	st.global.f64 	[%rd12], %fd3;
$L__BB97_2:
	ret;

}
	// .globl	vec_subtractModelwithPhotonNumber
.visible .entry vec_subtractModelwithPhotonNumber(
	.param .u32 vec_subtractModelwithPhotonNumber_param_0,
	.param .u32 vec_subtractModelwithPhotonNumber_param_1,
	.param .u64 .ptr .align 1 vec_subtractModelwithPhotonNumber_param_2,
	.param .u64 .ptr .align 1 vec_subtractModelwithPhotonNumber_param_3,
	.param .u64 .ptr .align 1 vec_subtractModelwithPhotonNumber_param_4,
	.param .u64 .ptr .align 1 vec_subtractModelwithPhotonNumber_param_5,
	.param .u32 vec_subtractModelwithPhotonNumber_param_6
)
{
	.reg .pred 	%p<2>;
	.reg .b32 	%r<17>;
	.reg .b32 	%f<3>;
	.reg .b64 	%rd<16>;
	.reg .b64 	%fd<6>;

	ld.param.u32 	%r5, [vec_subtractModelwithPhotonNumber_param_0];
	ld.param.u32 	%r3, [vec_subtractModelwithPhotonNumber_param_1];
	ld.param.u64 	%rd1, [vec_subtractModelwithPhotonNumber_param_2];
	ld.param.u64 	%rd2, [vec_subtractModelwithPhotonNumber_param_3];
	ld.param.u64 	%rd3, [vec_subtractModelwithPhotonNumber_param_4];
	ld.param.u64 	%rd4, [vec_subtractModelwithPhotonNumber_param_5];
	ld.param.u32 	%r4, [vec_subtractModelwithPhotonNumber_param_6];
	mov.u32 	%r6, %tid.x;
	mov.u32 	%r7, %ctaid.x;
	mov.u32 	%r8, %ntid.x;
	mov.u32 	%r9, %tid.y;
	mov.u32 	%r10, %ctaid.y;
	mov.u32 	%r11, %ntid.y;
	mad.lo.s32 	%r12, %r10, %r11, %r9;
	mov.u32 	%r13, %nctaid.x;
	mad.lo.s32 	%r14, %r12, %r13, %r7;
	mad.lo.s32 	%r1, %r14, %r8, %r6;
	div.s32 	%r2, %r5, %r3;
	setp.ge.s32 	%p1, %r1, %r5;
	@%p1 bra 	$L__BB98_2;
	cvta.to.global.u64 	%rd5, %rd2;
	cvta.to.global.u64 	%rd6, %rd3;
	cvta.to.global.u64 	%rd7, %rd4;
	cvta.to.global.u64 	%rd8, %rd1;
	mul.wide.s32 	%rd9, %r1, 8;
	add.s64 	%rd10, %rd5, %rd9;
	ld.global.f64 	%fd1, [%rd10];
	mul.wide.s32 	%rd11, %r1, 4;
	add.s64 	%rd12, %rd6, %rd11;
	ld.global.f32 	%f1, [%rd12];
	cvt.f64.f32 	%fd2, %f1;
	div.s32 	%r15, %r1, %r2;
	mad.lo.s32 	%r16, %r4, %r3, %r15;
	mul.wide.s32 	%rd13, %r16, 4;
	add.s64 	%rd14, %rd7, %rd13;
	ld.global.f32 	%f2, [%rd14];
	cvt.f64.f32 	%fd3, %f2;
	mul.f64 	%fd4, %fd2, %fd3;
	sub.f64 	%fd5, %fd1, %fd4;
	add.s64 	%rd15, %rd8, %rd9;
	st.global.f64 	[%rd15], %fd5;
$L__BB98_2:
	ret;

}
	// .globl	vec_partialModel
.visible .entry vec_partialModel(
	.param .u32 vec_partialModel_param_0,
	.param .u64 .ptr .align 1 vec_partialModel_param_1,
	.param .u64 .ptr .align 1 vec_partialModel_param_2,
	.param .u64 .ptr .align 1 vec_partialModel_param_3,
	.param .f32 vec_partialModel_param_4
)
{
	.reg .pred 	%p<2>;
	.reg .b32 	%r<12>;
	.reg .b32 	%f<3>;
	.reg .b64 	%rd<11>;
	.reg .b64 	%fd<6>;

	ld.param.u32 	%r2, [vec_partialModel_param_0];
	ld.param.u64 	%rd1, [vec_partialModel_param_1];
	ld.param.u64 	%rd2, [vec_partialModel_param_2];
	ld.param.u64 	%rd3, [vec_partialModel_param_3];
	ld.param.f32 	%f1, [vec_partialModel_param_4];
	mov.u32 	%r3, %tid.x;
	mov.u32 	%r4, %ctaid.x;
	mov.u32 	%r5, %ntid.x;
	mov.u32 	%r6, %tid.y;
	mov.u32 	%r7, %ctaid.y;
	mov.u32 	%r8, %ntid.y;
	mad.lo.s32 	%r9, %r7, %r8, %r6;
	mov.u32 	%r10, %nctaid.x;
	mad.lo.s32 	%r11, %r9, %r10, %r4;
	mad.lo.s32 	%r1, %r11, %r5, %r3;
	setp.ge.s32 	%p1, %r1, %r2;
	@%p1 bra 	$L__BB99_2;
	cvta.to.global.u64 	%rd4, %rd2;
	cvta.to.global.u64 	%rd5, %rd3;
	cvta.to.global.u64 	%rd6, %rd1;
	mul.wide.s32 	%rd7, %r1, 8;
	add.s64 	%rd8, %rd4, %rd7;
	ld.global.f64 	%fd1, [%rd8];
	add.s64 	%rd9, %rd5, %rd7;
	ld.global.f64 	%fd2, [%rd9];
	sub.f64 	%fd3, %fd1, %fd2;
	add.f32 	%f2, %f1, %f1;
	cvt.f64.f32 	%fd4, %f2;
	div.rn.f64 	%fd5, %fd3, %fd4;
	add.s64 	%rd10, %rd6, %rd7;
	st.global.f64 	[%rd10], %fd5;
$L__BB99_2:
	ret;

}
	// .globl	vec_chi2
.visible .entry vec_chi2(
	.param .u64 vec_chi2_param_0,
	.param .u32 vec_chi2_param_1,
	.param .u64 .ptr .align 1 vec_chi2_param_2,
	.param .u64 .ptr .align 1 vec_chi2_param_3,
	.param .u64 .ptr .align 1 vec_chi2_param_4
)
{
	.reg .pred 	%p<3>;
	.reg .b32 	%r<12>;
	.reg .b32 	%f<2>;
	.reg .b64 	%rd<17>;
	.reg .b64 	%fd<10>;

	ld.param.u64 	%rd5, [vec_chi2_param_0];
	ld.param.u32 	%r1, [vec_chi2_param_1];
	ld.param.u64 	%rd6, [vec_chi2_param_2];
	ld.param.u64 	%rd3, [vec_chi2_param_3];
	ld.param.u64 	%rd4, [vec_chi2_param_4];
	cvta.to.global.u64 	%rd1, %rd6;
	mov.u32 	%r2, %tid.x;
	mov.u32 	%r3, %ctaid.x;
	mov.u32 	%r4, %ntid.x;
	mov.u32 	%r5, %tid.y;
	mov.u32 	%r6, %ctaid.y;
	mov.u32 	%r7, %ntid.y;
	mad.lo.s32 	%r8, %r6, %r7, %r5;
	mov.u32 	%r9, %nctaid.x;
	mad.lo.s32 	%r10, %r8, %r9, %r3;
	mad.lo.s32 	%r11, %r10, %r4, %r2;
	cvt.s64.s32 	%rd2, %r11;
	setp.le.s64 	%p1, %rd5, %rd2;
	@%p1 bra 	$L__BB100_4;
	cvta.to.global.u64 	%rd7, %rd3;
	shl.b64 	%rd8, %rd2, 3;
	add.s64 	%rd9, %rd7, %rd8;
	ld.global.f64 	%fd1, [%rd9];
	setp.leu.f64 	%p2, %fd1, 0d0000000000000000;
	@%p2 bra 	$L__BB100_3;
	cvta.to.global.u64 	%rd12, %rd4;
	shl.b64 	%rd13, %rd2, 2;
	add.s64 	%rd14, %rd12, %rd13;
	ld.global.f32 	%f1, [%rd14];
	cvt.f64.f32 	%fd4, %f1;
	sub.f64 	%fd5, %fd1, %fd4;
	mul.f64 	%fd6, %fd5, %fd5;
	cvt.rn.f64.s32 	%fd7, %r1;
	mul.f64 	%fd8, %fd1, %fd7;
	div.rn.f64 	%fd9, %fd6, %fd8;
	add.s64 	%rd16, %rd1, %rd8;
	st.global.f64 	[%rd16], %fd9;
	bra.uni 	$L__BB100_4;
$L__BB100_3:
	cvt.rn.f64.s32 	%fd2, %r1;
	rcp.rn.f64 	%fd3, %fd2;
	add.s64 	%rd11, %rd1, %rd8;
	st.global.f64 	[%rd11], %fd3;
$L__BB100_4:
	ret;

}
	// .globl	vec_computeFisherMatrix
.visible .entry vec_computeFisherMatrix(
	.param .u32 vec_computeFisherMatrix_param_0,
	.param .u32 vec_computeFisherMatrix_param_1,
	.param .u32 vec_computeFisherMatrix_param_2,
	.param .u64 .ptr .align 1 vec_computeFisherMatrix_param_3,
	.param .u64 .ptr .align 1 vec_computeFisherMatrix_param_4,
	.param .u64 .ptr .align 1 vec_computeFisherMatrix_param_5,
	.param .u64 .ptr .align 1 vec_computeFisherMatrix_param_6,
	.param .u64 .ptr .align 1 vec_computeFisherMatrix_param_7,
	.param .u64 .ptr .align 1 vec_computeFisherMatrix_param_8
)
{
	.reg .pred 	%p<13>;
	.reg .b32 	%r<31>;
	.reg .b32 	%f<20>;
	.reg .b64 	%rd<24>;
	.reg .b64 	%fd<11>;

	ld.param.u32 	%r5, [vec_computeFisherMatrix_param_0];
	ld.param.u32 	%r4, [vec_computeFisherMatrix_param_1];
	ld.param.u64 	%rd12, [vec_computeFisherMatrix_param_3];
	ld.param.u64 	%rd7, [vec_computeFisherMatrix_param_4];
	ld.param.u64 	%rd8, [vec_computeFisherMatrix_param_5];
	ld.param.u64 	%rd9, [vec_computeFisherMatrix_param_6];
	ld.param.u64 	%rd10, [vec_computeFisherMatrix_param_7];
	ld.param.u64 	%rd11, [vec_computeFisherMatrix_param_8];
	cvta.to.global.u64 	%rd1, %rd12;
	mov.u32 	%r6, %tid.x;
	mov.u32 	%r7, %ctaid.x;
	mov.u32 	%r8, %ntid.x;
	mov.u32 	%r9, %tid.y;
	mov.u32 	%r10, %ctaid.y;
	mov.u32 	%r11, %ntid.y;
	mad.lo.s32 	%r12, %r10, %r11, %r9;
	mov.u32 	%r13, %nctaid.x;
	mad.lo.s32 	%r14, %r12, %r13, %r7;
	mad.lo.s32 	%r1, %r14, %r8, %r6;
	setp.ge.s32 	%p1, %r1, %r5;
	@%p1 bra 	$L__BB101_21;
	cvta.to.global.u64 	%rd13, %rd7;
	shl.b32 	%r15, %r4, 4;
	div.s32 	%r16, %r1, %r15;
	mul.lo.s32 	%r17, %r16, %r15;
	sub.s32 	%r18, %r1, %r17;
	div.s32 	%r2, %r18, %r4;
	mul.lo.s32 	%r19, %r2, %r4;
	sub.s32 	%r20, %r18, %r19;
	mad.lo.s32 	%r3, %r16, %r4, %r20;
	mul.wide.s32 	%rd14, %r3, 8;
	add.s64 	%rd15, %rd13, %rd14;
	ld.global.f64 	%fd1, [%rd15];
	setp.leu.f64 	%p2, %fd1, 0d0000000000000000;
	@%p2 bra 	$L__BB101_20;
	shr.s32 	%r23, %r2, 31;
	shr.u32 	%r24, %r23, 30;
	add.s32 	%r25, %r2, %r24;
	shr.s32 	%r22, %r25, 2;
	rcp.rn.f64 	%fd2, %fd1;
	cvt.rn.f32.f64 	%f19, %fd2;
	mul.wide.s32 	%rd18, %r1, 4;
	add.s64 	%rd2, %rd1, %rd18;
	st.global.f32 	[%rd2], %f19;
	cvta.to.global.u64 	%rd19, %rd8;
	add.s64 	%rd3, %rd19, %rd14;
	cvta.to.global.u64 	%rd21, %rd9;
	add.s64 	%rd4, %rd21, %rd14;
	cvta.to.global.u64 	%rd22, %rd10;
	add.s64 	%rd5, %rd22, %rd14;
	cvta.to.global.u64 	%rd23, %rd11;
	add.s64 	%rd6, %rd23, %rd14;
	setp.gt.s32 	%p3, %r22, 1;
	@%p3 bra 	$L__BB101_6;
	setp.eq.s32 	%p6, %r22, 0;
	@%p6 bra 	$L__BB101_9;
	setp.eq.s32 	%p7, %r22, 1;
	@%p7 bra 	$L__BB101_5;
	bra.uni 	$L__BB101_11;
$L__BB101_5:
	ld.global.f64 	%fd5, [%rd4];
	cvt.rn.f32.f64 	%f9, %fd5;
	mul.f32 	%f19, %f19, %f9;
	st.global.f32 	[%rd2], %f19;
	bra.uni 	$L__BB101_11;
$L__BB101_6:
	setp.eq.s32 	%p4, %r22, 2;
	@%p4 bra 	$L__BB101_10;
	setp.eq.s32 	%p5, %r22, 3;
	@%p5 bra 	$L__BB101_8;
	bra.uni 	$L__BB101_11;
$L__BB101_8:
	ld.global.f64 	%fd3, [%rd6];
	cvt.rn.f32.f64 	%f7, %fd3;
	mul.f32 	%f19, %f19, %f7;
	st.global.f32 	[%rd2], %f19;
	bra.uni 	$L__BB101_11;
$L__BB101_9:
	ld.global.f64 	%fd6, [%rd3];
	cvt.rn.f32.f64 	%f10, %fd6;
	mul.f32 	%f19, %f19, %f10;
	st.global.f32 	[%rd2], %f19;
	bra.uni 	$L__BB101_11;
$L__BB101_10:
	ld.global.f64 	%fd4, [%rd5];
	cvt.rn.f32.f64 	%f8, %fd4;
	mul.f32 	%f19, %f19, %f8;
	st.global.f32 	[%rd2], %f19;
$L__BB101_11:
	and.b32  	%r30, %r25, -4;
	sub.s32 	%r26, %r2, %r30;
	setp.gt.s32 	%p8, %r26, 1;
	@%p8 bra 	$L__BB101_15;
	setp.eq.s32 	%p11, %r26, 0;
	@%p11 bra 	$L__BB101_18;
	setp.eq.s32 	%p12, %r26, 1;
	@%p12 bra 	$L__BB101_14;
	bra.uni 	$L__BB101_21;
$L__BB101_14:
	ld.global.f64 	%fd9, [%rd4];
	cvt.rn.f32.f64 	%f15, %fd9;
	mul.f32 	%f16, %f19, %f15;
	st.global.f32 	[%rd2], %f16;
	bra.uni 	$L__BB101_21;
$L__BB101_15:
	setp.eq.s32 	%p9, %r26, 2;
	@%p9 bra 	$L__BB101_19;
	setp.eq.s32 	%p10, %r26, 3;
	@%p10 bra 	$L__BB101_17;
	bra.uni 	$L__BB101_21;
$L__BB101_17:
	ld.global.f64 	%fd7, [%rd6];
	cvt.rn.f32.f64 	%f11, %fd7;
	mul.f32 	%f12, %f19, %f11;
	st.global.f32 	[%rd2], %f12;
	bra.uni 	$L__BB101_21;
$L__BB101_18:
	ld.global.f64 	%fd10, [%rd3];
	cvt.rn.f32.f64 	%f17, %fd10;
	mul.f32 	%f18, %f19, %f17;
	st.global.f32 	[%rd2], %f18;
	bra.uni 	$L__BB101_21;
$L__BB101_19:
	ld.global.f64 	%fd8, [%rd5];
	cvt.rn.f32.f64 	%f13, %fd8;
	mul.f32 	%f14, %f19, %f13;
	st.global.f32 	[%rd2], %f14;
	bra.uni 	$L__BB101_21;
$L__BB101_20:
	mul.wide.s32 	%rd16, %r1, 4;
	add.s64 	%rd17, %rd1, %rd16;
	mov.b32 	%r21, 0;
	st.global.u32 	[%rd17], %r21;
$L__BB101_21:
	ret;

}
	// .globl	vec_cropFromImage
.visible .entry vec_cropFromImage(
	.param .u32 vec_cropFromImage_param_0,
	.param .u32 vec_cropFromImage_param_1,
	.param .u32 vec_cropFromImage_param_2,
	.param .u32 vec_cropFromImage_param_3,
	.param .u64 .ptr .align 1 vec_cropFromImage_param_4,
	.param .u32 vec_cropFromImage_param_5,
	.param .u32 vec_cropFromImage_param_6,
	.param .u64 .ptr .align 1 vec_cropFromImage_param_7,
	.param .u64 .ptr .align 1 vec_cropFromImage_param_8,
	.param .u32 vec_cropFromImage_param_9,
	.param .u32 vec_cropFromImage_param_10
)
{
	.reg .pred 	%p<7>;
	.reg .b32 	%r<38>;
	.reg .b32 	%f<3>;
	.reg .b64 	%rd<18>;
	.reg .b64 	%fd<2>;

	ld.param.u32 	%r12, [vec_cropFromImage_param_0];
	ld.param.u32 	%r5, [vec_cropFromImage_param_1];
	ld.param.u32 	%r6, [vec_cropFromImage_param_2];
	ld.param.u32 	%r7, [vec_cropFromImage_param_3];
	ld.param.u64 	%rd4, [vec_cropFromImage_param_4];
	ld.param.u32 	%r8, [vec_cropFromImage_param_5];
	ld.param.u32 	%r9, [vec_cropFromImage_param_6];
	ld.param.u64 	%rd2, [vec_cropFromImage_param_7];
	ld.param.u64 	%rd3, [vec_cropFromImage_param_8];
	ld.param.u32 	%r10, [vec_cropFromImage_param_9];
	ld.param.u32 	%r11, [vec_cropFromImage_param_10];
	cvta.to.global.u64 	%rd1, %rd4;
	mov.u32 	%r13, %tid.x;
	mov.u32 	%r14, %ctaid.x;
	mov.u32 	%r15, %ntid.x;
	mov.u32 	%r16, %tid.y;
	mov.u32 	%r17, %ctaid.y;
	mov.u32 	%r18, %ntid.y;
	mad.lo.s32 	%r19, %r17, %r18, %r16;
	mov.u32 	%r20, %nctaid.x;
	mad.lo.s32 	%r21, %r19, %r20, %r14;
	mad.lo.s32 	%r22, %r21, %r15, %r13;
	div.s32 	%r2, %r22, %r7;
	mul.lo.s32 	%r23, %r2, %r7;
	sub.s32 	%r1, %r22, %r23;
	setp.ge.s32 	%p1, %r22, %r12;
	@%p1 bra 	$L__BB102_4;
	cvta.to.global.u64 	%rd5, %rd3;
	mad.lo.s32 	%r24, %r10, %r7, %r1;
	mul.wide.s32 	%rd6, %r24, 4;
	add.s64 	%rd7, %rd5, %rd6;
	ld.global.f32 	%f1, [%rd7];
	cvt.rzi.s32.f32 	%r25, %f1;
	mad.lo.s32 	%r26, %r11, %r7, %r1;
	mul.wide.s32 	%rd8, %r26, 4;
	add.s64 	%rd9, %rd5, %rd8;
	ld.global.f32 	%f2, [%rd9];
	cvt.rzi.s32.f32 	%r27, %f2;
	div.s32 	%r28, %r2, %r6;
	add.s32 	%r3, %r25, %r28;
	mul.lo.s32 	%r29, %r28, %r6;
	sub.s32 	%r30, %r2, %r29;
	add.s32 	%r31, %r27, %r30;
	or.b32  	%r32, %r3, %r31;
	setp.lt.s32 	%p2, %r32, 0;
	setp.ge.s32 	%p3, %r3, %r8;
	setp.ge.s32 	%p4, %r31, %r9;
	or.pred  	%p5, %p3, %p4;
	or.pred  	%p6, %p5, %p2;
	@%p6 bra 	$L__BB102_3;
	mad.lo.s32 	%r35, %r3, %r9, %r31;
	cvta.to.global.u64 	%rd13, %rd2;
	mul.wide.s32 	%rd14, %r35, 8;
	add.s64 	%rd15, %rd13, %rd14;
	ld.global.f64 	%fd1, [%rd15];
	mul.lo.s32 	%r36, %r6, %r5;
	mad.lo.s32 	%r37, %r36, %r1, %r2;
	mul.wide.s32 	%rd16, %r37, 8;
	add.s64 	%rd17, %rd1, %rd16;
	st.global.f64 	[%rd17], %fd1;
	bra.uni 	$L__BB102_4;
$L__BB102_3:
	mul.lo.s32 	%r33, %r6, %r5;
	mad.lo.s32 	%r34, %r33, %r1, %r2;
	mul.wide.s32 	%rd10, %r34, 8;
	add.s64 	%rd11, %rd1, %rd10;
	mov.b64 	%rd12, 0;
	st.global.u64 	[%rd11], %rd12;
$L__BB102_4:
	ret;

}
	// .globl	vec_cropFromImageFloat
.visible .entry vec_cropFromImageFloat(
	.param .u32 vec_cropFromImageFloat_param_0,
	.param .u32 vec_cropFromImageFloat_param_1,
	.param .u32 vec_cropFromImageFloat_param_2,
	.param .u32 vec_cropFromImageFloat_param_3,
	.param .u64 .ptr .align 1 vec_cropFromImageFloat_param_4,
	.param .u32 vec_cropFromImageFloat_param_5,
	.param .u32 vec_cropFromImageFloat_param_6,
	.param .u64 .ptr .align 1 vec_cropFromImageFloat_param_7,
	.param .u64 .ptr .align 1 vec_cropFromImageFloat_param_8,
	.param .u32 vec_cropFromImageFloat_param_9,
	.param .u32 vec_cropFromImageFloat_param_10
)
{
	.reg .pred 	%p<7>;
	.reg .b32 	%r<39>;
	.reg .b32 	%f<4>;
	.reg .b64 	%rd<17>;

	ld.param.u32 	%r12, [vec_cropFromImageFloat_param_0];
	ld.param.u32 	%r5, [vec_cropFromImageFloat_param_1];
	ld.param.u32 	%r6, [vec_cropFromImageFloat_param_2];
	ld.param.u32 	%r7, [vec_cropFromImageFloat_param_3];
	ld.param.u64 	%rd4, [vec_cropFromImageFloat_param_4];
	ld.param.u32 	%r8, [vec_cropFromImageFloat_param_5];
	ld.param.u32 	%r9, [vec_cropFromImageFloat_param_6];
	ld.param.u64 	%rd2, [vec_cropFromImageFloat_param_7];
	ld.param.u64 	%rd3, [vec_cropFromImageFloat_param_8];
	ld.param.u32 	%r10, [vec_cropFromImageFloat_param_9];
	ld.param.u32 	%r11, [vec_cropFromImageFloat_param_10];
	cvta.to.global.u64 	%rd1, %rd4;
	mov.u32 	%r13, %tid.x;
	mov.u32 	%r14, %ctaid.x;
	mov.u32 	%r15, %ntid.x;
	mov.u32 	%r16, %tid.y;
	mov.u32 	%r17, %ctaid.y;
	mov.u32 	%r18, %ntid.y;
	mad.lo.s32 	%r19, %r17, %r18, %r16;
	mov.u32 	%r20, %nctaid.x;
	mad.lo.s32 	%r21, %r19, %r20, %r14;
	mad.lo.s32 	%r22, %r21, %r15, %r13;
	div.s32 	%r2, %r22, %r7;
	mul.lo.s32 	%r23, %r2, %r7;
	sub.s32 	%r1, %r22, %r23;
	setp.ge.s32 	%p1, %r22, %r12;
	@%p1 bra 	$L__BB103_4;
	cvta.to.global.u64 	%rd5, %rd3;
	mad.lo.s32 	%r24, %r10, %r7, %r1;
	mul.wide.s32 	%rd6, %r24, 4;
	add.s64 	%rd7, %rd5, %rd6;
	ld.global.f32 	%f1, [%rd7];
	cvt.rzi.s32.f32 	%r25, %f1;
	mad.lo.s32 	%r26, %r11, %r7, %r1;
	mul.wide.s32 	%rd8, %r26, 4;
	add.s64 	%rd9, %rd5, %rd8;
	ld.global.f32 	%f2, [%rd9];
	cvt.rzi.s32.f32 	%r27, %f2;
	div.s32 	%r28, %r2, %r6;
	add.s32 	%r3, %r25, %r28;
	mul.lo.s32 	%r29, %r28, %r6;
	sub.s32 	%r30, %r2, %r29;
	add.s32 	%r31, %r27, %r30;
	or.b32  	%r32, %r3, %r31;
	setp.lt.s32 	%p2, %r32, 0;
	setp.ge.s32 	%p3, %r3, %r8;
	setp.ge.s32 	%p4, %r31, %r9;
	or.pred  	%p5, %p3, %p4;
	or.pred  	%p6, %p5, %p2;
	@%p6 bra 	$L__BB103_3;
	mad.lo.s32 	%r36, %r3, %r9, %r31;
	cvta.to.global.u64 	%rd12, %rd2;
	mul.wide.s32 	%rd13, %r36, 4;
	add.s64 	%rd14, %rd12, %rd13;
	ld.global.f32 	%f3, [%rd14];
	mul.lo.s32 	%r37, %r6, %r5;
	mad.lo.s32 	%r38, %r37, %r1, %r2;
	mul.wide.s32 	%rd15, %r38, 4;
	add.s64 	%rd16, %rd1, %rd15;
	st.global.f32 	[%rd16], %f3;
	bra.uni 	$L__BB103_4;
$L__BB103_3:
	mul.lo.s32 	%r33, %r6, %r5;
	mad.lo.s32 	%r34, %r33, %r1, %r2;
	mul.wide.s32 	%rd10, %r34, 4;
	add.s64 	%rd11, %rd1, %rd10;
	mov.b32 	%r35, 0;
	st.global.u32 	[%rd11], %r35;
$L__BB103_4:
	ret;

}
	// .globl	vec_shiftParameter
.visible .entry vec_shiftParameter(
	.param .u32 vec_shiftParameter_param_0,
	.param .u32 vec_shiftParameter_param_1,
	.param .f32 vec_shiftParameter_param_2,
	.param .u64 .ptr .align 1 vec_shiftParameter_param_3
)
{
	.reg .pred 	%p<2>;
	.reg .b32 	%r<14>;
	.reg .b32 	%f<4>;
	.reg .b64 	%rd<5>;

	ld.param.u32 	%r2, [vec_shiftParameter_param_0];
	ld.param.u32 	%r3, [vec_shiftParameter_param_1];
	ld.param.f32 	%f1, [vec_shiftParameter_param_2];
	ld.param.u64 	%rd1, [vec_shiftParameter_param_3];
	mov.u32 	%r4, %tid.x;
	mov.u32 	%r5, %ctaid.x;
	mov.u32 	%r6, %ntid.x;
	mov.u32 	%r7, %tid.y;
	mov.u32 	%r8, %ctaid.y;
	mov.u32 	%r9, %ntid.y;
	mad.lo.s32 	%r10, %r8, %r9, %r7;
	mov.u32 	%r11, %nctaid.x;
	mad.lo.s32 	%r12, %r10, %r11, %r5;
	mad.lo.s32 	%r1, %r12, %r6, %r4;
	setp.ge.s32 	%p1, %r1, %r2;
	@%p1 bra 	$L__BB104_2;
	cvta.to.global.u64 	%rd2, %rd1;
	mad.lo.s32 	%r13, %r3, %r2, %r1;
	mul.wide.s32 	%rd3, %r13, 4;
	add.s64 	%rd4, %rd2, %rd3;
	ld.global.f32 	%f2, [%rd4];
	add.f32 	%f3, %f1, %f2;
	st.global.f32 	[%rd4], %f3;
$L__BB104_2:
	ret;

}
	// .globl	vec_updateParameter
.visible .entry vec_updateParameter(
	.param .u32 vec_updateParameter_param_0,
	.param .u32 vec_updateParameter_param_1,
	.param .f32 vec_updateParameter_param_2,
	.param .u64 .ptr .align 1 vec_updateParameter_param_3,
	.param .u64 .ptr .align 1 vec_updateParameter_param_4,
	.param .u64 .ptr .align 1 vec_updateParameter_param_5,
	.param .u64 .ptr .align 1 vec_updateParameter_param_6,
	.param .u64 .ptr .align 1 vec_updateParameter_param_7,
	.param .u64 .ptr .align 1 vec_updateParameter_param_8,
	.param .f32 vec_updateParameter_param_9,
	.param .f32 vec_updateParameter_param_10
)
{
	.reg .pred 	%p<5>;
	.reg .b32 	%r<14>;
	.reg .b32 	%f<14>;
	.reg .b64 	%rd<23>;
	.reg .b64 	%fd<32>;

	ld.param.u32 	%r3, [vec_updateParameter_param_0];
	ld.param.u32 	%r4, [vec_updateParameter_param_1];
	ld.param.f32 	%f1, [vec_updateParameter_param_2];
	ld.param.u64 	%rd2, [vec_updateParameter_param_3];
	ld.param.u64 	%rd3, [vec_updateParameter_param_4];
	ld.param.u64 	%rd4, [vec_updateParameter_param_5];
	ld.param.u64 	%rd5, [vec_updateParameter_param_6];
	ld.param.u64 	%rd6, [vec_updateParameter_param_7];
	ld.param.u64 	%rd7, [vec_updateParameter_param_8];
	ld.param.f32 	%f2, [vec_updateParameter_param_9];
	ld.param.f32 	%f3, [vec_updateParameter_param_10];
	mov.u32 	%r5, %tid.x;
	mov.u32 	%r6, %ctaid.x;
	mov.u32 	%r7, %ntid.x;
	mov.u32 	%r8, %tid.y;
	mov.u32 	%r9, %ctaid.y;
	mov.u32 	%r10, %ntid.y;
	mad.lo.s32 	%r11, %r9, %r10, %r8;
	mov.u32 	%r12, %nctaid.x;
	mad.lo.s32 	%r13, %r11, %r12, %r6;
	mad.lo.s32 	%r1, %r13, %r7, %r5;
	setp.ge.s32 	%p1, %r1, %r3;
	@%p1 bra 	$L__BB105_9;
	cvta.to.global.u64 	%rd8, %rd7;
	mad.lo.s32 	%r2, %r4, %r3, %r1;
	mul.wide.s32 	%rd9, %r2, 4;
	add.s64 	%rd1, %rd8, %rd9;
	ld.global.f32 	%f4, [%rd1];
	setp.leu.f32 	%p2, %f4, 0f00000000;
	@%p2 bra 	$L__BB105_9;
	cvt.f64.f32 	%fd1, %f1;
	cvta.to.global.u64 	%rd10, %rd4;
	mul.wide.s32 	%rd11, %r1, 8;
	add.s64 	%rd12, %rd10, %rd11;
	ld.global.f64 	%fd2, [%rd12];
	cvta.to.global.u64 	%rd13, %rd2;
	add.s64 	%rd14, %rd13, %rd11;
	ld.global.f64 	%fd3, [%rd14];
	add.f64 	%fd11, %fd2, %fd3;
	cvta.to.global.u64 	%rd15, %rd3;
	add.s64 	%rd16, %rd15, %rd11;
	ld.global.f64 	%fd12, [%rd16];
	add.f64 	%fd13, %fd12, %fd12;
	sub.f64 	%fd14, %fd11, %fd13;
	mul.f64 	%fd15, %fd1, %fd1;
	div.rn.f64 	%fd4, %fd14, %fd15;
	setp.neu.f64 	%p3, %fd4, 0d0000000000000000;
	@%p3 bra 	$L__BB105_4;
	sub.f64 	%fd20, %fd2, %fd3;
	add.f64 	%fd21, %fd1, %fd1;
	mul.f64 	%fd30, %fd21, %fd20;
	bra.uni 	$L__BB105_5;
$L__BB105_4:
	sub.f64 	%fd16, %fd2, %fd3;
	add.f64 	%fd17, %fd1, %fd1;
	div.rn.f64 	%fd18, %fd16, %fd17;
	abs.f64 	%fd19, %fd4;
	div.rn.f64 	%fd30, %fd18, %fd19;
$L__BB105_5:
	setp.leu.f64 	%p4, %fd30, 0d0000000000000000;
	@%p4 bra 	$L__BB105_7;
	abs.f32 	%f7, %f3;
	cvt.f64.f32 	%fd27, %f7;
	min.f64 	%fd28, %fd27, %fd30;
	abs.f32 	%f8, %f2;
	cvt.f64.f32 	%fd29, %f8;
	max.f64 	%fd31, %fd29, %fd28;
	bra.uni 	$L__BB105_8;
$L__BB105_7:
	abs.f32 	%f5, %f3;
	cvt.f64.f32 	%fd22, %f5;
	neg.f64 	%fd23, %fd22;
	max.f64 	%fd24, %fd23, %fd30;
	abs.f32 	%f6, %f2;
	cvt.f64.f32 	%fd25, %f6;
	neg.f64 	%fd26, %fd25;
	min.f64 	%fd31, %fd26, %fd24;
$L__BB105_8:
	cvta.to.global.u64 	%rd17, %rd5;
	add.s64 	%rd19, %rd17, %rd9;
	ld.global.f32 	%f9, [%rd19];
	cvta.to.global.u64 	%rd20, %rd6;
	mul.wide.s32 	%rd21, %r1, 4;
	add.s64 	%rd22, %rd20, %rd21;
	st.global.f32 	[%rd22], %f9;
	cvt.rn.f32.f64 	%f10, %fd31;
	ld.global.f32 	%f11, [%rd1];
	mul.f32 	%f12, %f11, %f10;
	sub.f32 	%f13, %f9, %f12;
	st.global.f32 	[%rd19], %f13;
$L__BB105_9:
	ret;

}
	// .globl	vec_checkLikelihood
.visible .entry vec_checkLikelihood(
	.param .u32 vec_checkLikelihood_param_0,
	.param .u32 vec_checkLikelihood_param_1,
	.param .u64 .ptr .align 1 vec_checkLikelihood_param_2,
	.param .u64 .ptr .align 1 vec_checkLikelihood_param_3,
	.param .u64 .ptr .align 1 vec_checkLikelihood_param_4,
	.param .u64 .ptr .align 1 vec_checkLikelihood_param_5,
	.param .u64 .ptr .align 1 vec_checkLikelihood_param_6
)
{
	.reg .pred 	%p<3>;
	.reg .b32 	%r<16>;
	.reg .b32 	%f<5>;
	.reg .b64 	%rd<24>;
	.reg .b64 	%fd<3>;

	ld.param.u32 	%r2, [vec_checkLikelihood_param_0];
	ld.param.u32 	%r3, [vec_checkLikelihood_param_1];
	ld.param.u64 	%rd5, [vec_checkLikelihood_param_2];
	ld.param.u64 	%rd6, [vec_checkLikelihood_param_3];
	ld.param.u64 	%rd7, [vec_checkLikelihood_param_4];
	ld.param.u64 	%rd8, [vec_checkLikelihood_param_5];
	ld.param.u64 	%rd9, [vec_checkLikelihood_param_6];
	cvta.to.global.u64 	%rd1, %rd8;
	cvta.to.global.u64 	%rd2, %rd7;
	cvta.to.global.u64 	%rd3, %rd9;
	mov.u32 	%r4, %tid.x;
	mov.u32 	%r5, %ctaid.x;
	mov.u32 	%r6, %ntid.x;
	mov.u32 	%r7, %tid.y;
	mov.u32 	%r8, %ctaid.y;
	mov.u32 	%r9, %ntid.y;
	mad.lo.s32 	%r10, %r8, %r9, %r7;
	mov.u32 	%r11, %nctaid.x;
	mad.lo.s32 	%r12, %r10, %r11, %r5;
	mad.lo.s32 	%r1, %r12, %r6, %r4;
	setp.ge.s32 	%p1, %r1, %r2;
	@%p1 bra 	$L__BB106_4;
	cvta.to.global.u64 	%rd10, %rd6;
	cvta.to.global.u64 	%rd11, %rd5;
	mul.wide.s32 	%rd12, %r1, 8;
	add.s64 	%rd13, %rd10, %rd12;
	ld.global.f64 	%fd1, [%rd13];
	add.s64 	%rd4, %rd11, %rd12;
	ld.global.f64 	%fd2, [%rd4];
	setp.leu.f64 	%p2, %fd1, %fd2;
	@%p2 bra 	$L__BB106_3;
	mul.wide.s32 	%rd19, %r1, 4;
	add.s64 	%rd20, %rd1, %rd19;
	ld.global.f32 	%f2, [%rd20];
	mad.lo.s32 	%r15, %r3, %r2, %r1;
	mul.wide.s32 	%rd21, %r15, 4;
	add.s64 	%rd22, %rd2, %rd21;
	st.global.f32 	[%rd22], %f2;
	add.s64 	%rd23, %rd3, %rd21;
	ld.global.f32 	%f3, [%rd23];
	div.rn.f32 	%f4, %f3, 0f41200000;
	st.global.f32 	[%rd23], %f4;
	bra.uni 	$L__BB106_4;
$L__BB106_3:
	st.global.f64 	[%rd4], %fd1;
	mad.lo.s32 	%r13, %r3, %r2, %r1;
	mul.wide.s32 	%rd14, %r13, 4;
	add.s64 	%rd15, %rd3, %rd14;
	mov.b32 	%r14, 0;
	st.global.u32 	[%rd15], %r14;
	add.s64 	%rd16, %rd2, %rd14;
	ld.global.f32 	%f1, [%rd16];
	mul.wide.s32 	%rd17, %r1, 4;
	add.s64 	%rd18, %rd1, %rd17;
	st.global.f32 	[%rd18], %f1;
$L__BB106_4:
	ret;

}
	// .globl	vec_computePSF_phaseNMany_f
.visible .entry vec_computePSF_phaseNMany_f(
	.param .u32 vec_computePSF_phaseNMany_f_param_0,
	.param .u32 vec_computePSF_phaseNMany_f_param_1,
	.param .u32 vec_computePSF_phaseNMany_f_param_2,
	.param .u64 .ptr .align 1 vec_computePSF_phaseNMany_f_param_3,
	.param .u64 .ptr .align 1 vec_computePSF_phaseNMany_f_param_4,
	.param .u64 .ptr .align 1 vec_computePSF_phaseNMany_f_param_5,
	.param .u64 .ptr .align 1 vec_computePSF_phaseNMany_f_param_6,
	.param .u64 .ptr .align 1 vec_computePSF_phaseNMany_f_param_7,
	.param .u64 .ptr .align 1 vec_computePSF_phaseNMany_f_param_8,
	.param .u64 .ptr .align 1 vec_computePSF_phaseNMany_f_param_9,
	.param .u64 .ptr .align 1 vec_computePSF_phaseNMany_f_param_10,
	.param .u64 .ptr .align 1 vec_computePSF_phaseNMany_f_param_11,
	.param .u32 vec_computePSF_phaseNMany_f_param_12
)
{
	.local .align 4 .b8 	__local_depot107[28];
	.reg .b64 	%SP;
	.reg .b64 	%SPL;
	.reg .pred 	%p<18>;
	.reg .b32 	%r<101>;
	.reg .b32 	%f<62>;
	.reg .b64 	%rd<77>;
	.reg .b64 	%fd<5>;

	mov.u64 	%SPL, __local_depot107;
	ld.param.u32 	%r35, [vec_computePSF_phaseNMany_f_param_0];
	ld.param.u32 	%r32, [vec_computePSF_phaseNMany_f_param_1];
	ld.param.u32 	%r33, [vec_computePSF_phaseNMany_f_param_2];
	ld.param.u64 	%rd19, [vec_computePSF_phaseNMany_f_param_4];
	ld.param.u64 	%rd20, [vec_computePSF_phaseNMany_f_param_5];
	ld.param.u64 	%rd21, [vec_computePSF_phaseNMany_f_param_6];
	ld.param.u64 	%rd22, [vec_computePSF_phaseNMany_f_param_7];
	ld.param.u64 	%rd23, [vec_computePSF_phaseNMany_f_param_8];
	ld.param.u64 	%rd24, [vec_computePSF_phaseNMany_f_param_9];
	ld.param.u64 	%rd25, [vec_computePSF_phaseNMany_f_param_10];
	ld.param.u64 	%rd26, [vec_computePSF_phaseNMany_f_param_11];
	ld.param.u32 	%r34, [vec_computePSF_phaseNMany_f_param_12];
	cvta.to.global.u64 	%rd1, %rd26;
	add.u64 	%rd2, %SPL, 0;
	mov.u32 	%r36, %tid.x;
	mov.u32 	%r37, %ctaid.x;
	mov.u32 	%r38, %ntid.x;
	mov.u32 	%r39, %tid.y;
	mov.u32 	%r40, %ctaid.y;
	mov.u32 	%r41, %ntid.y;
	mad.lo.s32 	%r42, %r40, %r41, %r39;
	mov.u32 	%r43, %nctaid.x;
	mad.lo.s32 	%r44, %r42, %r43, %r37;
	mad.lo.s32 	%r1, %r44, %r38, %r36;
	setp.ge.s32 	%p1, %r1, %r35;
	@%p1 bra 	$L__BB107_18;
	ld.param.u64 	%rd70, [vec_computePSF_phaseNMany_f_param_3];
	cvta.to.global.u64 	%rd28, %rd21;
	cvta.to.global.u64 	%rd29, %rd70;
	cvta.to.global.u64 	%rd30, %rd23;
	cvta.to.global.u64 	%rd31, %rd19;
	cvta.to.global.u64 	%rd32, %rd20;
	cvta.to.global.u64 	%rd33, %rd22;
	div.s32 	%r2, %r1, %r32;
	mul.lo.s32 	%r45, %r2, %r32;
	sub.s32 	%r3, %r1, %r45;
	mul.wide.s32 	%rd34, %r3, 4;
	add.s64 	%rd35, %rd29, %rd34;
	ld.global.f32 	%f12, [%rd35];
	mul.wide.s32 	%rd36, %r2, 4;
	add.s64 	%rd37, %rd30, %rd36;
	ld.global.f32 	%f13, [%rd37];
	add.s64 	%rd38, %rd31, %rd34;
	ld.global.f32 	%f14, [%rd38];
	mul.wide.s32 	%rd39, %r34, 4;
	add.s64 	%rd40, %rd37, %rd39;
	ld.global.f32 	%f15, [%rd40];
	mul.f32 	%f16, %f14, %f15;
	fma.rn.f32 	%f17, %f12, %f13, %f16;
	add.s64 	%rd41, %rd32, %rd34;
	ld.global.f32 	%f18, [%rd41];
	add.s64 	%rd42, %rd40, %rd39;
	ld.global.f32 	%f19, [%rd42];
	fma.rn.f32 	%f20, %f18, %f19, %f17;
	add.s64 	%rd43, %rd33, %rd34;
	ld.global.f32 	%f21, [%rd43];
	add.f32 	%f1, %f21, %f20;
	add.s64 	%rd3, %rd28, %rd34;
	ld.global.f32 	%f2, [%rd3];
	mul.f32 	%f22, %f1, 0f3F22F983;
	cvt.rni.s32.f32 	%r100, %f22;
	cvt.rn.f32.s32 	%f23, %r100;
	fma.rn.f32 	%f24, %f23, 0fBFC90FDA, %f1;
	fma.rn.f32 	%f25, %f23, 0fB3A22168, %f24;
	fma.rn.f32 	%f61, %f23, 0fA7C234C5, %f25;
	abs.f32 	%f4, %f1;
	setp.ltu.f32 	%p2, %f4, 0f47CE4780;
	mov.u32 	%r96, %r100;
	mov.f32 	%f60, %f61;
	@%p2 bra 	$L__BB107_9;
	setp.neu.f32 	%p3, %f4, 0f7F800000;
	@%p3 bra 	$L__BB107_4;
	mov.f32 	%f28, 0f00000000;
	mul.rn.f32 	%f60, %f1, %f28;
	mov.b32 	%r96, 0;
	bra.uni 	$L__BB107_9;
$L__BB107_4:
	mov.b32 	%r5, %f1;
	shl.b32 	%r47, %r5, 8;
	or.b32  	%r6, %r47, -2147483648;
	mov.b64 	%rd73, 0;
	mov.b32 	%r93, 0;
	mov.u64 	%rd71, __cudart_i2opi_f;
	mov.u64 	%rd72, %rd2;
$L__BB107_5:
	.pragma "nounroll";
	ld.global.nc.u32 	%r48, [%rd71];
	mad.wide.u32 	%rd46, %r48, %r6, %rd73;
	shr.u64 	%rd73, %rd46, 32;
	st.local.u32 	[%rd72], %rd46;
	add.s32 	%r93, %r93, 1;
	add.s64 	%rd72, %rd72, 4;
	add.s64 	%rd71, %rd71, 4;
	setp.ne.s32 	%p4, %r93, 6;
	@%p4 bra 	$L__BB107_5;
	shr.u32 	%r49, %r5, 23;
	st.local.u32 	[%rd2+24], %rd73;
	and.b32  	%r9, %r49, 31;
	and.b32  	%r50, %r49, 224;
	add.s32 	%r51, %r50, -128;
	shr.u32 	%r52, %r51, 5;
	mul.wide.u32 	%rd47, %r52, 4;
	sub.s64 	%rd10, %rd2, %rd47;
	ld.local.u32 	%r94, [%rd10+24];
	ld.local.u32 	%r95, [%rd10+20];
	setp.eq.s32 	%p5, %r9, 0;
	@%p5 bra 	$L__BB107_8;
	shf.l.wrap.b32 	%r94, %r95, %r94, %r9;
	ld.local.u32 	%r53, [%rd10+16];
	shf.l.wrap.b32 	%r95, %r53, %r95, %r9;
$L__BB107_8:
	shr.u32 	%r54, %r94, 30;
	shf.l.wrap.b32 	%r55, %r95, %r94, 2;
	shl.b32 	%r56, %r95, 2;
	shr.u32 	%r57, %r55, 31;
	add.s32 	%r58, %r57, %r54;
	neg.s32 	%r59, %r58;
	setp.lt.s32 	%p6, %r5, 0;
	selp.b32 	%r96, %r59, %r58, %p6;
	xor.b32  	%r60, %r55, %r5;
	shr.s32 	%r61, %r55, 31;
	xor.b32  	%r62, %r61, %r55;
	xor.b32  	%r63, %r61, %r56;
	cvt.u64.u32 	%rd48, %r62;
	shl.b64 	%rd49, %rd48, 32;
	cvt.u64.u32 	%rd50, %r63;
	or.b64  	%rd51, %rd49, %rd50;
	cvt.rn.f64.s64 	%fd1, %rd51;
	mul.f64 	%fd2, %fd1, 0d3BF921FB54442D19;
	cvt.rn.f32.f64 	%f26, %fd2;
	neg.f32 	%f27, %f26;
	setp.lt.s32 	%p7, %r60, 0;
	selp.f32 	%f60, %f27, %f26, %p7;
$L__BB107_9:
	setp.ltu.f32 	%p8, %f4, 0f47CE4780;
	add.s32 	%r65, %r96, 1;
	mul.rn.f32 	%f29, %f60, %f60;
	and.b32  	%r66, %r96, 1;
	setp.eq.b32 	%p9, %r66, 1;
	selp.f32 	%f30, %f60, 0f3F800000, %p9;
	fma.rn.f32 	%f31, %f29, %f30, 0f00000000;
	fma.rn.f32 	%f32, %f29, 0f37CBAC00, 0fBAB607ED;
	selp.f32 	%f33, 0fB94D4153, %f32, %p9;
	selp.f32 	%f34, 0f3C0885E4, 0f3D2AAABB, %p9;
	fma.rn.f32 	%f35, %f33, %f29, %f34;
	selp.f32 	%f36, 0fBE2AAAA8, 0fBEFFFFFF, %p9;
	fma.rn.f32 	%f37, %f35, %f29, %f36;
	fma.rn.f32 	%f38, %f37, %f31, %f30;
	and.b32  	%r67, %r65, 2;
	setp.eq.s32 	%p10, %r67, 0;
	mov.f32 	%f39, 0f00000000;
	sub.f32 	%f40, %f39, %f38;
	selp.f32 	%f41, %f38, %f40, %p10;
	mul.f32 	%f42, %f2, %f41;
	cvta.to.global.u64 	%rd52, %rd24;
	add.s64 	%rd54, %rd52, %rd34;
	ld.global.u32 	%r68, [%rd54];
	mul.lo.s32 	%r18, %r2, %r33;
	add.s32 	%r69, %r68, %r18;
	mul.wide.s32 	%rd55, %r69, 4;
	add.s64 	%rd56, %rd1, %rd55;
	st.global.f32 	[%rd56], %f42;
	ld.global.f32 	%f8, [%rd3];
	@%p8 bra 	$L__BB107_17;
	setp.neu.f32 	%p11, %f4, 0f7F800000;
	@%p11 bra 	$L__BB107_12;
	mov.f32 	%f45, 0f00000000;
	mul.rn.f32 	%f61, %f1, %f45;
	mov.b32 	%r100, 0;
	bra.uni 	$L__BB107_17;
$L__BB107_12:
	mov.b32 	%r19, %f1;
	shl.b32 	%r71, %r19, 8;
	or.b32  	%r20, %r71, -2147483648;
	mov.b64 	%rd76, 0;
	mov.b32 	%r97, 0;
	mov.u64 	%rd74, __cudart_i2opi_f;
	mov.u64 	%rd75, %rd2;
$L__BB107_13:
	.pragma "nounroll";
	ld.global.nc.u32 	%r72, [%rd74];
	mad.wide.u32 	%rd59, %r72, %r20, %rd76;
	shr.u64 	%rd76, %rd59, 32;
	st.local.u32 	[%rd75], %rd59;
	add.s32 	%r97, %r97, 1;
	add.s64 	%rd75, %rd75, 4;
	add.s64 	%rd74, %rd74, 4;
	setp.ne.s32 	%p12, %r97, 6;
	@%p12 bra 	$L__BB107_13;
	shr.u32 	%r73, %r19, 23;
	st.local.u32 	[%rd2+24], %rd76;
	and.b32  	%r23, %r73, 31;
	and.b32  	%r74, %r73, 224;
	add.s32 	%r75, %r74, -128;
	shr.u32 	%r76, %r75, 5;
	mul.wide.u32 	%rd60, %r76, 4;
	sub.s64 	%rd17, %rd2, %rd60;
	ld.local.u32 	%r98, [%rd17+24];
	ld.local.u32 	%r99, [%rd17+20];
	setp.eq.s32 	%p13, %r23, 0;
	@%p13 bra 	$L__BB107_16;
	shf.l.wrap.b32 	%r98, %r99, %r98, %r23;
	ld.local.u32 	%r77, [%rd17+16];
	shf.l.wrap.b32 	%r99, %r77, %r99, %r23;
$L__BB107_16:
	shr.u32 	%r78, %r98, 30;
	shf.l.wrap.b32 	%r79, %r99, %r98, 2;
	shl.b32 	%r80, %r99, 2;
	shr.u32 	%r81, %r79, 31;
	add.s32 	%r82, %r81, %r78;
	neg.s32 	%r83, %r82;
	setp.lt.s32 	%p14, %r19, 0;
	selp.b32 	%r100, %r83, %r82, %p14;
	xor.b32  	%r84, %r79, %r19;
	shr.s32 	%r85, %r79, 31;
	xor.b32  	%r86, %r85, %r79;
	xor.b32  	%r87, %r85, %r80;
	cvt.u64.u32 	%rd61, %r86;
	shl.b64 	%rd62, %rd61, 32;
	cvt.u64.u32 	%rd63, %r87;
	or.b64  	%rd64, %rd62, %rd63;
	cvt.rn.f64.s64 	%fd3, %rd64;
	mul.f64 	%fd4, %fd3, 0d3BF921FB54442D19;
	cvt.rn.f32.f64 	%f43, %fd4;
	neg.f32 	%f44, %f43;
	setp.lt.s32 	%p15, %r84, 0;
	selp.f32 	%f61, %f44, %f43, %p15;
$L__BB107_17:
	mul.rn.f32 	%f46, %f61, %f61;
	and.b32  	%r89, %r100, 1;
	setp.eq.b32 	%p16, %r89, 1;
	selp.f32 	%f47, 0f3F800000, %f61, %p16;
	fma.rn.f32 	%f48, %f46, %f47, 0f00000000;
	fma.rn.f32 	%f49, %f46, 0f37CBAC00, 0fBAB607ED;
	selp.f32 	%f50, %f49, 0fB94D4153, %p16;
	selp.f32 	%f51, 0f3D2AAABB, 0f3C0885E4, %p16;
	fma.rn.f32 	%f52, %f50, %f46, %f51;
	selp.f32 	%f53, 0fBEFFFFFF, 0fBE2AAAA8, %p16;
	fma.rn.f32 	%f54, %f52, %f46, %f53;
	fma.rn.f32 	%f55, %f54, %f48, %f47;
	and.b32  	%r90, %r100, 2;
	setp.eq.s32 	%p17, %r90, 0;
	mov.f32 	%f56, 0f00000000;
	sub.f32 	%f57, %f56, %f55;
	selp.f32 	%f58, %f55, %f57, %p17;
	mul.f32 	%f59, %f8, %f58;
	cvta.to.global.u64 	%rd65, %rd25;
	add.s64 	%rd67, %rd65, %rd34;
	ld.global.u32 	%r91, [%rd67];
	add.s32 	%r92, %r91, %r18;
	mul.wide.s32 	%rd68, %r92, 4;
	add.s64 	%rd69, %rd1, %rd68;
	st.global.f32 	[%rd69], %f59;
$L__BB107_18:
	ret;

}
	// .globl	vec_computePSF_phaseNManywithOil_f
.visible .entry vec_computePSF_phaseNManywithOil_f(
	.param .u32 vec_computePSF_phaseNManywithOil_f_param_0,
	.param .u32 vec_computePSF_phaseNManywithOil_f_param_1,
	.param .u32 vec_computePSF_phaseNManywithOil_f_param_2,
	.param .u64 .ptr .align 1 vec_computePSF_phaseNManywithOil_f_param_3,
	.param .u64 .ptr .align 1 vec_computePSF_phaseNManywithOil_f_param_4,
	.param .u64 .ptr .align 1 vec_computePSF_phaseNManywithOil_f_param_5,
	.param .u64 .ptr .align 1 vec_computePSF_phaseNManywithOil_f_param_6,
	.param .u64 .ptr .align 1 vec_computePSF_phaseNManywithOil_f_param_7,
	.param .u64 .ptr .align 1 vec_computePSF_phaseNManywithOil_f_param_8,
	.param .u64 .ptr .align 1 vec_computePSF_phaseNManywithOil_f_param_9,
	.param .u64 .ptr .align 1 vec_computePSF_phaseNManywithOil_f_param_10,
	.param .u64 .ptr .align 1 vec_computePSF_phaseNManywithOil_f_param_11,
	.param .u64 .ptr .align 1 vec_computePSF_phaseNManywithOil_f_param_12,
	.param .u64 .ptr .align 1 vec_computePSF_phaseNManywithOil_f_param_13,
	.param .u64 .ptr .align 1 vec_computePSF_phaseNManywithOil_f_param_14,
	.param .u32 vec_computePSF_phaseNManywithOil_f_param_15
)
{
	.local .align 4 .b8 	__local_depot108[28];
	.reg .b64 	%SP;
	.reg .b64 	%SPL;
	.reg .pred 	%p<18>;
	.reg .b32 	%r<102>;
	.reg .b32 	%f<78>;
	.reg .b64 	%rd<89>;
	.reg .b64 	%fd<5>;

	mov.u64 	%SPL, __local_depot108;
	ld.param.u32 	%r36, [vec_computePSF_phaseNManywithOil_f_param_0];
	ld.param.u32 	%r33, [vec_computePSF_phaseNManywithOil_f_param_1];
	ld.param.u32 	%r34, [vec_computePSF_phaseNManywithOil_f_param_2];
	ld.param.u64 	%rd19, [vec_computePSF_phaseNManywithOil_f_param_4];
	ld.param.u64 	%rd20, [vec_computePSF_phaseNManywithOil_f_param_5];
	ld.param.u64 	%rd23, [vec_computePSF_phaseNManywithOil_f_param_8];
	ld.param.u64 	%rd24, [vec_computePSF_phaseNManywithOil_f_param_9];
	ld.param.u64 	%rd25, [vec_computePSF_phaseNManywithOil_f_param_10];
	ld.param.u64 	%rd26, [vec_computePSF_phaseNManywithOil_f_param_11];
	ld.param.u64 	%rd27, [vec_computePSF_phaseNManywithOil_f_param_12];
	ld.param.u64 	%rd28, [vec_computePSF_phaseNManywithOil_f_param_13];
	ld.param.u64 	%rd29, [vec_computePSF_phaseNManywithOil_f_param_14];
	ld.param.u32 	%r35, [vec_computePSF_phaseNManywithOil_f_param_15];
	cvta.to.global.u64 	%rd1, %rd29;
	add.u64 	%rd2, %SPL, 0;
	mov.u32 	%r37, %tid.x;
	mov.u32 	%r38, %ctaid.x;
	mov.u32 	%r39, %ntid.x;
	mov.u32 	%r40, %tid.y;
	mov.u32 	%r41, %ctaid.y;
	mov.u32 	%r42, %ntid.y;
	mad.lo.s32 	%r43, %r41, %r42, %r40;
	mov.u32 	%r44, %nctaid.x;
	mad.lo.s32 	%r45, %r43, %r44, %r38;
	mad.lo.s32 	%r1, %r45, %r39, %r37;
	setp.ge.s32 	%p1, %r1, %r36;
	@%p1 bra 	$L__BB108_18;
	ld.param.u64 	%rd82, [vec_computePSF_phaseNManywithOil_f_param_7];
	ld.param.u64 	%rd81, [vec_computePSF_phaseNManywithOil_f_param_6];
	ld.param.u64 	%rd80, [vec_computePSF_phaseNManywithOil_f_param_3];
	cvta.to.global.u64 	%rd31, %rd24;
	cvta.to.global.u64 	%rd32, %rd80;
	cvta.to.global.u64 	%rd33, %rd26;
	cvta.to.global.u64 	%rd34, %rd19;
	cvta.to.global.u64 	%rd35, %rd25;
	cvta.to.global.u64 	%rd36, %rd20;
	cvta.to.global.u64 	%rd37, %rd82;
	cvta.to.global.u64 	%rd38, %rd81;
	cvta.to.global.u64 	%rd39, %rd23;
	div.s32 	%r2, %r1, %r33;
	mul.lo.s32 	%r46, %r2, %r33;
	sub.s32 	%r3, %r1, %r46;
	mul.wide.s32 	%rd40, %r3, 4;
	add.s64 	%rd41, %rd32, %rd40;
	ld.global.f32 	%f15, [%rd41];
	mul.wide.s32 	%rd42, %r2, 4;
	add.s64 	%rd43, %rd33, %rd42;
	ld.global.f32 	%f16, [%rd43];
	add.s64 	%rd44, %rd34, %rd40;
	ld.global.f32 	%f17, [%rd44];
	mul.wide.s32 	%rd45, %r35, 4;
	add.s64 	%rd46, %rd43, %rd45;
	ld.global.f32 	%f18, [%rd46];
	mul.f32 	%f19, %f17, %f18;
	fma.rn.f32 	%f20, %f15, %f16, %f19;
	add.s64 	%rd47, %rd35, %rd40;
	ld.global.f32 	%f21, [%rd47];
	add.f32 	%f22, %f21, %f20;
	add.s64 	%rd48, %rd36, %rd40;
	ld.global.f32 	%f23, [%rd48];
	add.s64 	%rd49, %rd46, %rd45;
	ld.global.f32 	%f24, [%rd49];
	mul.f32 	%f25, %f23, %f24;
	add.f32 	%f26, %f22, %f25;
	add.s64 	%rd50, %rd37, %rd40;
	ld.global.f32 	%f27, [%rd50];
	add.s64 	%rd51, %rd49, %rd45;
	ld.global.f32 	%f28, [%rd51];
	mul.f32 	%f29, %f27, %f28;
	sub.f32 	%f1, %f26, %f29;
	add.s64 	%rd52, %rd38, %rd40;
	ld.global.f32 	%f30, [%rd52];
	fma.rn.f32 	%f31, %f25, %f30, %f22;
	add.s64 	%rd53, %rd39, %rd40;
	ld.global.f32 	%f32, [%rd53];
	mul.f32 	%f33, %f29, %f32;
	sub.f32 	%f2, %f31, %f33;
	add.s64 	%rd3, %rd31, %rd40;
	ld.global.f32 	%f3, [%rd3];
	mul.f32 	%f34, %f1, 0f3F22F983;
	cvt.rni.s32.f32 	%r97, %f34;
	cvt.rn.f32.s32 	%f35, %r97;
	fma.rn.f32 	%f36, %f35, 0fBFC90FDA, %f1;
	fma.rn.f32 	%f37, %f35, 0fB3A22168, %f36;
	fma.rn.f32 	%f76, %f35, 0fA7C234C5, %f37;
	abs.f32 	%f5, %f1;
	setp.ltu.f32 	%p2, %f5, 0f47CE4780;
	@%p2 bra 	$L__BB108_9;
	setp.neu.f32 	%p3, %f5, 0f7F800000;
	@%p3 bra 	$L__BB108_4;
	mov.f32 	%f40, 0f00000000;
	mul.rn.f32 	%f76, %f1, %f40;
	mov.b32 	%r97, 0;
	bra.uni 	$L__BB108_9;
$L__BB108_4:
	mov.b32 	%r5, %f1;
	shl.b32 	%r48, %r5, 8;
	or.b32  	%r6, %r48, -2147483648;
	mov.b64 	%rd85, 0;
	mov.b32 	%r94, 0;
	mov.u64 	%rd83, __cudart_i2opi_f;
	mov.u64 	%rd84, %rd2;
$L__BB108_5:
	.pragma "nounroll";
	ld.global.nc.u32 	%r49, [%rd83];
	mad.wide.u32 	%rd56, %r49, %r6, %rd85;
	shr.u64 	%rd85, %rd56, 32;
	st.local.u32 	[%rd84], %rd56;
	add.s32 	%r94, %r94, 1;
	add.s64 	%rd84, %rd84, 4;
	add.s64 	%rd83, %rd83, 4;
	setp.ne.s32 	%p4, %r94, 6;
	@%p4 bra 	$L__BB108_5;
	shr.u32 	%r50, %r5, 23;
	st.local.u32 	[%rd2+24], %rd85;
	and.b32  	%r9, %r50, 31;
	and.b32  	%r51, %r50, 224;
	add.s32 	%r52, %r51, -128;
	shr.u32 	%r53, %r52, 5;
	mul.wide.u32 	%rd57, %r53, 4;
	sub.s64 	%rd10, %rd2, %rd57;
	ld.local.u32 	%r95, [%rd10+24];
	ld.local.u32 	%r96, [%rd10+20];
	setp.eq.s32 	%p5, %r9, 0;
	@%p5 bra 	$L__BB108_8;
	shf.l.wrap.b32 	%r95, %r96, %r95, %r9;
	ld.local.u32 	%r54, [%rd10+16];
	shf.l.wrap.b32 	%r96, %r54, %r96, %r9;
$L__BB108_8:
	shr.u32 	%r55, %r95, 30;
	shf.l.wrap.b32 	%r56, %r96, %r95, 2;
	shl.b32 	%r57, %r96, 2;
	shr.u32 	%r58, %r56, 31;
	add.s32 	%r59, %r58, %r55;
	neg.s32 	%r60, %r59;
	setp.lt.s32 	%p6, %r5, 0;
	selp.b32 	%r97, %r60, %r59, %p6;
	xor.b32  	%r61, %r56, %r5;
	shr.s32 	%r62, %r56, 31;
	xor.b32  	%r63, %r62, %r56;
	xor.b32  	%r64, %r62, %r57;
	cvt.u64.u32 	%rd58, %r63;
	shl.b64 	%rd59, %rd58, 32;
	cvt.u64.u32 	%rd60, %r64;
	or.b64  	%rd61, %rd59, %rd60;
	cvt.rn.f64.s64 	%fd1, %rd61;
	mul.f64 	%fd2, %fd1, 0d3BF921FB54442D19;
	cvt.rn.f32.f64 	%f38, %fd2;
	neg.f32 	%f39, %f38;
	setp.lt.s32 	%p7, %r61, 0;
	selp.f32 	%f76, %f39, %f38, %p7;
$L__BB108_9:
	add.s32 	%r66, %r97, 1;
	mul.rn.f32 	%f41, %f76, %f76;
	and.b32  	%r67, %r97, 1;
	setp.eq.b32 	%p8, %r67, 1;
	selp.f32 	%f42, %f76, 0f3F800000, %p8;
	fma.rn.f32 	%f43, %f41, %f42, 0f00000000;
	fma.rn.f32 	%f44, %f41, 0f37CBAC00, 0fBAB607ED;
	selp.f32 	%f45, 0fB94D4153, %f44, %p8;
	selp.f32 	%f46, 0f3C0885E4, 0f3D2AAABB, %p8;
	fma.rn.f32 	%f47, %f45, %f41, %f46;
	selp.f32 	%f48, 0fBE2AAAA8, 0fBEFFFFFF, %p8;
	fma.rn.f32 	%f49, %f47, %f41, %f48;
	fma.rn.f32 	%f50, %f49, %f43, %f42;
	and.b32  	%r68, %r66, 2;
	setp.eq.s32 	%p9, %r68, 0;
	mov.f32 	%f51, 0f00000000;
	sub.f32 	%f52, %f51, %f50;
	selp.f32 	%f53, %f50, %f52, %p9;
	mul.f32 	%f54, %f3, %f53;
	cvta.to.global.u64 	%rd62, %rd27;
	add.s64 	%rd64, %rd62, %rd40;
	ld.global.u32 	%r69, [%rd64];
	mul.lo.s32 	%r18, %r2, %r34;
	add.s32 	%r70, %r69, %r18;
	mul.wide.s32 	%rd65, %r70, 4;
	add.s64 	%rd66, %rd1, %rd65;
	st.global.f32 	[%rd66], %f54;
	ld.global.f32 	%f9, [%rd3];
	mul.f32 	%f55, %f2, 0f3F22F983;
	cvt.rni.s32.f32 	%r101, %f55;
	cvt.rn.f32.s32 	%f56, %r101;
	fma.rn.f32 	%f57, %f56, 0fBFC90FDA, %f2;
	fma.rn.f32 	%f58, %f56, 0fB3A22168, %f57;
	fma.rn.f32 	%f77, %f56, 0fA7C234C5, %f58;
	abs.f32 	%f11, %f2;
	setp.ltu.f32 	%p10, %f11, 0f47CE4780;
	@%p10 bra 	$L__BB108_17;
	setp.neu.f32 	%p11, %f11, 0f7F800000;
	@%p11 bra 	$L__BB108_12;
	mov.f32 	%f61, 0f00000000;
	mul.rn.f32 	%f77, %f2, %f61;
	mov.b32 	%r101, 0;
	bra.uni 	$L__BB108_17;
$L__BB108_12:
	mov.b32 	%r20, %f2;
	shl.b32 	%r72, %r20, 8;
	or.b32  	%r21, %r72, -2147483648;
	mov.b64 	%rd88, 0;
	mov.b32 	%r98, 0;
	mov.u64 	%rd86, __cudart_i2opi_f;
	mov.u64 	%rd87, %rd2;
$L__BB108_13:
	.pragma "nounroll";
	ld.global.nc.u32 	%r73, [%rd86];
	mad.wide.u32 	%rd69, %r73, %r21, %rd88;
	shr.u64 	%rd88, %rd69, 32;
	st.local.u32 	[%rd87], %rd69;
	add.s32 	%r98, %r98, 1;
	add.s64 	%rd87, %rd87, 4;
	add.s64 	%rd86, %rd86, 4;
	setp.ne.s32 	%p12, %r98, 6;
	@%p12 bra 	$L__BB108_13;
	shr.u32 	%r74, %r20, 23;
	st.local.u32 	[%rd2+24], %rd88;
	and.b32  	%r24, %r74, 31;
	and.b32  	%r75, %r74, 224;
	add.s32 	%r76, %r75, -128;
	shr.u32 	%r77, %r76, 5;
	mul.wide.u32 	%rd70, %r77, 4;
	sub.s64 	%rd17, %rd2, %rd70;
	ld.local.u32 	%r99, [%rd17+24];
	ld.local.u32 	%r100, [%rd17+20];
	setp.eq.s32 	%p13, %r24, 0;
	@%p13 bra 	$L__BB108_16;
	shf.l.wrap.b32 	%r99, %r100, %r99, %r24;
	ld.local.u32 	%r78, [%rd17+16];
	shf.l.wrap.b32 	%r100, %r78, %r100, %r24;
$L__BB108_16:
	shr.u32 	%r79, %r99, 30;
	shf.l.wrap.b32 	%r80, %r100, %r99, 2;
	shl.b32 	%r81, %r100, 2;
	shr.u32 	%r82, %r80, 31;
	add.s32 	%r83, %r82, %r79;
	neg.s32 	%r84, %r83;
	setp.lt.s32 	%p14, %r20, 0;
	selp.b32 	%r101, %r84, %r83, %p14;
	xor.b32  	%r85, %r80, %r20;
	shr.s32 	%r86, %r80, 31;
	xor.b32  	%r87, %r86, %r80;
	xor.b32  	%r88, %r86, %r81;
	cvt.u64.u32 	%rd71, %r87;
	shl.b64 	%rd72, %rd71, 32;
	cvt.u64.u32 	%rd73, %r88;
	or.b64  	%rd74, %rd72, %rd73;
	cvt.rn.f64.s64 	%fd3, %rd74;
	mul.f64 	%fd4, %fd3, 0d3BF921FB54442D19;
	cvt.rn.f32.f64 	%f59, %fd4;
	neg.f32 	%f60, %f59;
	setp.lt.s32 	%p15, %r85, 0;
	selp.f32 	%f77, %f60, %f59, %p15;
$L__BB108_17:
	mul.rn.f32 	%f62, %f77, %f77;
	and.b32  	%r90, %r101, 1;
	setp.eq.b32 	%p16, %r90, 1;
	selp.f32 	%f63, 0f3F800000, %f77, %p16;
	fma.rn.f32 	%f64, %f62, %f63, 0f00000000;
	fma.rn.f32 	%f65, %f62, 0f37CBAC00, 0fBAB607ED;
	selp.f32 	%f66, %f65, 0fB94D4153, %p16;
	selp.f32 	%f67, 0f3D2AAABB, 0f3C0885E4, %p16;
	fma.rn.f32 	%f68, %f66, %f62, %f67;
	selp.f32 	%f69, 0fBEFFFFFF, 0fBE2AAAA8, %p16;
	fma.rn.f32 	%f70, %f68, %f62, %f69;
	fma.rn.f32 	%f71, %f70, %f64, %f63;
	and.b32  	%r91, %r101, 2;
	setp.eq.s32 	%p17, %r91, 0;
	mov.f32 	%f72, 0f00000000;
	sub.f32 	%f73, %f72, %f71;
	selp.f32 	%f74, %f71, %f73, %p17;
	mul.f32 	%f75, %f9, %f74;
	cvta.to.global.u64 	%rd75, %rd28;
	add.s64 	%rd77, %rd75, %rd40;
	ld.global.u32 	%r92, [%rd77];
	add.s32 	%r93, %r92, %r18;
	mul.wide.s32 	%rd78, %r93, 4;
	add.s64 	%rd79, %rd1, %rd78;
	st.global.f32 	[%rd79], %f75;
$L__BB108_18:
	ret;

}
	// .globl	vec_addFloat
.visible .entry vec_addFloat(
	.param .u32 vec_addFloat_param_0,
	.param .u64 .ptr .align 1 vec_addFloat_param_1,
	.param .u64 .ptr .align 1 vec_addFloat_param_2,
	.param .u64 .ptr .align 1 vec_addFloat_param_3
)
{
	.reg .pred 	%p<2>;
	.reg .b32 	%r<12>;
	.reg .b32 	%f<4>;
	.reg .b64 	%rd<11>;

	ld.param.u32 	%r2, [vec_addFloat_param_0];
	ld.param.u64 	%rd1, [vec_addFloat_param_1];
	ld.param.u64 	%rd2, [vec_addFloat_param_2];
	ld.param.u64 	%rd3, [vec_addFloat_param_3];
	mov.u32 	%r3, %tid.x;
	mov.u32 	%r4, %ctaid.x;
	mov.u32 	%r5, %ntid.x;
	mov.u32 	%r6, %tid.y;
	mov.u32 	%r7, %ctaid.y;
	mov.u32 	%r8, %ntid.y;
	mad.lo.s32 	%r9, %r7, %r8, %r6;
	mov.u32 	%r10, %nctaid.x;
	mad.lo.s32 	%r11, %r9, %r10, %r4;
	mad.lo.s32 	%r1, %r11, %r5, %r3;
	setp.ge.s32 	%p1, %r1, %r2;
	@%p1 bra 	$L__BB109_2;
	cvta.to.global.u64 	%rd4, %rd2;
	cvta.to.global.u64 	%rd5, %rd3;
	cvta.to.global.u64 	%rd6, %rd1;
	mul.wide.s32 	%rd7, %r1, 4;
	add.s64 	%rd8, %rd4, %rd7;
	ld.global.f32 	%f1, [%rd8];
	add.s64 	%rd9, %rd5, %rd7;
	ld.global.f32 	%f2, [%rd9];
	add.f32 	%f3, %f1, %f2;
	add.s64 	%rd10, %rd6, %rd7;
	st.global.f32 	[%rd10], %f3;
$L__BB109_2:
	ret;

}
	// .globl	vec_addanddivide
.visible .entry vec_addanddivide(
	.param .u32 vec_addanddivide_param_0,
	.param .u64 .ptr .align 1 vec_addanddivide_param_1,
	.param .u64 .ptr .align 1 vec_addanddivide_param_2,
	.param .u64 .ptr .align 1 vec_addanddivide_param_3,
	.param .u64 .ptr .align 1 vec_addanddivide_param_4
)
{
	.reg .pred 	%p<2>;
	.reg .b32 	%r<12>;
	.reg .b32 	%f<6>;
	.reg .b64 	%rd<14>;

	ld.param.u32 	%r2, [vec_addanddivide_param_0];
	ld.param.u64 	%rd1, [vec_addanddivide_param_1];
	ld.param.u64 	%rd2, [vec_addanddivide_param_2];
	ld.param.u64 	%rd3, [vec_addanddivide_param_3];
	ld.param.u64 	%rd4, [vec_addanddivide_param_4];
	mov.u32 	%r3, %tid.x;
	mov.u32 	%r4, %ctaid.x;
	mov.u32 	%r5, %ntid.x;
	mov.u32 	%r6, %tid.y;
	mov.u32 	%r7, %ctaid.y;
	mov.u32 	%r8, %ntid.y;
	mad.lo.s32 	%r9, %r7, %r8, %r6;
	mov.u32 	%r10, %nctaid.x;
	mad.lo.s32 	%r11, %r9, %r10, %r4;
	mad.lo.s32 	%r1, %r11, %r5, %r3;
	setp.ge.s32 	%p1, %r1, %r2;
	@%p1 bra 	$L__BB110_2;
	cvta.to.global.u64 	%rd5, %rd4;
	cvta.to.global.u64 	%rd6, %rd3;
	cvta.to.global.u64 	%rd7, %rd2;
	cvta.to.global.u64 	%rd8, %rd1;
	mul.wide.s32 	%rd9, %r1, 4;
	add.s64 	%rd10, %rd5, %rd9;
	ld.global.f32 	%f1, [%rd10];
	add.s64 	%rd11, %rd6, %rd9;
	ld.global.f32 	%f2, [%rd11];
	add.f32 	%f3, %f1, %f2;
	st.global.f32 	[%rd11], %f3;
	add.s64 	%rd12, %rd7, %rd9;
	ld.global.f32 	%f4, [%rd12];
	div.rn.f32 	%f5, %f4, %f3;
	add.s64 	%rd13, %rd8, %rd9;
	st.global.f32 	[%rd13], %f5;
$L__BB110_2:
	ret;

}
	// .globl	vec_computeLikelihoodDeconvolution
.visible .entry vec_computeLikelihoodDeconvolution(
	.param .u32 vec_computeLikelihoodDeconvolution_param_0,
	.param .u64 .ptr .align 1 vec_computeLikelihoodDeconvolution_param_1,
	.param .u64 .ptr .align 1 vec_computeLikelihoodDeconvolution_param_2,
	.param .u64 .ptr .align 1 vec_computeLikelihoodDeconvolution_param_3
)
{
	.reg .pred 	%p<5>;
	.reg .b32 	%r<16>;
	.reg .b32 	%f<26>;
	.reg .b64 	%rd<11>;

	ld.param.u32 	%r2, [vec_computeLikelihoodDeconvolution_param_0];
	ld.param.u64 	%rd1, [vec_computeLikelihoodDeconvolution_param_1];
	ld.param.u64 	%rd2, [vec_computeLikelihoodDeconvolution_param_2];
	ld.param.u64 	%rd3, [vec_computeLikelihoodDeconvolution_param_3];
	mov.u32 	%r3, %tid.x;
	mov.u32 	%r4, %ctaid.x;
	mov.u32 	%r5, %ntid.x;
	mov.u32 	%r6, %tid.y;
	mov.u32 	%r7, %ctaid.y;
	mov.u32 	%r8, %ntid.y;
	mad.lo.s32 	%r9, %r7, %r8, %r6;
	mov.u32 	%r10, %nctaid.x;
	mad.lo.s32 	%r11, %r9, %r10, %r4;
	mad.lo.s32 	%r1, %r11, %r5, %r3;
	setp.ge.s32 	%p1, %r1, %r2;
	@%p1 bra 	$L__BB111_2;
	cvta.to.global.u64 	%rd4, %rd3;
	cvta.to.global.u64 	%rd5, %rd2;
	cvta.to.global.u64 	%rd6, %rd1;
	mul.wide.s32 	%rd7, %r1, 4;
	add.s64 	%rd8, %rd4, %rd7;
	ld.global.f32 	%f1, [%rd8];
	add.s64 	%rd9, %rd5, %rd7;
	ld.global.f32 	%f2, [%rd9];
	setp.lt.f32 	%p2, %f1, 0f00800000;
	mul.f32 	%f3, %f1, 0f4B000000;
	selp.f32 	%f4, %f3, %f1, %p2;
	selp.f32 	%f5, 0fC1B80000, 0f00000000, %p2;
	mov.b32 	%r12, %f4;
	add.s32 	%r13, %r12, -1059760811;
	and.b32  	%r14, %r13, -8388608;
	sub.s32 	%r15, %r12, %r14;
	mov.b32 	%f6, %r15;
	cvt.rn.f32.s32 	%f7, %r14;
	fma.rn.f32 	%f8, %f7, 0f34000000, %f5;
	add.f32 	%f9, %f6, 0fBF800000;
	fma.rn.f32 	%f10, %f9, 0fBE055027, 0f3E1039F6;
	fma.rn.f32 	%f11, %f10, %f9, 0fBDF8CDCC;
	fma.rn.f32 	%f12, %f11, %f9, 0f3E0F2955;
	fma.rn.f32 	%f13, %f12, %f9, 0fBE2AD8B9;
	fma.rn.f32 	%f14, %f13, %f9, 0f3E4CED0B;
	fma.rn.f32 	%f15, %f14, %f9, 0fBE7FFF22;
	fma.rn.f32 	%f16, %f15, %f9, 0f3EAAAA78;
	fma.rn.f32 	%f17, %f16, %f9, 0fBF000000;
	mul.f32 	%f18, %f9, %f17;
	fma.rn.f32 	%f19, %f18, %f9, %f9;
	fma.rn.f32 	%f20, %f8, 0f3F317218, %f19;
	setp.gt.u32 	%p3, %r12, 2139095039;
	fma.rn.f32 	%f21, %f4, 0f7F800000, 0f7F800000;
	selp.f32 	%f22, %f21, %f20, %p3;
	setp.eq.f32 	%p4, %f4, 0f00000000;
	selp.f32 	%f23, 0fFF800000, %f22, %p4;
	mul.f32 	%f24, %f2, %f23;
	sub.f32 	%f25, %f1, %f24;
	add.s64 	%rd10, %rd6, %rd7;
	st.global.f32 	[%rd10], %f25;
$L__BB111_2:
	ret;

}
	// .globl	vec_skellam_order1
.visible .entry vec_skellam_order1(
	.param .u64 vec_skellam_order1_param_0,
	.param .u64 vec_skellam_order1_param_1,
	.param .u64 .ptr .align 1 vec_skellam_order1_param_2,
	.param .u64 .ptr .align 1 vec_skellam_order1_param_3,
	.param .u64 .ptr .align 1 vec_skellam_order1_param_4
)
{
	.reg .pred 	%p<11>;
	.reg .b32 	%r<29>;
	.reg .b32 	%f<30>;
	.reg .b64 	%rd<59>;
	.reg .b64 	%fd<35>;

	ld.param.u64 	%rd22, [vec_skellam_order1_param_0];
	ld.param.u64 	%rd23, [vec_skellam_order1_param_1];
	ld.param.u64 	%rd24, [vec_skellam_order1_param_2];
	cvta.to.global.u64 	%rd1, %rd24;
	mov.u32 	%r4, %tid.x;
	mov.u32 	%r5, %ctaid.x;
	mov.u32 	%r6, %ntid.x;
	mad.lo.s32 	%r7, %r5, %r6, %r4;
	cvt.u64.u32 	%rd27, %r7;
	mov.u32 	%r8, %tid.y;
	mov.u32 	%r9, %ctaid.y;
	mov.u32 	%r10, %ntid.y;
	mad.lo.s32 	%r11, %r9, %r10, %r8;
	cvt.u64.u32 	%rd28, %r11;
	mov.u32 	%r12, %nctaid.x;
	mul.wide.u32 	%rd29, %r6, %r12;
	mad.lo.s64 	%rd2, %rd29, %rd28, %rd27;
	setp.ge.s64 	%p1, %rd2, %rd22;
	@%p1 bra 	$L__BB112_22;
	setp.ge.s64 	%p2, %rd2, %rd23;
	@%p2 bra 	$L__BB112_3;
	shl.b64 	%rd30, %rd22, 1;
	add.s64 	%rd31, %rd2, %rd30;
	shl.b64 	%rd32, %rd31, 2;
	add.s64 	%rd33, %rd1, %rd32;
	mov.b32 	%r13, 0;
	st.global.u32 	[%rd33], %r13;
$L__BB112_3:
	sub.s64 	%rd3, %rd22, %rd23;
	setp.lt.s64 	%p3, %rd2, %rd3;
	add.s64 	%rd34, %rd2, %rd22;
	shl.b64 	%rd35, %rd34, 2;
	add.s64 	%rd4, %rd1, %rd35;
	@%p3 bra 	$L__BB112_5;
	mov.b32 	%r14, 0;
	st.global.u32 	[%rd4], %r14;
$L__BB112_5:
	setp.ge.s64 	%p4, %rd2, %rd3;
	add.s64 	%rd5, %rd2, %rd23;
	@%p4 bra 	$L__BB112_22;
	ld.param.u64 	%rd55, [vec_skellam_order1_param_4];
	ld.param.u64 	%rd54, [vec_skellam_order1_param_3];
	cvta.to.global.u64 	%rd36, %rd55;
	cvta.to.global.u64 	%rd37, %rd54;
	shl.b64 	%rd6, %rd5, 32;
	shr.s64 	%rd38, %rd6, 30;
	add.s64 	%rd39, %rd37, %rd38;
	ld.global.f32 	%f6, [%rd39];
	shl.b64 	%rd7, %rd2, 32;
	shr.s64 	%rd40, %rd7, 30;
	add.s64 	%rd41, %rd37, %rd40;
	ld.global.f32 	%f7, [%rd41];
	sub.f32 	%f1, %f6, %f7;
	add.s64 	%rd8, %rd36, %rd40;
	ld.global.f32 	%f8, [%rd8];
	add.s64 	%rd9, %rd36, %rd38;
	ld.global.f32 	%f2, [%rd9];
	mul.f32 	%f9, %f8, %f2;
	sqrt.rn.f32 	%f3, %f9;
	add.f32 	%f4, %f3, %f3;
	abs.f32 	%f5, %f1;
	cvt.f64.f32 	%fd6, %f4;
	mov.f64 	%fd7, 0d4000000000000000;
	div.rn.f64 	%fd1, %fd7, %fd6;
	mov.f64 	%fd34, 0d0000000000000000;
	mov.b32 	%r28, 0;
	cvt.f64.f32 	%fd9, %f5;
$L__BB112_7:
	add.s32 	%r2, %r28, 50;
	cvt.rn.f64.s32 	%fd8, %r2;
	add.f64 	%fd10, %fd8, %fd9;
	fma.rn.f64 	%fd11, %fd1, %fd10, %fd34;
	rcp.rn.f64 	%fd12, %fd11;
	add.s32 	%r16, %r28, 49;
	cvt.rn.f64.s32 	%fd13, %r16;
	add.f64 	%fd14, %fd13, %fd9;
	fma.rn.f64 	%fd15, %fd1, %fd14, %fd12;
	rcp.rn.f64 	%fd16, %fd15;
	add.s32 	%r17, %r28, 48;
	cvt.rn.f64.s32 	%fd17, %r17;
	add.f64 	%fd18, %fd17, %fd9;
	fma.rn.f64 	%fd19, %fd1, %fd18, %fd16;
	rcp.rn.f64 	%fd3, %fd19;
	setp.lt.s32 	%p5, %r2, 3;
	@%p5 bra 	$L__BB112_9;
	add.s32 	%r18, %r2, -3;
	cvt.rn.f64.u32 	%fd20, %r18;
	cvt.f64.f32 	%fd21, %f5;
	add.f64 	%fd22, %fd20, %fd21;
	fma.rn.f64 	%fd23, %fd1, %fd22, %fd3;
	rcp.rn.f64 	%fd34, %fd23;
	add.s32 	%r28, %r28, -4;
	bra.uni 	$L__BB112_7;
$L__BB112_9:
	ld.param.u64 	%rd53, [vec_skellam_order1_param_2];
	rcp.rn.f64 	%fd24, %fd3;
	cvt.rn.f32.f64 	%f10, %fd24;
	cvt.f64.f32 	%fd25, %f2;
	cvt.f64.f32 	%fd26, %f10;
	div.rn.f32 	%f11, %f5, %f4;
	cvt.f64.f32 	%fd27, %f11;
	sub.f64 	%fd28, %fd26, %fd27;
	mul.f64 	%fd29, %fd28, %fd25;
	cvt.rn.f32.f64 	%f12, %fd29;
	div.rn.f32 	%f13, %f12, %f3;
	st.global.f32 	[%rd4], %f13;
	ld.global.f32 	%f14, [%rd8];
	cvt.f64.f32 	%fd30, %f14;
	mul.f64 	%fd31, %fd28, %fd30;
	cvt.f64.f32 	%fd32, %f3;
	div.rn.f64 	%fd33, %fd31, %fd32;
	cvt.rn.f32.f64 	%f15, %fd33;
	shl.b64 	%rd42, %rd22, 1;
	add.s64 	%rd43, %rd5, %rd42;
	cvta.to.global.u64 	%rd44, %rd53;
	shl.b64 	%rd45, %rd43, 2;
	add.s64 	%rd10, %rd44, %rd45;
	st.global.f32 	[%rd10], %f15;
	ld.global.f32 	%f16, [%rd8];
	add.f32 	%f17, %f16, %f16;
	ld.global.f32 	%f18, [%rd4];
	div.rn.f32 	%f19, %f1, %f17;
	sub.f32 	%f20, %f18, %f19;
	st.global.f32 	[%rd4], %f20;
	ld.global.f32 	%f21, [%rd9];
	add.f32 	%f22, %f21, %f21;
	div.rn.f32 	%f23, %f1, %f22;
	ld.global.f32 	%f24, [%rd10];
	add.f32 	%f25, %f24, %f23;
	st.global.f32 	[%rd10], %f25;
	shr.s64 	%rd11, %rd7, 32;
	or.b64  	%rd46, %rd11, %rd23;
	and.b64  	%rd47, %rd46, -4294967296;
	setp.ne.s64 	%p6, %rd47, 0;
	@%p6 bra 	$L__BB112_11;
	cvt.u32.u64 	%r19, %rd23;
	cvt.u32.u64 	%r20, %rd11;
	div.u32 	%r21, %r20, %r19;
	cvt.u64.u32 	%rd56, %r21;
	bra.uni 	$L__BB112_12;
$L__BB112_11:
	div.s64 	%rd56, %rd11, %rd23;
$L__BB112_12:
	setp.eq.s64 	%p7, %rd56, 0;
	@%p7 bra 	$L__BB112_14;
	ld.global.f32 	%f26, [%rd4];
	mul.f32 	%f27, %f26, 0f3F000000;
	st.global.f32 	[%rd4], %f27;
$L__BB112_14:
	shr.s64 	%rd15, %rd6, 32;
	or.b64  	%rd48, %rd15, %rd23;
	and.b64  	%rd49, %rd48, -4294967296;
	setp.ne.s64 	%p8, %rd49, 0;
	@%p8 bra 	$L__BB112_16;
	cvt.u32.u64 	%r22, %rd23;
	cvt.u32.u64 	%r23, %rd15;
	div.u32 	%r24, %r23, %r22;
	cvt.u64.u32 	%rd57, %r24;
	bra.uni 	$L__BB112_17;
$L__BB112_16:
	div.s64 	%rd57, %rd15, %rd23;
$L__BB112_17:
	or.b64  	%rd50, %rd22, %rd23;
	and.b64  	%rd51, %rd50, -4294967296;
	setp.ne.s64 	%p9, %rd51, 0;
	@%p9 bra 	$L__BB112_19;
	cvt.u32.u64 	%r25, %rd23;
	cvt.u32.u64 	%r26, %rd22;
	div.u32 	%r27, %r26, %r25;
	cvt.u64.u32 	%rd58, %r27;
	bra.uni 	$L__BB112_20;
$L__BB112_19:
	div.s64 	%rd58, %rd22, %rd23;
$L__BB112_20:
	add.s64 	%rd52, %rd58, -1;
	setp.eq.s64 	%p10, %rd57, %rd52;
	@%p10 bra 	$L__BB112_22;
	ld.global.f32 	%f28, [%rd10];
	mul.f32 	%f29, %f28, 0f3F000000;
	st.global.f32 	[%rd10], %f29;
$L__BB112_22:
	ret;

}
	// .globl	vec_thetest
.visible .entry vec_thetest(
	.param .u32 vec_thetest_param_0,
	.param .u64 .ptr .align 1 vec_thetest_param_1
)
{
	.local .align 16 .b8 	__local_depot113[16];
	.reg .b64 	%SP;
	.reg .b64 	%SPL;
	.reg .pred 	%p<2>;
	.reg .b32 	%r<14>;
	.reg .b32 	%f<2>;
	.reg .b64 	%rd<9>;
	.reg .b64 	%fd<2>;

	mov.u64 	%SPL, __local_depot113;
	cvta.local.u64 	%SP, %SPL;
	ld.param.u32 	%r2, [vec_thetest_param_0];
	ld.param.u64 	%rd1, [vec_thetest_param_1];
	mov.u32 	%r3, %tid.x;
	mov.u32 	%r4, %ctaid.x;
	mov.u32 	%r5, %ntid.x;
	mov.u32 	%r6, %tid.y;
	mov.u32 	%r7, %ctaid.y;
	mov.u32 	%r8, %ntid.y;
	mad.lo.s32 	%r9, %r7, %r8, %r6;
	mov.u32 	%r10, %nctaid.x;
	mad.lo.s32 	%r11, %r9, %r10, %r4;
	mad.lo.s32 	%r1, %r11, %r5, %r3;
	setp.ge.s32 	%p1, %r1, %r2;
	@%p1 bra 	$L__BB113_2;
	add.u64 	%rd2, %SP, 0;
	add.u64 	%rd3, %SPL, 0;
	cvta.to.global.u64 	%rd4, %rd1;
	mul.wide.s32 	%rd5, %r1, 4;
	add.s64 	%rd6, %rd4, %rd5;
	ld.global.f32 	%f1, [%rd6];
	cvt.f64.f32 	%fd1, %f1;
	st.local.u32 	[%rd3], %r1;
	st.local.f64 	[%rd3+8], %fd1;
	mov.u64 	%rd7, $str$1;
	cvta.global.u64 	%rd8, %rd7;
	{ // callseq 28, 0
	.param .b64 param0;
	st.param.b64 	[param0], %rd8;
	.param .b64 param1;
	st.param.b64 	[param1], %rd2;
	.param .b32 retval0;
	call.uni (retval0), 
	vprintf, 
	(
	param0, 
	param1
	);
	ld.param.b32 	%r12, [retval0];
	} // callseq 28
$L__BB113_2:
	ret;

}
	// .globl	vec_computePSF_signal
.visible .entry vec_computePSF_signal(
	.param .u32 vec_computePSF_signal_param_0,
	.param .u64 .ptr .align 1 vec_computePSF_signal_param_1,
	.param .u64 .ptr .align 1 vec_computePSF_signal_param_2,
	.param .u64 .ptr .align 1 vec_computePSF_signal_param_3,
	.param .f64 vec_computePSF_signal_param_4
)
{
	.reg .pred 	%p<2>;
	.reg .b32 	%r<12>;
	.reg .b64 	%rd<11>;
	.reg .b64 	%fd<8>;

	ld.param.u32 	%r2, [vec_computePSF_signal_param_0];
	ld.param.u64 	%rd1, [vec_computePSF_signal_param_1];
	ld.param.u64 	%rd2, [vec_computePSF_signal_param_2];
	ld.param.u64 	%rd3, [vec_computePSF_signal_param_3];
	ld.param.f64 	%fd1, [vec_computePSF_signal_param_4];
	mov.u32 	%r3, %tid.x;
	mov.u32 	%r4, %ctaid.x;
	mov.u32 	%r5, %ntid.x;
	mov.u32 	%r6, %tid.y;
	mov.u32 	%r7, %ctaid.y;
	mov.u32 	%r8, %ntid.y;
	mad.lo.s32 	%r9, %r7, %r8, %r6;
	mov.u32 	%r10, %nctaid.x;
	mad.lo.s32 	%r11, %r9, %r10, %r4;
	mad.lo.s32 	%r1, %r11, %r5, %r3;
	setp.ge.s32 	%p1, %r1, %r2;
	@%p1 bra 	$L__BB114_2;
	cvta.to.global.u64 	%rd4, %rd2;
	cvta.to.global.u64 	%rd5, %rd3;
	cvta.to.global.u64 	%rd6, %rd1;
	mul.wide.s32 	%rd7, %r1, 8;
	add.s64 	%rd8, %rd4, %rd7;
	ld.global.f64 	%fd2, [%rd8];
	div.rn.f64 	%fd3, %fd2, %fd1;
	add.s64 	%rd9, %rd5, %rd7;
	ld.global.f64 	%fd4, [%rd9];
	div.rn.f64 	%fd5, %fd4, %fd1;
	mul.f64 	%fd6, %fd5, %fd5;
	fma.rn.f64 	%fd7, %fd3, %fd3, %fd6;
	add.s64 	%rd10, %rd6, %rd7;
	st.global.f64 	[%rd10], %fd7;
$L__BB114_2:
	ret;

}
	// .globl	vec_computePSF_signalN
.visible .entry vec_computePSF_signalN(
	.param .u32 vec_computePSF_signalN_param_0,
	.param .u64 .ptr .align 1 vec_computePSF_signalN_param_1,
	.param .f64 vec_computePSF_signalN_param_2,
	.param .u64 .ptr .align 1 vec_computePSF_signalN_param_3,
	.param .u64 .ptr .align 1 vec_computePSF_signalN_param_4,
	.param .u64 .ptr .align 1 vec_computePSF_signalN_param_5
)
{
	.reg .pred 	%p<2>;
	.reg .b32 	%r<14>;
	.reg .b64 	%rd<18>;
	.reg .b64 	%fd<8>;

	ld.param.u32 	%r2, [vec_computePSF_signalN_param_0];
	ld.param.u64 	%rd1, [vec_computePSF_signalN_param_1];
	ld.param.f64 	%fd1, [vec_computePSF_signalN_param_2];
	ld.param.u64 	%rd2, [vec_computePSF_signalN_param_3];
	ld.param.u64 	%rd3, [vec_computePSF_signalN_param_4];
	ld.param.u64 	%rd4, [vec_computePSF_signalN_param_5];
	mov.u32 	%r3, %tid.x;
	mov.u32 	%r4, %ctaid.x;
	mov.u32 	%r5, %ntid.x;
	mov.u32 	%r6, %tid.y;
	mov.u32 	%r7, %ctaid.y;
	mov.u32 	%r8, %ntid.y;
	mad.lo.s32 	%r9, %r7, %r8, %r6;
	mov.u32 	%r10, %nctaid.x;
	mad.lo.s32 	%r11, %r9, %r10, %r4;
	mad.lo.s32 	%r1, %r11, %r5, %r3;
	setp.ge.s32 	%p1, %r1, %r2;
	@%p1 bra 	$L__BB115_2;
	cvta.to.global.u64 	%rd5, %rd2;
	cvta.to.global.u64 	%rd6, %rd4;
	cvta.to.global.u64 	%rd7, %rd3;
	cvta.to.global.u64 	%rd8, %rd1;
	mul.wide.s32 	%rd9, %r1, 4;
	add.s64 	%rd10, %rd5, %rd9;
	ld.global.u32 	%r12, [%rd10];
	mul.wide.s32 	%rd11, %r12, 8;
	add.s64 	%rd12, %rd6, %rd11;
	ld.global.f64 	%fd2, [%rd12];
	div.rn.f64 	%fd3, %fd2, %fd1;
	add.s64 	%rd13, %rd7, %rd9;
	ld.global.u32 	%r13, [%rd13];
	mul.wide.s32 	%rd14, %r13, 8;
	add.s64 	%rd15, %rd6, %rd14;
	ld.global.f64 	%fd4, [%rd15];
	div.rn.f64 	%fd5, %fd4, %fd1;
	mul.f64 	%fd6, %fd5, %fd5;
	fma.rn.f64 	%fd7, %fd3, %fd3, %fd6;
	mul.wide.s32 	%rd16, %r1, 8;
	add.s64 	%rd17, %rd8, %rd16;
	st.global.f64 	[%rd17], %fd7;
$L__BB115_2:
	ret;

}
	// .globl	vec_computePSF_signalN2
.visible .entry vec_computePSF_signalN2(
	.param .u32 vec_computePSF_signalN2_param_0,
	.param .f64 vec_computePSF_signalN2_param_1,
	.param .u64 .ptr .align 1 vec_computePSF_signalN2_param_2,
	.param .u64 .ptr .align 1 vec_computePSF_signalN2_param_3,
	.param .u64 .ptr .align 1 vec_computePSF_signalN2_param_4,
	.param .u64 .ptr .align 1 vec_computePSF_signalN2_param_5,
	.param .u64 .ptr .align 1 vec_computePSF_signalN2_param_6,
	.param .u64 .ptr .align 1 vec_computePSF_signalN2_param_7
)
{
	.reg .pred 	%p<2>;
	.reg .b32 	%r<16>;
	.reg .b64 	%rd<27>;
	.reg .b64 	%fd<8>;

	ld.param.u32 	%r2, [vec_computePSF_signalN2_param_0];
	ld.param.f64 	%fd1, [vec_computePSF_signalN2_param_1];
	ld.param.u64 	%rd1, [vec_computePSF_signalN2_param_2];
	ld.param.u64 	%rd2, [vec_computePSF_signalN2_param_3];
	ld.param.u64 	%rd3, [vec_computePSF_signalN2_param_4];
	ld.param.u64 	%rd4, [vec_computePSF_signalN2_param_5];
	ld.param.u64 	%rd5, [vec_computePSF_signalN2_param_6];
	ld.param.u64 	%rd6, [vec_computePSF_signalN2_param_7];
	mov.u32 	%r3, %tid.x;
	mov.u32 	%r4, %ctaid.x;
	mov.u32 	%r5, %ntid.x;
	mov.u32 	%r6, %tid.y;
	mov.u32 	%r7, %ctaid.y;
	mov.u32 	%r8, %ntid.y;
	mad.lo.s32 	%r9, %r7, %r8, %r6;
	mov.u32 	%r10, %nctaid.x;
	mad.lo.s32 	%r11, %r9, %r10, %r4;
	mad.lo.s32 	%r1, %r11, %r5, %r3;
	setp.ge.s32 	%p1, %r1, %r2;
	@%p1 bra 	$L__BB116_2;
	cvta.to.global.u64 	%rd7, %rd1;
	cvta.to.global.u64 	%rd8, %rd3;
	cvta.to.global.u64 	%rd9, %rd2;
	cvta.to.global.u64 	%rd10, %rd4;
	cvta.to.global.u64 	%rd11, %rd6;
	cvta.to.global.u64 	%rd12, %rd5;
	mul.wide.s32 	%rd13, %r1, 4;
	add.s64 	%rd14, %rd7, %rd13;
	ld.global.u32 	%r12, [%rd14];
	mul.wide.s32 	%rd15, %r12, 8;
	add.s64 	%rd16, %rd8, %rd15;
	ld.global.f64 	%fd2, [%rd16];
	div.rn.f64 	%fd3, %fd2, %fd1;
	add.s64 	%rd17, %rd9, %rd13;
	ld.global.u32 	%r13, [%rd17];
	mul.wide.s32 	%rd18, %r13, 8;
	add.s64 	%rd19, %rd8, %rd18;
	ld.global.f64 	%fd4, [%rd19];
	div.rn.f64 	%fd5, %fd4, %fd1;
	mul.f64 	%fd6, %fd5, %fd5;
	fma.rn.f64 	%fd7, %fd3, %fd3, %fd6;
	add.s64 	%rd20, %rd10, %rd13;
	ld.global.u32 	%r14, [%rd20];
	mul.wide.s32 	%rd21, %r14, 8;
	add.s64 	%rd22, %rd11, %rd21;
	st.global.f64 	[%rd22], %fd7;
	add.s64 	%rd23, %rd12, %rd13;
	ld.global.u32 	%r15, [%rd23];
	mul.wide.s32 	%rd24, %r15, 8;
	add.s64 	%rd25, %rd11, %rd24;
	mov.b64 	%rd26, 0;
	st.global.u64 	[%rd25], %rd26;
$L__BB116_2:
	ret;

}
	// .globl	vec_computePSF_signalN2Many
.visible .entry vec_computePSF_signalN2Many(
	.param .u32 vec_computePSF_signalN2Many_param_0,
	.param .u32 vec_computePSF_signalN2Many_param_1,
	.param .u32 vec_computePSF_signalN2Many_param_2,
	.param .f64 vec_computePSF_signalN2Many_param_3,
	.param .u64 .ptr .align 1 vec_computePSF_signalN2Many_param_4,
	.param .u64 .ptr .align 1 vec_computePSF_signalN2Many_param_5,
	.param .u64 .ptr .align 1 vec_computePSF_signalN2Many_param_6,
	.param .u64 .ptr .align 1 vec_computePSF_signalN2Many_param_7,
	.param .u64 .ptr .align 1 vec_computePSF_signalN2Many_param_8,
	.param .u64 .ptr .align 1 vec_computePSF_signalN2Many_param_9
)
{
	.reg .pred 	%p<2>;
	.reg .b32 	%r<27>;
	.reg .b64 	%rd<27>;
	.reg .b64 	%fd<9>;

	ld.param.u32 	%r4, [vec_computePSF_signalN2Many_param_0];
	ld.param.u32 	%r2, [vec_computePSF_signalN2Many_param_1];
	ld.param.u32 	%r3, [vec_computePSF_signalN2Many_param_2];
	ld.param.u64 	%rd1, [vec_computePSF_signalN2Many_param_4];
	ld.param.u64 	%rd2, [vec_computePSF_signalN2Many_param_5];
	ld.param.u64 	%rd3, [vec_computePSF_signalN2Many_param_6];
	ld.param.u64 	%rd4, [vec_computePSF_signalN2Many_param_7];
	ld.param.u64 	%rd5, [vec_computePSF_signalN2Many_param_8];
	ld.param.u64 	%rd6, [vec_computePSF_signalN2Many_param_9];
	mov.u32 	%r5, %tid.x;
	mov.u32 	%r6, %ctaid.x;
	mov.u32 	%r7, %ntid.x;
	mov.u32 	%r8, %tid.y;
	mov.u32 	%r9, %ctaid.y;
	mov.u32 	%r10, %ntid.y;
	mad.lo.s32 	%r11, %r9, %r10, %r8;
	mov.u32 	%r12, %nctaid.x;
	mad.lo.s32 	%r13, %r11, %r12, %r6;
	mad.lo.s32 	%r1, %r13, %r7, %r5;
	setp.ge.s32 	%p1, %r1, %r4;
	@%p1 bra 	$L__BB117_2;
	ld.param.f64 	%fd8, [vec_computePSF_signalN2Many_param_3];
	cvta.to.global.u64 	%rd7, %rd1;
	cvta.to.global.u64 	%rd8, %rd3;
	cvta.to.global.u64 	%rd9, %rd2;
	cvta.to.global.u64 	%rd10, %rd4;
	cvta.to.global.u64 	%rd11, %rd6;
	cvta.to.global.u64 	%rd12, %rd5;
	div.s32 	%r14, %r1, %r2;
	mul.lo.s32 	%r15, %r2, %r14;
	sub.s32 	%r16, %r1, %r15;
	mul.wide.s32 	%rd13, %r16, 4;
	add.s64 	%rd14, %rd7, %rd13;
	ld.global.u32 	%r17, [%rd14];
	mul.lo.s32 	%r18, %r14, %r3;
	add.s32 	%r19, %r17, %r18;
	mul.wide.s32 	%rd15, %r19, 8;
	add.s64 	%rd16, %rd8, %rd15;
	ld.global.f64 	%fd2, [%rd16];
	div.rn.f64 	%fd3, %fd2, %fd8;
	add.s64 	%rd17, %rd9, %rd13;
	ld.global.u32 	%r20, [%rd17];
	add.s32 	%r21, %r20, %r18;
	mul.wide.s32 	%rd18, %r21, 8;
	add.s64 	%rd19, %rd8, %rd18;
	ld.global.f64 	%fd4, [%rd19];
	div.rn.f64 	%fd5, %fd4, %fd8;
	mul.f64 	%fd6, %fd5, %fd5;
	fma.rn.f64 	%fd7, %fd3, %fd3, %fd6;
	add.s64 	%rd20, %rd10, %rd13;
	ld.global.u32 	%r22, [%rd20];
	shl.b32 	%r23, %r15, 1;
	add.s32 	%r24, %r22, %r23;
	mul.wide.s32 	%rd21, %r24, 8;
	add.s64 	%rd22, %rd11, %rd21;
	st.global.f64 	[%rd22], %fd7;
	add.s64 	%rd23, %rd12, %rd13;
	ld.global.u32 	%r25, [%rd23];
	add.s32 	%r26, %r25, %r23;
	mul.wide.s32 	%rd24, %r26, 8;
	add.s64 	%rd25, %rd11, %rd24;
	mov.b64 	%rd26, 0;
	st.global.u64 	[%rd25], %rd26;
$L__BB117_2:
	ret;

}
	// .globl	vec_computePSF_signalN2Many_f
.visible .entry vec_computePSF_signalN2Many_f(
	.param .u32 vec_computePSF_signalN2Many_f_param_0,
	.param .u32 vec_computePSF_signalN2Many_f_param_1,
	.param .u32 vec_computePSF_signalN2Many_f_param_2,
	.param .f32 vec_computePSF_signalN2Many_f_param_3,
	.param .u64 .ptr .align 1 vec_computePSF_signalN2Many_f_param_4,
	.param .u64 .ptr .align 1 vec_computePSF_signalN2Many_f_param_5,
	.param .u64 .ptr .align 1 vec_computePSF_signalN2Many_f_param_6,
	.param .u64 .ptr .align 1 vec_computePSF_signalN2Many_f_param_7,
	.param .u64 .ptr .align 1 vec_computePSF_signalN2Many_f_param_8,
	.param .u64 .ptr .align 1 vec_computePSF_signalN2Many_f_param_9
)
{
	.reg .pred 	%p<2>;
	.reg .b32 	%r<28>;
	.reg .b32 	%f<8>;
	.reg .b64 	%rd<27>;

	ld.param.u32 	%r4, [vec_computePSF_signalN2Many_f_param_0];
	ld.param.u32 	%r2, [vec_computePSF_signalN2Many_f_param_1];
	ld.param.u32 	%r3, [vec_computePSF_signalN2Many_f_param_2];
	ld.param.f32 	%f1, [vec_computePSF_signalN2Many_f_param_3];
	ld.param.u64 	%rd2, [vec_computePSF_signalN2Many_f_param_5];
	ld.param.u64 	%rd3, [vec_computePSF_signalN2Many_f_param_6];
	ld.param.u64 	%rd4, [vec_computePSF_signalN2Many_f_param_7];
	ld.param.u64 	%rd5, [vec_computePSF_signalN2Many_f_param_8];
	ld.param.u64 	%rd6, [vec_computePSF_signalN2Many_f_param_9];
	mov.u32 	%r5, %tid.x;
	mov.u32 	%r6, %ctaid.x;
	mov.u32 	%r7, %ntid.x;
	mov.u32 	%r8, %tid.y;
	mov.u32 	%r9, %ctaid.y;
	mov.u32 	%r10, %ntid.y;
	mad.lo.s32 	%r11, %r9, %r10, %r8;
	mov.u32 	%r12, %nctaid.x;
	mad.lo.s32 	%r13, %r11, %r12, %r6;
	mad.lo.s32 	%r1, %r13, %r7, %r5;
	setp.ge.s32 	%p1, %r1, %r4;
	@%p1 bra 	$L__BB118_2;
	ld.param.u64 	%rd26, [vec_computePSF_signalN2Many_f_param_4];
	cvta.to.global.u64 	%rd7, %rd26;
	cvta.to.global.u64 	%rd8, %rd3;
	cvta.to.global.u64 	%rd9, %rd2;
	cvta.to.global.u64 	%rd10, %rd4;
	cvta.to.global.u64 	%rd11, %rd6;
	cvta.to.global.u64 	%rd12, %rd5;
	div.s32 	%r14, %r1, %r2;
	mul.lo.s32 	%r15, %r2, %r14;
	sub.s32 	%r16, %r1, %r15;
	mul.wide.s32 	%rd13, %r16, 4;
	add.s64 	%rd14, %rd7, %rd13;
	ld.global.u32 	%r17, [%rd14];
	mul.lo.s32 	%r18, %r14, %r3;
	add.s32 	%r19, %r17, %r18;
	mul.wide.s32 	%rd15, %r19, 4;
	add.s64 	%rd16, %rd8, %rd15;
	ld.global.f32 	%f2, [%rd16];
	div.rn.f32 	%f3, %f2, %f1;
	add.s64 	%rd17, %rd9, %rd13;
	ld.global.u32 	%r20, [%rd17];
	add.s32 	%r21, %r20, %r18;
	mul.wide.s32 	%rd18, %r21, 4;
	add.s64 	%rd19, %rd8, %rd18;
	ld.global.f32 	%f4, [%rd19];
	div.rn.f32 	%f5, %f4, %f1;
	mul.f32 	%f6, %f5, %f5;
	fma.rn.f32 	%f7, %f3, %f3, %f6;
	add.s64 	%rd20, %rd10, %rd13;
	ld.global.u32 	%r22, [%rd20];
	shl.b32 	%r23, %r15, 1;
	add.s32 	%r24, %r22, %r23;
	mul.wide.s32 	%rd21, %r24, 4;
	add.s64 	%rd22, %rd11, %rd21;
	st.global.f32 	[%rd22], %f7;
	add.s64 	%rd23, %rd12, %rd13;
	ld.global.u32 	%r25, [%rd23];
	add.s32 	%r26, %r25, %r23;
	mul.wide.s32 	%rd24, %r26, 4;
	add.s64 	%rd25, %rd11, %rd24;
	mov.b32 	%r27, 0;
	st.global.u32 	[%rd25], %r27;
$L__BB118_2:
	ret;

}
	// .globl	vec_computePSF_signalsqrt
.visible .entry vec_computePSF_signalsqrt(
	.param .u32 vec_computePSF_signalsqrt_param_0,
	.param .u64 .ptr .align 1 vec_computePSF_signalsqrt_param_1,
	.param .u64 .ptr .align 1 vec_computePSF_signalsqrt_param_2,
	.param .u64 .ptr .align 1 vec_computePSF_signalsqrt_param_3,
	.param .f64 vec_computePSF_signalsqrt_param_4
)
{
	.reg .pred 	%p<2>;
	.reg .b32 	%r<12>;
	.reg .b64 	%rd<11>;
	.reg .b64 	%fd<9>;

	ld.param.u32 	%r2, [vec_computePSF_signalsqrt_param_0];
	ld.param.u64 	%rd1, [vec_computePSF_signalsqrt_param_1];
	ld.param.u64 	%rd2, [vec_computePSF_signalsqrt_param_2];
	ld.param.u64 	%rd3, [vec_computePSF_signalsqrt_param_3];
	ld.param.f64 	%fd1, [vec_computePSF_signalsqrt_param_4];
	mov.u32 	%r3, %tid.x;
	mov.u32 	%r4, %ctaid.x;
	mov.u32 	%r5, %ntid.x;
	mov.u32 	%r6, %tid.y;
	mov.u32 	%r7, %ctaid.y;
	mov.u32 	%r8, %ntid.y;
	mad.lo.s32 	%r9, %r7, %r8, %r6;
	mov.u32 	%r10, %nctaid.x;
	mad.lo.s32 	%r11, %r9, %r10, %r4;
	mad.lo.s32 	%r1, %r11, %r5, %r3;
	setp.ge.s32 	%p1, %r1, %r2;
	@%p1 bra 	$L__BB119_2;
	cvta.to.global.u64 	%rd4, %rd2;
	cvta.to.global.u64 	%rd5, %rd3;
	cvta.to.global.u64 	%rd6, %rd1;
	mul.wide.s32 	%rd7, %r1, 8;
	add.s64 	%rd8, %rd4, %rd7;
	ld.global.f64 	%fd2, [%rd8];
	div.rn.f64 	%fd3, %fd2, %fd1;
	add.s64 	%rd9, %rd5, %rd7;
	ld.global.f64 	%fd4, [%rd9];
	div.rn.f64 	%fd5, %fd4, %fd1;
	mul.f64 	%fd6, %fd5, %fd5;
	fma.rn.f64 	%fd7, %fd3, %fd3, %fd6;
	sqrt.rn.f64 	%fd8, %fd7;
	add.s64 	%rd10, %rd6, %rd7;
	st.global.f64 	[%rd10], %fd8;
$L__BB119_2:
	ret;

}
	// .globl	vec_computePSF_signalNsqrt
.visible .entry vec_computePSF_signalNsqrt(
	.param .u32 vec_computePSF_signalNsqrt_param_0,
	.param .u64 .ptr .align 1 vec_computePSF_signalNsqrt_param_1,
	.param .u64 .ptr .align 1 vec_computePSF_signalNsqrt_param_2,
	.param .f64 vec_computePSF_signalNsqrt_param_3,
	.param .u64 .ptr .align 1 vec_computePSF_signalNsqrt_param_4,
	.param .u64 .ptr .align 1 vec_computePSF_signalNsqrt_param_5
)
{
	.reg .pred 	%p<2>;
	.reg .b32 	%r<14>;
	.reg .b64 	%rd<18>;
	.reg .b64 	%fd<9>;

	ld.param.u32 	%r2, [vec_computePSF_signalNsqrt_param_0];
	ld.param.u64 	%rd1, [vec_computePSF_signalNsqrt_param_1];
	ld.param.u64 	%rd2, [vec_computePSF_signalNsqrt_param_2];
	ld.param.f64 	%fd1, [vec_computePSF_signalNsqrt_param_3];
	ld.param.u64 	%rd3, [vec_computePSF_signalNsqrt_param_4];
	ld.param.u64 	%rd4, [vec_computePSF_signalNsqrt_param_5];
	mov.u32 	%r3, %tid.x;
	mov.u32 	%r4, %ctaid.x;
	mov.u32 	%r5, %ntid.x;
	mov.u32 	%r6, %tid.y;
	mov.u32 	%r7, %ctaid.y;
	mov.u32 	%r8, %ntid.y;
	mad.lo.s32 	%r9, %r7, %r8, %r6;
	mov.u32 	%r10, %nctaid.x;
	mad.lo.s32 	%r11, %r9, %r10, %r4;
	mad.lo.s32 	%r1, %r11, %r5, %r3;
	setp.ge.s32 	%p1, %r1, %r2;
	@%p1 bra 	$L__BB120_2;
	cvta.to.global.u64 	%rd5, %rd3;
	cvta.to.global.u64 	%rd6, %rd2;
	cvta.to.global.u64 	%rd7, %rd4;
	cvta.to.global.u64 	%rd8, %rd1;
	mul.wide.s32 	%rd9, %r1, 4;
	add.s64 	%rd10, %rd5, %rd9;
	ld.global.u32 	%r12, [%rd10];
	mul.wide.s32 	%rd11, %r12, 8;
	add.s64 	%rd12, %rd6, %rd11;
	ld.global.f64 	%fd2, [%rd12];
	div.rn.f64 	%fd3, %fd2, %fd1;
	add.s64 	%rd13, %rd7, %rd9;
	ld.global.u32 	%r13, [%rd13];
	mul.wide.s32 	%rd14, %r13, 8;
	add.s64 	%rd15, %rd6, %rd14;
	ld.global.f64 	%fd4, [%rd15];
	div.rn.f64 	%fd5, %fd4, %fd1;
	mul.f64 	%fd6, %fd5, %fd5;
	fma.rn.f64 	%fd7, %fd3, %fd3, %fd6;
	sqrt.rn.f64 	%fd8, %fd7;
	mul.wide.s32 	%rd16, %r1, 8;
	add.s64 	%rd17, %rd8, %rd16;
	st.global.f64 	[%rd17], %fd8;
$L__BB120_2:
	ret;

}
	// .globl	vec_computePSF_signalNsqrtMany
.visible .entry vec_computePSF_signalNsqrtMany(
	.param .u32 vec_computePSF_signalNsqrtMany_param_0,
	.param .u32 vec_computePSF_signalNsqrtMany_param_1,
	.param .u64 .ptr .align 1 vec_computePSF_signalNsqrtMany_param_2,
	.param .u64 .ptr .align 1 vec_computePSF_signalNsqrtMany_param_3,
	.param .f64 vec_computePSF_signalNsqrtMany_param_4,
	.param .u64 .ptr .align 1 vec_computePSF_signalNsqrtMany_param_5,
	.param .u64 .ptr .align 1 vec_computePSF_signalNsqrtMany_param_6
)
{
	.reg .pred 	%p<2>;
	.reg .b32 	%r<20>;
	.reg .b64 	%rd<18>;
	.reg .b64 	%fd<9>;

	ld.param.u32 	%r3, [vec_computePSF_signalNsqrtMany_param_0];
	ld.param.u32 	%r2, [vec_computePSF_signalNsqrtMany_param_1];
	ld.param.u64 	%rd1, [vec_computePSF_signalNsqrtMany_param_2];
	ld.param.u64 	%rd2, [vec_computePSF_signalNsqrtMany_param_3];
	ld.param.f64 	%fd1, [vec_computePSF_signalNsqrtMany_param_4];
	ld.param.u64 	%rd3, [vec_computePSF_signalNsqrtMany_param_5];
	ld.param.u64 	%rd4, [vec_computePSF_signalNsqrtMany_param_6];
	mov.u32 	%r4, %tid.x;
	mov.u32 	%r5, %ctaid.x;
	mov.u32 	%r6, %ntid.x;
	mov.u32 	%r7, %tid.y;
	mov.u32 	%r8, %ctaid.y;
	mov.u32 	%r9, %ntid.y;
	mad.lo.s32 	%r10, %r8, %r9, %r7;
	mov.u32 	%r11, %nctaid.x;
	mad.lo.s32 	%r12, %r10, %r11, %r5;
	mad.lo.s32 	%r1, %r12, %r6, %r4;
	setp.ge.s32 	%p1, %r1, %r3;
	@%p1 bra 	$L__BB121_2;
	rem.s32 	%r13, %r1, %r2;
	cvta.to.global.u64 	%rd5, %rd3;
	cvta.to.global.u64 	%rd6, %rd2;
	cvta.to.global.u64 	%rd7, %rd4;
	cvta.to.global.u64 	%rd8, %rd1;
	mul.wide.s32 	%rd9, %r13, 4;
	add.s64 	%rd10, %rd5, %rd9;
	ld.global.u32 	%r14, [%rd10];
	sub.s32 	%r15, %r1, %r13;
	shl.b32 	%r16, %r15, 1;
	add.s32 	%r17, %r16, %r14;
	mul.wide.s32 	%rd11, %r17, 8;
	add.s64 	%rd12, %rd6, %rd11;
	ld.global.f64 	%fd2, [%rd12];
	div.rn.f64 	%fd3, %fd2, %fd1;
	add.s64 	%rd13, %rd7, %rd9;
	ld.global.u32 	%r18, [%rd13];
	add.s32 	%r19, %r18, %r16;
	mul.wide.s32 	%rd14, %r19, 8;
	add.s64 	%rd15, %rd6, %rd14;
	ld.global.f64 	%fd4, [%rd15];
	div.rn.f64 	%fd5, %fd4, %fd1;
	mul.f64 	%fd6, %fd5, %fd5;
	fma.rn.f64 	%fd7, %fd3, %fd3, %fd6;
	sqrt.rn.f64 	%fd8, %fd7;
	mul.wide.s32 	%rd16, %r1, 8;
	add.s64 	%rd17, %rd8, %rd16;
	st.global.f64 	[%rd17], %fd8;
$L__BB121_2:
	ret;

}
	// .globl	vec_computePSF_signalNsqrtMany_f
.visible .entry vec_computePSF_signalNsqrtMany_f(
	.param .u32 vec_computePSF_signalNsqrtMany_f_param_0,
	.param .u32 vec_computePSF_signalNsqrtMany_f_param_1,
	.param .u64 .ptr .align 1 vec_computePSF_signalNsqrtMany_f_param_2,
	.param .u64 .ptr .align 1 vec_computePSF_signalNsqrtMany_f_param_3,
	.param .f32 vec_computePSF_signalNsqrtMany_f_param_4,
	.param .u64 .ptr .align 1 vec_computePSF_signalNsqrtMany_f_param_5,
	.param .u64 .ptr .align 1 vec_computePSF_signalNsqrtMany_f_param_6
)
{
	.reg .pred 	%p<2>;
	.reg .b32 	%r<20>;
	.reg .b32 	%f<9>;
	.reg .b64 	%rd<18>;

	ld.param.u32 	%r3, [vec_computePSF_signalNsqrtMany_f_param_0];
	ld.param.u32 	%r2, [vec_computePSF_signalNsqrtMany_f_param_1];
	ld.param.u64 	%rd1, [vec_computePSF_signalNsqrtMany_f_param_2];
	ld.param.u64 	%rd2, [vec_computePSF_signalNsqrtMany_f_param_3];
	ld.param.f32 	%f1, [vec_computePSF_signalNsqrtMany_f_param_4];
	ld.param.u64 	%rd3, [vec_computePSF_signalNsqrtMany_f_param_5];
	ld.param.u64 	%rd4, [vec_computePSF_signalNsqrtMany_f_param_6];
	mov.u32 	%r4, %tid.x;
	mov.u32 	%r5, %ctaid.x;
	mov.u32 	%r6, %ntid.x;
	mov.u32 	%r7, %tid.y;
	mov.u32 	%r8, %ctaid.y;
	mov.u32 	%r9, %ntid.y;
	mad.lo.s32 	%r10, %r8, %r9, %r7;
	mov.u32 	%r11, %nctaid.x;
	mad.lo.s32 	%r12, %r10, %r11, %r5;
	mad.lo.s32 	%r1, %r12, %r6, %r4;
	setp.ge.s32 	%p1, %r1, %r3;
	@%p1 bra 	$L__BB122_2;
	rem.s32 	%r13, %r1, %r2;
	cvta.to.global.u64 	%rd5, %rd3;
	cvta.to.global.u64 	%rd6, %rd2;
	cvta.to.global.u64 	%rd7, %rd4;
	cvta.to.global.u64 	%rd8, %rd1;
	mul.wide.s32 	%rd9, %r13, 4;
	add.s64 	%rd10, %rd5, %rd9;
	ld.global.u32 	%r14, [%rd10];
	sub.s32 	%r15, %r1, %r13;
	shl.b32 	%r16, %r15, 1;
	add.s32 	%r17, %r16, %r14;
	mul.wide.s32 	%rd11, %r17, 4;
	add.s64 	%rd12, %rd6, %rd11;
	ld.global.f32 	%f2, [%rd12];
	div.rn.f32 	%f3, %f2, %f1;
	add.s64 	%rd13, %rd7, %rd9;
	ld.global.u32 	%r18, [%rd13];
	add.s32 	%r19, %r18, %r16;
	mul.wide.s32 	%rd14, %r19, 4;
	add.s64 	%rd15, %rd6, %rd14;
	ld.global.f32 	%f4, [%rd15];
	div.rn.f32 	%f5, %f4, %f1;
	mul.f32 	%f6, %f5, %f5;
	fma.rn.f32 	%f7, %f3, %f3, %f6;
	sqrt.rn.f32 	%f8, %f7;
	mul.wide.s32 	%rd16, %r1, 4;
	add.s64 	%rd17, %rd8, %rd16;
	st.global.f32 	[%rd17], %f8;
$L__BB122_2:
	ret;

}
	// .globl	vec_computePSF_signalNsqrtMany_fcrop
.visible .entry vec_computePSF_signalNsqrtMany_fcrop(
	.param .u32 vec_computePSF_signalNsqrtMany_fcrop_param_0,
	.param .u32 vec_computePSF_signalNsqrtMany_fcrop_param_1,
	.param .u32 vec_computePSF_signalNsqrtMany_fcrop_param_2,
	.param .u64 .ptr .align 1 vec_computePSF_signalNsqrtMany_fcrop_param_3,
	.param .u64 .ptr .align 1 vec_computePSF_signalNsqrtMany_fcrop_param_4,
	.param .f32 vec_computePSF_signalNsqrtMany_fcrop_param_5,
	.param .u64 .ptr .align 1 vec_computePSF_signalNsqrtMany_fcrop_param_6,
	.param .u64 .ptr .align 1 vec_computePSF_signalNsqrtMany_fcrop_param_7
)
{
	.reg .pred 	%p<2>;
	.reg .b32 	%r<23>;
	.reg .b32 	%f<9>;
	.reg .b64 	%rd<18>;

	ld.param.u32 	%r4, [vec_computePSF_signalNsqrtMany_fcrop_param_0];
	ld.param.u32 	%r2, [vec_computePSF_signalNsqrtMany_fcrop_param_1];
	ld.param.u32 	%r3, [vec_computePSF_signalNsqrtMany_fcrop_param_2];
	ld.param.u64 	%rd1, [vec_computePSF_signalNsqrtMany_fcrop_param_3];
	ld.param.u64 	%rd2, [vec_computePSF_signalNsqrtMany_fcrop_param_4];
	ld.param.f32 	%f1, [vec_computePSF_signalNsqrtMany_fcrop_param_5];
	ld.param.u64 	%rd3, [vec_computePSF_signalNsqrtMany_fcrop_param_6];
	ld.param.u64 	%rd4, [vec_computePSF_signalNsqrtMany_fcrop_param_7];
	mov.u32 	%r5, %tid.x;
	mov.u32 	%r6, %ctaid.x;
	mov.u32 	%r7, %ntid.x;
	mov.u32 	%r8, %tid.y;
	mov.u32 	%r9, %ctaid.y;
	mov.u32 	%r10, %ntid.y;
	mad.lo.s32 	%r11, %r9, %r10, %r8;
	mov.u32 	%r12, %nctaid.x;
	mad.lo.s32 	%r13, %r11, %r12, %r6;
	mad.lo.s32 	%r1, %r13, %r7, %r5;
	setp.ge.s32 	%p1, %r1, %r4;
	@%p1 bra 	$L__BB123_2;
	cvta.to.global.u64 	%rd5, %rd3;
	cvta.to.global.u64 	%rd6, %rd2;
	cvta.to.global.u64 	%rd7, %rd4;
	cvta.to.global.u64 	%rd8, %rd1;
	div.s32 	%r14, %r1, %r2;
	mul.lo.s32 	%r15, %r14, %r2;
	sub.s32 	%r16, %r1, %r15;
	mul.wide.s32 	%rd9, %r16, 4;
	add.s64 	%rd10, %rd5, %rd9;
	ld.global.u32 	%r17, [%rd10];
	mul.lo.s32 	%r18, %r3, %r14;
	shl.b32 	%r19, %r18, 1;
	add.s32 	%r20, %r17, %r19;
	mul.wide.s32 	%rd11, %r20, 4;
	add.s64 	%rd12, %rd6, %rd11;
	ld.global.f32 	%f2, [%rd12];
	div.rn.f32 	%f3, %f2, %f1;
	add.s64 	%rd13, %rd7, %rd9;
	ld.global.u32 	%r21, [%rd13];
	add.s32 	%r22, %r21, %r19;
	mul.wide.s32 	%rd14, %r22, 4;
	add.s64 	%rd15, %rd6, %rd14;
	ld.global.f32 	%f4, [%rd15];
	div.rn.f32 	%f5, %f4, %f1;
	mul.f32 	%f6, %f5, %f5;
	fma.rn.f32 	%f7, %f3, %f3, %f6;
	sqrt.rn.f32 	%f8, %f7;
	mul.wide.s32 	%rd16, %r1, 4;
	add.s64 	%rd17, %rd8, %rd16;
	st.global.f32 	[%rd17], %f8;
$L__BB123_2:
	ret;

}
	// .globl	vec_mulMany
.visible .entry vec_mulMany(
	.param .u32 vec_mulMany_param_0,
	.param .u32 vec_mulMany_param_1,
	.param .u64 .ptr .align 1 vec_mulMany_param_2,
	.param .u64 .ptr .align 1 vec_mulMany_param_3,
	.param .u64 .ptr .align 1 vec_mulMany_param_4
)
{
	.reg .pred 	%p<2>;
	.reg .b32 	%r<14>;
	.reg .b64 	%rd<12>;
	.reg .b64 	%fd<4>;

	ld.param.u32 	%r3, [vec_mulMany_param_0];
	ld.param.u32 	%r2, [vec_mulMany_param_1];
	ld.param.u64 	%rd1, [vec_mulMany_param_2];
	ld.param.u64 	%rd2, [vec_mulMany_param_3];
	ld.param.u64 	%rd3, [vec_mulMany_param_4];
	mov.u32 	%r4, %tid.x;
	mov.u32 	%r5, %ctaid.x;
	mov.u32 	%r6, %ntid.x;
	mov.u32 	%r7, %tid.y;
	mov.u32 	%r8, %ctaid.y;
	mov.u32 	%r9, %ntid.y;
	mad.lo.s32 	%r10, %r8, %r9, %r7;
	mov.u32 	%r11, %nctaid.x;
	mad.lo.s32 	%r12, %r10, %r11, %r5;
	mad.lo.s32 	%r1, %r12, %r6, %r4;
	setp.ge.s32 	%p1, %r1, %r3;
	@%p1 bra 	$L__BB124_2;
	cvta.to.global.u64 	%rd4, %rd2;
	cvta.to.global.u64 	%rd5, %rd3;
	cvta.to.global.u64 	%rd6, %rd1;
	mul.wide.s32 	%rd7, %r1, 8;
	add.s64 	%rd8, %rd4, %rd7;
	ld.global.f64 	%fd1, [%rd8];
	rem.s32 	%r13, %r1, %r2;
	mul.wide.s32 	%rd9, %r13, 8;
	add.s64 	%rd10, %rd5, %rd9;
	ld.global.f64 	%fd2, [%rd10];
	mul.f64 	%fd3, %fd1, %fd2;
	add.s64 	%rd11, %rd6, %rd7;
	st.global.f64 	[%rd11], %fd3;
$L__BB124_2:
	ret;

}
	// .globl	vec_divScalarMany
.visible .entry vec_divScalarMany(
	.param .u32 vec_divScalarMany_param_0,
	.param .u32 vec_divScalarMany_param_1,
	.param .u64 .ptr .align 1 vec_divScalarMany_param_2,
	.param .u64 .ptr .align 1 vec_divScalarMany_param_3,
	.param .u64 .ptr .align 1 vec_divScalarMany_param_4
)
{
	.reg .pred 	%p<3>;
	.reg .b32 	%r<14>;
	.reg .b64 	%rd<12>;
	.reg .b64 	%fd<4>;

	ld.param.u32 	%r3, [vec_divScalarMany_param_0];
	ld.param.u32 	%r2, [vec_divScalarMany_param_1];
	ld.param.u64 	%rd1, [vec_divScalarMany_param_2];
	ld.param.u64 	%rd2, [vec_divScalarMany_param_3];
	ld.param.u64 	%rd3, [vec_divScalarMany_param_4];
	mov.u32 	%r4, %tid.x;
	mov.u32 	%r5, %ctaid.x;
	mov.u32 	%r6, %ntid.x;
	mov.u32 	%r7, %tid.y;
	mov.u32 	%r8, %ctaid.y;
	mov.u32 	%r9, %ntid.y;
	mad.lo.s32 	%r10, %r8, %r9, %r7;
	mov.u32 	%r11, %nctaid.x;
	mad.lo.s32 	%r12, %r10, %r11, %r5;
	mad.lo.s32 	%r1, %r12, %r6, %r4;
	setp.ge.s32 	%p1, %r1, %r3;
	@%p1 bra 	$L__BB125_3;
	cvta.to.global.u64 	%rd4, %rd3;
	div.s32 	%r13, %r1, %r2;
	mul.wide.s32 	%rd5, %r13, 8;
	add.s64 	%rd6, %rd4, %rd5;
	ld.global.f64 	%fd1, [%rd6];
	setp.eq.f64 	%p2, %fd1, 0d0000000000000000;
	@%p2 bra 	$L__BB125_3;
	cvta.to.global.u64 	%rd7, %rd2;
	mul.wide.s32 	%rd8, %r1, 8;
	add.s64 	%rd9, %rd7, %rd8;
	ld.global.f64 	%fd2, [%rd9];
	div.rn.f64 	%fd3, %fd2, %fd1;
	cvta.to.global.u64 	%rd10, %rd1;
	add.s64 	%rd11, %rd10, %rd8;
	st.global.f64 	[%rd11], %fd3;
$L__BB125_3:
	ret;

}
	// .globl	vec_mulMany_f
.visible .entry vec_mulMany_f(
	.param .u32 vec_mulMany_f_param_0,
	.param .u32 vec_mulMany_f_param_1,
	.param .u64 .ptr .align 1 vec_mulMany_f_param_2,
	.param .u64 .ptr .align 1 vec_mulMany_f_param_3,
	.param .u64 .ptr .align 1 vec_mulMany_f_param_4
)
{
	.reg .pred 	%p<2>;
	.reg .b32 	%r<14>;
	.reg .b32 	%f<4>;
	.reg .b64 	%rd<12>;

	ld.param.u32 	%r3, [vec_mulMany_f_param_0];
	ld.param.u32 	%r2, [vec_mulMany_f_param_1];
	ld.param.u64 	%rd1, [vec_mulMany_f_param_2];
	ld.param.u64 	%rd2, [vec_mulMany_f_param_3];
	ld.param.u64 	%rd3, [vec_mulMany_f_param_4];
	mov.u32 	%r4, %tid.x;
	mov.u32 	%r5, %ctaid.x;
	mov.u32 	%r6, %ntid.x;
	mov.u32 	%r7, %tid.y;
	mov.u32 	%r8, %ctaid.y;
	mov.u32 	%r9, %ntid.y;
	mad.lo.s32 	%r10, %r8, %r9, %r7;
	mov.u32 	%r11, %nctaid.x;
	mad.lo.s32 	%r12, %r10, %r11, %r5;
	mad.lo.s32 	%r1, %r12, %r6, %r4;
	setp.ge.s32 	%p1, %r1, %r3;
	@%p1 bra 	$L__BB126_2;
	cvta.to.global.u64 	%rd4, %rd2;
	cvta.to.global.u64 	%rd5, %rd3;
	cvta.to.global.u64 	%rd6, %rd1;
	mul.wide.s32 	%rd7, %r1, 4;
	add.s64 	%rd8, %rd4, %rd7;
	ld.global.f32 	%f1, [%rd8];
	rem.s32 	%r13, %r1, %r2;
	mul.wide.s32 	%rd9, %r13, 4;
	add.s64 	%rd10, %rd5, %rd9;
	ld.global.f32 	%f2, [%rd10];
	mul.f32 	%f3, %f1, %f2;
	add.s64 	%rd11, %rd6, %rd7;
	st.global.f32 	[%rd11], %f3;
$L__BB126_2:
	ret;

}
	// .globl	vec_computeModelMany1
.visible .entry vec_computeModelMany1(
	.param .u32 vec_computeModelMany1_param_0,
	.param .u32 vec_computeModelMany1_param_1,
	.param .u64 .ptr .align 1 vec_computeModelMany1_param_2,
	.param .u64 .ptr .align 1 vec_computeModelMany1_param_3,
	.param .u64 .ptr .align 1 vec_computeModelMany1_param_4,
	.param .f64 vec_computeModelMany1_param_5
)
{
	.reg .pred 	%p<2>;
	.reg .b32 	%r<14>;
	.reg .b64 	%rd<12>;
	.reg .b64 	%fd<5>;

	ld.param.u32 	%r3, [vec_computeModelMany1_param_0];
	ld.param.u32 	%r2, [vec_computeModelMany1_param_1];
	ld.param.u64 	%rd1, [vec_computeModelMany1_param_2];
	ld.param.u64 	%rd2, [vec_computeModelMany1_param_3];
	ld.param.u64 	%rd3, [vec_computeModelMany1_param_4];
	ld.param.f64 	%fd1, [vec_computeModelMany1_param_5];
	mov.u32 	%r4, %tid.x;
	mov.u32 	%r5, %ctaid.x;
	mov.u32 	%r6, %ntid.x;
	mov.u32 	%r7, %tid.y;
	mov.u32 	%r8, %ctaid.y;
	mov.u32 	%r9, %ntid.y;
	mad.lo.s32 	%r10, %r8, %r9, %r7;
	mov.u32 	%r11, %nctaid.x;
	mad.lo.s32 	%r12, %r10, %r11, %r5;
	mad.lo.s32 	%r1, %r12, %r6, %r4;
	setp.ge.s32 	%p1, %r1, %r3;
	@%p1 bra 	$L__BB127_2;
	cvta.to.global.u64 	%rd4, %rd2;
	cvta.to.global.u64 	%rd5, %rd3;
	cvta.to.global.u64 	%rd6, %rd1;
	mul.wide.s32 	%rd7, %r1, 8;
	add.s64 	%rd8, %rd4, %rd7;
	ld.global.f64 	%fd2, [%rd8];
	div.s32 	%r13, %r1, %r2;
	mul.wide.s32 	%rd9, %r13, 8;
	add.s64 	%rd10, %rd5, %rd9;
	ld.global.f64 	%fd3, [%rd10];
	fma.rn.f64 	%fd4, %fd2, %fd3, %fd1;
	add.s64 	%rd11, %rd6, %rd7;
	st.global.f64 	[%rd11], %fd4;
$L__BB127_2:
	ret;

}
	// .globl	vec_computeModelMany2
.visible .entry vec_computeModelMany2(
	.param .u32 vec_computeModelMany2_param_0,
	.param .u32 vec_computeModelMany2_param_1,
	.param .u64 .ptr .align 1 vec_computeModelMany2_param_2,
	.param .u64 .ptr .align 1 vec_computeModelMany2_param_3,
	.param .u64 .ptr .align 1 vec_computeModelMany2_param_4,
	.param .u64 .ptr .align 1 vec_computeModelMany2_param_5
)
{
	.reg .pred 	%p<2>;
	.reg .b32 	%r<14>;
	.reg .b64 	%rd<15>;
	.reg .b64 	%fd<5>;

	ld.param.u32 	%r3, [vec_computeModelMany2_param_0];
	ld.param.u32 	%r2, [vec_computeModelMany2_param_1];
	ld.param.u64 	%rd1, [vec_computeModelMany2_param_2];
	ld.param.u64 	%rd2, [vec_computeModelMany2_param_3];
	ld.param.u64 	%rd3, [vec_computeModelMany2_param_4];
	ld.param.u64 	%rd4, [vec_computeModelMany2_param_5];
	mov.u32 	%r4, %tid.x;
	mov.u32 	%r5, %ctaid.x;
	mov.u32 	%r6, %ntid.x;
	mov.u32 	%r7, %tid.y;
	mov.u32 	%r8, %ctaid.y;
	mov.u32 	%r9, %ntid.y;
	mad.lo.s32 	%r10, %r8, %r9, %r7;
	mov.u32 	%r11, %nctaid.x;
	mad.lo.s32 	%r12, %r10, %r11, %r5;
	mad.lo.s32 	%r1, %r12, %r6, %r4;
	setp.ge.s32 	%p1, %r1, %r3;
	@%p1 bra 	$L__BB128_2;
	cvta.to.global.u64 	%rd5, %rd2;
	cvta.to.global.u64 	%rd6, %rd3;
	cvta.to.global.u64 	%rd7, %rd4;
	cvta.to.global.u64 	%rd8, %rd1;
	mul.wide.s32 	%rd9, %r1, 8;
	add.s64 	%rd10, %rd5, %rd9;
	ld.global.f64 	%fd1, [%rd10];
	div.s32 	%r13, %r1, %r2;
	mul.wide.s32 	%rd11, %r13, 8;
	add.s64 	%rd12, %rd6, %rd11;
	ld.global.f64 	%fd2, [%rd12];
	add.s64 	%rd13, %rd7, %rd11;
	ld.global.f64 	%fd3, [%rd13];
	fma.rn.f64 	%fd4, %fd1, %fd2, %fd3;
	add.s64 	%rd14, %rd8, %rd9;
	st.global.f64 	[%rd14], %fd4;
$L__BB128_2:
	ret;

}
	// .globl	vec_computeModelMany3
.visible .entry vec_computeModelMany3(
	.param .u32 vec_computeModelMany3_param_0,
	.param .u32 vec_computeModelMany3_param_1,
	.param .u64 .ptr .align 1 vec_computeModelMany3_param_2,
	.param .u64 .ptr .align 1 vec_computeModelMany3_param_3,
	.param .u64 .ptr .align 1 vec_computeModelMany3_param_4,
	.param .u64 .ptr .align 1 vec_computeModelMany3_param_5
)
{
	.reg .pred 	%p<2>;
	.reg .b32 	%r<16>;
	.reg .b64 	%rd<16>;
	.reg .b64 	%fd<5>;

	ld.param.u32 	%r3, [vec_computeModelMany3_param_0];
	ld.param.u32 	%r2, [vec_computeModelMany3_param_1];
	ld.param.u64 	%rd1, [vec_computeModelMany3_param_2];
	ld.param.u64 	%rd2, [vec_computeModelMany3_param_3];
	ld.param.u64 	%rd3, [vec_computeModelMany3_param_4];
	ld.param.u64 	%rd4, [vec_computeModelMany3_param_5];
	mov.u32 	%r4, %tid.x;
	mov.u32 	%r5, %ctaid.x;
	mov.u32 	%r6, %ntid.x;
	mov.u32 	%r7, %tid.y;
	mov.u32 	%r8, %ctaid.y;
	mov.u32 	%r9, %ntid.y;
	mad.lo.s32 	%r10, %r8, %r9, %r7;
	mov.u32 	%r11, %nctaid.x;
	mad.lo.s32 	%r12, %r10, %r11, %r5;
	mad.lo.s32 	%r1, %r12, %r6, %r4;
	setp.ge.s32 	%p1, %r1, %r3;
	@%p1 bra 	$L__BB129_2;
	cvta.to.global.u64 	%rd5, %rd2;
	cvta.to.global.u64 	%rd6, %rd3;
	cvta.to.global.u64 	%rd7, %rd4;
	cvta.to.global.u64 	%rd8, %rd1;
	mul.wide.s32 	%rd9, %r1, 8;
	add.s64 	%rd10, %rd5, %rd9;
	ld.global.f64 	%fd1, [%rd10];
	div.s32 	%r13, %r1, %r2;
	mul.wide.s32 	%rd11, %r13, 8;
	add.s64 	%rd12, %rd6, %rd11;
	ld.global.f64 	%fd2, [%rd12];
	mul.lo.s32 	%r14, %r13, %r2;
	sub.s32 	%r15, %r1, %r14;
	mul.wide.s32 	%rd13, %r15, 8;
	add.s64 	%rd14, %rd7, %rd13;
	ld.global.f64 	%fd3, [%rd14];
	fma.rn.f64 	%fd4, %fd1, %fd2, %fd3;
	add.s64 	%rd15, %rd8, %rd9;
	st.global.f64 	[%rd15], %fd4;
$L__BB129_2:
	ret;

}
	// .globl	vec_computeModelMany1_scmos
.visible .entry vec_computeModelMany1_scmos(
	.param .u32 vec_computeModelMany1_scmos_param_0,
	.param .u32 vec_computeModelMany1_scmos_param_1,
	.param .u64 .ptr .align 1 vec_computeModelMany1_scmos_param_2,
	.param .u64 .ptr .align 1 vec_computeModelMany1_scmos_param_3,
	.param .u64 .ptr .align 1 vec_computeModelMany1_scmos_param_4,
	.param .f64 vec_computeModelMany1_scmos_param_5,
	.param .u64 .ptr .align 1 vec_computeModelMany1_scmos_param_6
)
{
	.reg .pred 	%p<2>;
	.reg .b32 	%r<16>;
	.reg .b64 	%rd<16>;
	.reg .b64 	%fd<7>;

	ld.param.u32 	%r3, [vec_computeModelMany1_scmos_param_0];
	ld.param.u32 	%r2, [vec_computeModelMany1_scmos_param_1];
	ld.param.u64 	%rd1, [vec_computeModelMany1_scmos_param_2];
	ld.param.u64 	%rd2, [vec_computeModelMany1_scmos_param_3];
	ld.param.u64 	%rd3, [vec_computeModelMany1_scmos_param_4];
	ld.param.f64 	%fd1, [vec_computeModelMany1_scmos_param_5];
	ld.param.u64 	%rd4, [vec_computeModelMany1_scmos_param_6];
	mov.u32 	%r4, %tid.x;
	mov.u32 	%r5, %ctaid.x;
	mov.u32 	%r6, %ntid.x;
	mov.u32 	%r7, %tid.y;
	mov.u32 	%r8, %ctaid.y;
	mov.u32 	%r9, %ntid.y;
	mad.lo.s32 	%r10, %r8, %r9, %r7;
	mov.u32 	%r11, %nctaid.x;
	mad.lo.s32 	%r12, %r10, %r11, %r5;
	mad.lo.s32 	%r1, %r12, %r6, %r4;
	setp.ge.s32 	%p1, %r1, %r3;
	@%p1 bra 	$L__BB130_2;
	cvta.to.global.u64 	%rd5, %rd2;
	cvta.to.global.u64 	%rd6, %rd3;
	cvta.to.global.u64 	%rd7, %rd4;
	cvta.to.global.u64 	%rd8, %rd1;
	mul.wide.s32 	%rd9, %r1, 8;
	add.s64 	%rd10, %rd5, %rd9;
	ld.global.f64 	%fd2, [%rd10];
	div.s32 	%r13, %r1, %r2;
	mul.wide.s32 	%rd11, %r13, 8;
	add.s64 	%rd12, %rd6, %rd11;
	ld.global.f64 	%fd3, [%rd12];
	fma.rn.f64 	%fd4, %fd2, %fd3, %fd1;
	mul.lo.s32 	%r14, %r13, %r2;
	sub.s32 	%r15, %r1, %r14;
	mul.wide.s32 	%rd13, %r15, 8;
	add.s64 	%rd14, %rd7, %rd13;
	ld.global.f64 	%fd5, [%rd14];
	add.f64 	%fd6, %fd5, %fd4;
	add.s64 	%rd15, %rd8, %rd9;
	st.global.f64 	[%rd15], %fd6;
$L__BB130_2:
	ret;

}
	// .globl	vec_computeModelMany2_scmos
.visible .entry vec_computeModelMany2_scmos(
	.param .u32 vec_computeModelMany2_scmos_param_0,
	.param .u32 vec_computeModelMany2_scmos_param_1,
	.param .u64 .ptr .align 1 vec_computeModelMany2_scmos_param_2,
	.param .u64 .ptr .align 1 vec_computeModelMany2_scmos_param_3,
	.param .u64 .ptr .align 1 vec_computeModelMany2_scmos_param_4,
	.param .u64 .ptr .align 1 vec_computeModelMany2_scmos_param_5,
	.param .u64 .ptr .align 1 vec_computeModelMany2_scmos_param_6
)
{
	.reg .pred 	%p<2>;
	.reg .b32 	%r<16>;
	.reg .b64 	%rd<19>;
	.reg .b64 	%fd<7>;

	ld.param.u32 	%r3, [vec_computeModelMany2_scmos_param_0];
	ld.param.u32 	%r2, [vec_computeModelMany2_scmos_param_1];
	ld.param.u64 	%rd1, [vec_computeModelMany2_scmos_param_2];
	ld.param.u64 	%rd2, [vec_computeModelMany2_scmos_param_3];
	ld.param.u64 	%rd3, [vec_computeModelMany2_scmos_param_4];
	ld.param.u64 	%rd4, [vec_computeModelMany2_scmos_param_5];
	ld.param.u64 	%rd5, [vec_computeModelMany2_scmos_param_6];
	mov.u32 	%r4, %tid.x;
	mov.u32 	%r5, %ctaid.x;
	mov.u32 	%r6, %ntid.x;
	mov.u32 	%r7, %tid.y;
	mov.u32 	%r8, %ctaid.y;
	mov.u32 	%r9, %ntid.y;
	mad.lo.s32 	%r10, %r8, %r9, %r7;
	mov.u32 	%r11, %nctaid.x;
	mad.lo.s32 	%r12, %r10, %r11, %r5;
	mad.lo.s32 	%r1, %r12, %r6, %r4;
	setp.ge.s32 	%p1, %r1, %r3;
	@%p1 bra 	$L__BB131_2;
	cvta.to.global.u64 	%rd6, %rd2;
	cvta.to.global.u64 	%rd7, %rd3;
	cvta.to.global.u64 	%rd8, %rd4;
	cvta.to.global.u64 	%rd9, %rd5;
	cvta.to.global.u64 	%rd10, %rd1;
	mul.wide.s32 	%rd11, %r1, 8;
	add.s64 	%rd12, %rd6, %rd11;
	ld.global.f64 	%fd1, [%rd12];
	div.s32 	%r13, %r1, %r2;
	mul.wide.s32 	%rd13, %r13, 8;
	add.s64 	%rd14, %rd7, %rd13;
	ld.global.f64 	%fd2, [%rd14];
	add.s64 	%rd15, %rd8, %rd13;
	ld.global.f64 	%fd3, [%rd15];
	fma.rn.f64 	%fd4, %fd1, %fd2, %fd3;
	mul.lo.s32 	%r14, %r13, %r2;
	sub.s32 	%r15, %r1, %r14;
	mul.wide.s32 	%rd16, %r15, 8;
	add.s64 	%rd17, %rd9, %rd16;
	ld.global.f64 	%fd5, [%rd17];
	add.f64 	%fd6, %fd4, %fd5;
	add.s64 	%rd18, %rd10, %rd11;
	st.global.f64 	[%rd18], %fd6;
$L__BB131_2:
	ret;

}
	// .globl	vec_computeModelMany3_scmos
.visible .entry vec_computeModelMany3_scmos(
	.param .u32 vec_computeModelMany3_scmos_param_0,
	.param .u32 vec_computeModelMany3_scmos_param_1,
	.param .u64 .ptr .align 1 vec_computeModelMany3_scmos_param_2,
	.param .u64 .ptr .align 1 vec_computeModelMany3_scmos_param_3,
	.param .u64 .ptr .align 1 vec_computeModelMany3_scmos_param_4,
	.param .u64 .ptr .align 1 vec_computeModelMany3_scmos_param_5,
	.param .u64 .ptr .align 1 vec_computeModelMany3_scmos_param_6
)
{
	.reg .pred 	%p<2>;
	.reg .b32 	%r<16>;
	.reg .b64 	%rd<19>;
	.reg .b64 	%fd<7>;

	ld.param.u32 	%r3, [vec_computeModelMany3_scmos_param_0];
	ld.param.u32 	%r2, [vec_computeModelMany3_scmos_param_1];
	ld.param.u64 	%rd1, [vec_computeModelMany3_scmos_param_2];
	ld.param.u64 	%rd2, [vec_computeModelMany3_scmos_param_3];
	ld.param.u64 	%rd3, [vec_computeModelMany3_scmos_param_4];
	ld.param.u64 	%rd4, [vec_computeModelMany3_scmos_param_5];
	ld.param.u64 	%rd5, [vec_computeModelMany3_scmos_param_6];
	mov.u32 	%r4, %tid.x;
	mov.u32 	%r5, %ctaid.x;
	mov.u32 	%r6, %ntid.x;
	mov.u32 	%r7, %tid.y;
	mov.u32 	%r8, %ctaid.y;
	mov.u32 	%r9, %ntid.y;
	mad.lo.s32 	%r10, %r8, %r9, %r7;
	mov.u32 	%r11, %nctaid.x;
	mad.lo.s32 	%r12, %r10, %r11, %r5;
	mad.lo.s32 	%r1, %r12, %r6, %r4;
	setp.ge.s32 	%p1, %r1, %r3;
	@%p1 bra 	$L__BB132_2;
	cvta.to.global.u64 	%rd6, %rd2;
	cvta.to.global.u64 	%rd7, %rd3;
	cvta.to.global.u64 	%rd8, %rd4;
	cvta.to.global.u64 	%rd9, %rd5;
	cvta.to.global.u64 	%rd10, %rd1;
	mul.wide.s32 	%rd11, %r1, 8;
	add.s64 	%rd12, %rd6, %rd11;
	ld.global.f64 	%fd1, [%rd12];
	div.s32 	%r13, %r1, %r2;
	mul.wide.s32 	%rd13, %r13, 8;
	add.s64 	%rd14, %rd7, %rd13;
	ld.global.f64 	%fd2, [%rd14];
	mul.lo.s32 	%r14, %r13, %r2;
	sub.s32 	%r15, %r1, %r14;
	mul.wide.s32 	%rd15, %r15, 8;
	add.s64 	%rd16, %rd8, %rd15;
	ld.global.f64 	%fd3, [%rd16];
	fma.rn.f64 	%fd4, %fd1, %fd2, %fd3;
	add.s64 	%rd17, %rd9, %rd15;
	ld.global.f64 	%fd5, [%rd17];
	add.f64 	%fd6, %fd4, %fd5;
	add.s64 	%rd18, %rd10, %rd11;
	st.global.f64 	[%rd18], %fd6;
$L__BB132_2:
	ret;

}
	// .globl	vec_divScalarMany_f
.visible .entry vec_divScalarMany_f(
	.param .u32 vec_divScalarMany_f_param_0,
	.param .u32 vec_divScalarMany_f_param_1,
	.param .u64 .ptr .align 1 vec_divScalarMany_f_param_2,
	.param .u64 .ptr .align 1 vec_divScalarMany_f_param_3,
	.param .u64 .ptr .align 1 vec_divScalarMany_f_param_4,
	.param .u64 .ptr .align 1 vec_divScalarMany_f_param_5
)
{
	.reg .pred 	%p<3>;
	.reg .b32 	%r<14>;
	.reg .b32 	%f<5>;
	.reg .b64 	%rd<17>;
	.reg .b64 	%fd<2>;

	ld.param.u32 	%r3, [vec_divScalarMany_f_param_0];
	ld.param.u32 	%r2, [vec_divScalarMany_f_param_1];
	ld.param.u64 	%rd1, [vec_divScalarMany_f_param_2];
	ld.param.u64 	%rd2, [vec_divScalarMany_f_param_3];
	ld.param.u64 	%rd3, [vec_divScalarMany_f_param_4];
	ld.param.u64 	%rd4, [vec_divScalarMany_f_param_5];
	mov.u32 	%r4, %tid.x;
	mov.u32 	%r5, %ctaid.x;
	mov.u32 	%r6, %ntid.x;
	mov.u32 	%r7, %tid.y;
	mov.u32 	%r8, %ctaid.y;
	mov.u32 	%r9, %ntid.y;
	mad.lo.s32 	%r10, %r8, %r9, %r7;
	mov.u32 	%r11, %nctaid.x;
	mad.lo.s32 	%r12, %r10, %r11, %r5;
	mad.lo.s32 	%r1, %r12, %r6, %r4;
	setp.ge.s32 	%p1, %r1, %r3;
	@%p1 bra 	$L__BB133_3;
	cvta.to.global.u64 	%rd5, %rd4;
	div.s32 	%r13, %r1, %r2;
	mul.wide.s32 	%rd6, %r13, 4;
	add.s64 	%rd7, %rd5, %rd6;
	ld.global.f32 	%f1, [%rd7];
	setp.eq.f32 	%p2, %f1, 0f00000000;
	@%p2 bra 	$L__BB133_3;
	cvta.to.global.u64 	%rd8, %rd3;
	mul.wide.s32 	%rd9, %r1, 4;
	add.s64 	%rd10, %rd8, %rd9;
	ld.global.f32 	%f2, [%rd10];
	div.rn.f32 	%f3, %f2, %f1;
	cvta.to.global.u64 	%rd11, %rd1;
	add.s64 	%rd12, %rd11, %rd9;
	st.global.f32 	[%rd12], %f3;
	cvta.to.global.u64 	%rd13, %rd2;
	mul.wide.s32 	%rd14, %r1, 8;
	add.s64 	%rd15, %rd13, %rd14;
	mov.b64 	%rd16, 0;
	st.global.u64 	[%rd15], %rd16;
	ld.global.f32 	%f4, [%rd12];
	cvt.f64.f32 	%fd1, %f4;
	st.global.f64 	[%rd15], %fd1;
$L__BB133_3:
	ret;

}
	// .globl	vec_computePoissonLikelihood
.visible .entry vec_computePoissonLikelihood(
	.param .u32 vec_computePoissonLikelihood_param_0,
	.param .u64 .ptr .align 1 vec_computePoissonLikelihood_param_1,
	.param .u64 .ptr .align 1 vec_computePoissonLikelihood_param_2,
	.param .u64 .ptr .align 1 vec_computePoissonLikelihood_param_3
)
{
	.reg .pred 	%p<7>;
	.reg .b32 	%r<40>;
	.reg .b64 	%rd<16>;
	.reg .b64 	%fd<49>;

	ld.param.u32 	%r12, [vec_computePoissonLikelihood_param_0];
	ld.param.u64 	%rd4, [vec_computePoissonLikelihood_param_1];
	ld.param.u64 	%rd2, [vec_computePoissonLikelihood_param_2];
	ld.param.u64 	%rd3, [vec_computePoissonLikelihood_param_3];
	cvta.to.global.u64 	%rd1, %rd4;
	mov.u32 	%r13, %tid.x;
	mov.u32 	%r14, %ctaid.x;
	mov.u32 	%r15, %ntid.x;
	mov.u32 	%r16, %tid.y;
	mov.u32 	%r17, %ctaid.y;
	mov.u32 	%r18, %ntid.y;
	mad.lo.s32 	%r19, %r17, %r18, %r16;
	mov.u32 	%r20, %nctaid.x;
	mad.lo.s32 	%r21, %r19, %r20, %r14;
	mad.lo.s32 	%r1, %r21, %r15, %r13;
	setp.ge.s32 	%p1, %r1, %r12;
	@%p1 bra 	$L__BB134_11;
	cvta.to.global.u64 	%rd5, %rd3;
	mul.wide.s32 	%rd6, %r1, 8;
	add.s64 	%rd7, %rd5, %rd6;
	ld.global.f64 	%fd1, [%rd7];
	setp.leu.f64 	%p2, %fd1, 0d0000000000000000;
	@%p2 bra 	$L__BB134_10;
	cvta.to.global.u64 	%rd11, %rd2;
	add.s64 	%rd13, %rd11, %rd6;
	ld.global.f64 	%fd2, [%rd13];
	{
	.reg .b32 %temp; 
	mov.b64 	{%temp, %r36}, %fd1;
	}
	{
	.reg .b32 %temp; 
	mov.b64 	{%r37, %temp}, %fd1;
	}
	setp.gt.s32 	%p3, %r36, 1048575;
	mov.b32 	%r38, -1023;
	mov.f64 	%fd46, %fd1;
	@%p3 bra 	$L__BB134_4;
	mul.f64 	%fd46, %fd1, 0d4350000000000000;
	{
	.reg .b32 %temp; 
	mov.b64 	{%temp, %r36}, %fd46;
	}
	{
	.reg .b32 %temp; 
	mov.b64 	{%r37, %temp}, %fd46;
	}
	mov.b32 	%r38, -1077;
$L__BB134_4:
	add.s32 	%r24, %r36, -1;
	setp.gt.u32 	%p4, %r24, 2146435070;
	@%p4 bra 	$L__BB134_8;
	shr.u32 	%r27, %r36, 20;
	add.s32 	%r39, %r38, %r27;
	and.b32  	%r28, %r36, 1048575;
	or.b32  	%r29, %r28, 1072693248;
	mov.b64 	%fd47, {%r37, %r29};
	setp.lt.u32 	%p6, %r29, 1073127583;
	@%p6 bra 	$L__BB134_7;
	{
	.reg .b32 %temp; 
	mov.b64 	{%r30, %temp}, %fd47;
	}
	{
	.reg .b32 %temp; 
	mov.b64 	{%temp, %r31}, %fd47;
	}
	add.s32 	%r32, %r31, -1048576;
	mov.b64 	%fd47, {%r30, %r32};
	add.s32 	%r39, %r39, 1;
$L__BB134_7:
	add.f64 	%fd12, %fd47, 0dBFF0000000000000;
	add.f64 	%fd13, %fd47, 0d3FF0000000000000;
	rcp.approx.ftz.f64 	%fd14, %fd13;
	neg.f64 	%fd15, %fd13;
	fma.rn.f64 	%fd16, %fd15, %fd14, 0d3FF0000000000000;
	fma.rn.f64 	%fd17, %fd16, %fd16, %fd16;
	fma.rn.f64 	%fd18, %fd17, %fd14, %fd14;
	mul.f64 	%fd19, %fd12, %fd18;
	fma.rn.f64 	%fd20, %fd12, %fd18, %fd19;
	mul.f64 	%fd21, %fd20, %fd20;
	fma.rn.f64 	%fd22, %fd21, 0d3EB1380B3AE80F1E, 0d3ED0EE258B7A8B04;
	fma.rn.f64 	%fd23, %fd22, %fd21, 0d3EF3B2669F02676F;
	fma.rn.f64 	%fd24, %fd23, %fd21, 0d3F1745CBA9AB0956;
	fma.rn.f64 	%fd25, %fd24, %fd21, 0d3F3C71C72D1B5154;
	fma.rn.f64 	%fd26, %fd25, %fd21, 0d3F624924923BE72D;
	fma.rn.f64 	%fd27, %fd26, %fd21, 0d3F8999999999A3C4;
	fma.rn.f64 	%fd28, %fd27, %fd21, 0d3FB5555555555554;
	sub.f64 	%fd29, %fd12, %fd20;
	add.f64 	%fd30, %fd29, %fd29;
	neg.f64 	%fd31, %fd20;
	fma.rn.f64 	%fd32, %fd31, %fd12, %fd30;
	mul.f64 	%fd33, %fd18, %fd32;
	mul.f64 	%fd34, %fd21, %fd28;
	fma.rn.f64 	%fd35, %fd34, %fd20, %fd33;
	xor.b32  	%r33, %r39, -2147483648;
	mov.b32 	%r34, 1127219200;
	mov.b64 	%fd36, {%r33, %r34};
	mov.b32 	%r35, -2147483648;
	mov.b64 	%fd37, {%r35, %r34};
	sub.f64 	%fd38, %fd36, %fd37;
	fma.rn.f64 	%fd39, %fd38, 0d3FE62E42FEFA39EF, %fd20;
	fma.rn.f64 	%fd40, %fd38, 0dBFE62E42FEFA39EF, %fd39;
	sub.f64 	%fd41, %fd40, %fd20;
	sub.f64 	%fd42, %fd35, %fd41;
	fma.rn.f64 	%fd43, %fd38, 0d3C7ABC9E3B39803F, %fd42;
	add.f64 	%fd48, %fd39, %fd43;
	bra.uni 	$L__BB134_9;
$L__BB134_8:
	fma.rn.f64 	%fd11, %fd46, 0d7FF0000000000000, 0d7FF0000000000000;
	{
	.reg .b32 %temp; 
	mov.b64 	{%temp, %r25}, %fd46;
	}
	and.b32  	%r26, %r25, 2147483647;
	setp.eq.s32 	%p5, %r26, 0;
	selp.f64 	%fd48, 0dFFF0000000000000, %fd11, %p5;
$L__BB134_9:
	mul.f64 	%fd44, %fd2, %fd48;
	sub.f64 	%fd45, %fd1, %fd44;
	add.s64 	%rd15, %rd1, %rd6;
	st.global.f64 	[%rd15], %fd45;
	bra.uni 	$L__BB134_11;
$L__BB134_10:
	add.s64 	%rd9, %rd1, %rd6;
	mov.b64 	%rd10, 4711630319722168320;
	st.global.u64 	[%rd9], %rd10;
$L__BB134_11:
	ret;

}
	// .globl	vec_computeGaussianLikelihood
.visible .entry vec_computeGaussianLikelihood(
	.param .u32 vec_computeGaussianLikelihood_param_0,
	.param .u64 .ptr .align 1 vec_computeGaussianLikelihood_param_1,
	.param .u64 .ptr .align 1 vec_computeGaussianLikelihood_param_2,
	.param .u64 .ptr .align 1 vec_computeGaussianLikelihood_param_3
)
{
	.reg .pred 	%p<3>;
	.reg .b32 	%r<12>;
	.reg .b64 	%rd<15>;
	.reg .b64 	%fd<5>;

	ld.param.u32 	%r2, [vec_computeGaussianLikelihood_param_0];
	ld.param.u64 	%rd4, [vec_computeGaussianLikelihood_param_1];
	ld.param.u64 	%rd2, [vec_computeGaussianLikelihood_param_2];
	ld.param.u64 	%rd3, [vec_computeGaussianLikelihood_param_3];
	cvta.to.global.u64 	%rd1, %rd4;
	mov.u32 	%r3, %tid.x;
	mov.u32 	%r4, %ctaid.x;
	mov.u32 	%r5, %ntid.x;
	mov.u32 	%r6, %tid.y;
	mov.u32 	%r7, %ctaid.y;
	mov.u32 	%r8, %ntid.y;
	mad.lo.s32 	%r9, %r7, %r8, %r6;
	mov.u32 	%r10, %nctaid.x;
	mad.lo.s32 	%r11, %r9, %r10, %r4;
	mad.lo.s32 	%r1, %r11, %r5, %r3;
	setp.ge.s32 	%p1, %r1, %r2;
	@%p1 bra 	$L__BB135_4;
	cvta.to.global.u64 	%rd5, %rd3;
	mul.wide.s32 	%rd6, %r1, 8;
	add.s64 	%rd7, %rd5, %rd6;
	ld.global.f64 	%fd1, [%rd7];
	setp.leu.f64 	%p2, %fd1, 0d0000000000000000;
	@%p2 bra 	$L__BB135_3;
	cvta.to.global.u64 	%rd11, %rd2;
	add.s64 	%rd13, %rd11, %rd6;
	ld.global.f64 	%fd2, [%rd13];
	sub.f64 	%fd3, %fd1, %fd2;
	mul.f64 	%fd4, %fd3, %fd3;
	add.s64 	%rd14, %rd1, %rd6;
	st.global.f64 	[%rd14], %fd4;
	bra.uni 	$L__BB135_4;
$L__BB135_3:
	add.s64 	%rd9, %rd1, %rd6;
	mov.b64 	%rd10, 4711630319722168320;
	st.global.u64 	[%rd9], %rd10;
$L__BB135_4:
	ret;

}
	// .globl	vec_addPhotonsAndBackgroundManyReshuffle
.visible .entry vec_addPhotonsAndBackgroundManyReshuffle(
	.param .u32 vec_addPhotonsAndBackgroundManyReshuffle_param_0,
	.param .u32 vec_addPhotonsAndBackgroundManyReshuffle_param_1,
	.param .u32 vec_addPhotonsAndBackgroundManyReshuffle_param_2,
	.param .u64 .ptr .align 1 vec_addPhotonsAndBackgroundManyReshuffle_param_3,
	.param .u64 .ptr .align 1 vec_addPhotonsAndBackgroundManyReshuffle_param_4,
	.param .u64 .ptr .align 1 vec_addPhotonsAndBackgroundManyReshuffle_param_5
)
{
	.reg .pred 	%p<2>;
	.reg .b32 	%r<25>;
	.reg .b64 	%rd<13>;
	.reg .b64 	%fd<5>;

	ld.param.u32 	%r2, [vec_addPhotonsAndBackgroundManyReshuffle_param_0];
	ld.param.u32 	%r3, [vec_addPhotonsAndBackgroundManyReshuffle_param_1];
	ld.param.u32 	%r4, [vec_addPhotonsAndBackgroundManyReshuffle_param_2];
	ld.param.u64 	%rd1, [vec_addPhotonsAndBackgroundManyReshuffle_param_3];
	ld.param.u64 	%rd2, [vec_addPhotonsAndBackgroundManyReshuffle_param_4];
	ld.param.u64 	%rd3, [vec_addPhotonsAndBackgroundManyReshuffle_param_5];
	mov.u32 	%r5, %tid.x;
	mov.u32 	%r6, %ctaid.x;
	mov.u32 	%r7, %ntid.x;
	mov.u32 	%r8, %tid.y;
	mov.u32 	%r9, %ctaid.y;
	mov.u32 	%r10, %ntid.y;
	mad.lo.s32 	%r11, %r9, %r10, %r8;
	mov.u32 	%r12, %nctaid.x;
	mad.lo.s32 	%r13, %r11, %r12, %r6;
	mad.lo.s32 	%r1, %r13, %r7, %r5;
	setp.ge.s32 	%p1, %r1, %r2;
	@%p1 bra 	$L__BB136_2;
	cvta.to.global.u64 	%rd4, %rd2;
	cvta.to.global.u64 	%rd5, %rd3;
	cvta.to.global.u64 	%rd6, %rd1;
	div.s32 	%r14, %r1, %r3;
	div.s32 	%r15, %r14, %r4;
	mul.lo.s32 	%r16, %r14, %r3;
	sub.s32 	%r17, %r1, %r16;
	mul.lo.s32 	%r18, %r15, %r4;
	sub.s32 	%r19, %r14, %r18;
	mul.lo.s32 	%r20, %r4, %r3;
	div.s32 	%r21, %r2, %r20;
	mad.lo.s32 	%r22, %r21, %r19, %r15;
	mad.lo.s32 	%r23, %r22, %r3, %r17;
	mul.wide.s32 	%rd7, %r1, 8;
	add.s64 	%rd8, %rd4, %rd7;
	ld.global.f64 	%fd1, [%rd8];
	shl.b32 	%r24, %r14, 1;
	mul.wide.s32 	%rd9, %r24, 8;
	add.s64 	%rd10, %rd5, %rd9;
	ld.global.f64 	%fd2, [%rd10];
	ld.global.f64 	%fd3, [%rd10+8];
	fma.rn.f64 	%fd4, %fd1, %fd2, %fd3;
	mul.wide.s32 	%rd11, %r23, 8;
	add.s64 	%rd12, %rd6, %rd11;
	st.global.f64 	[%rd12], %fd4;
$L__BB136_2:
	ret;

}
	// .globl	vec_addPhotonsAndBackgroundManyReshuffle_scmos
.visible .entry vec_addPhotonsAndBackgroundManyReshuffle_scmos(
	.param .u32 vec_addPhotonsAndBackgroundManyReshuffle_scmos_param_0,
	.param .u32 vec_addPhotonsAndBackgroundManyReshuffle_scmos_param_1,
	.param .u32 vec_addPhotonsAndBackgroundManyReshuffle_scmos_param_2,
	.param .u64 .ptr .align 1 vec_addPhotonsAndBackgroundManyReshuffle_scmos_param_3,
	.param .u64 .ptr .align 1 vec_addPhotonsAndBackgroundManyReshuffle_scmos_param_4,
	.param .u64 .ptr .align 1 vec_addPhotonsAndBackgroundManyReshuffle_scmos_param_5,
	.param .u64 .ptr .align 1 vec_addPhotonsAndBackgroundManyReshuffle_scmos_param_6
)
{
	.reg .pred 	%p<2>;
	.reg .b32 	%r<25>;
	.reg .b64 	%rd<16>;
	.reg .b64 	%fd<7>;

	ld.param.u32 	%r2, [vec_addPhotonsAndBackgroundManyReshuffle_scmos_param_0];
	ld.param.u32 	%r3, [vec_addPhotonsAndBackgroundManyReshuffle_scmos_param_1];
	ld.param.u32 	%r4, [vec_addPhotonsAndBackgroundManyReshuffle_scmos_param_2];
	ld.param.u64 	%rd1, [vec_addPhotonsAndBackgroundManyReshuffle_scmos_param_3];
	ld.param.u64 	%rd2, [vec_addPhotonsAndBackgroundManyReshuffle_scmos_param_4];
	ld.param.u64 	%rd3, [vec_addPhotonsAndBackgroundManyReshuffle_scmos_param_5];
	ld.param.u64 	%rd4, [vec_addPhotonsAndBackgroundManyReshuffle_scmos_param_6];
	mov.u32 	%r5, %tid.x;
	mov.u32 	%r6, %ctaid.x;
	mov.u32 	%r7, %ntid.x;
	mov.u32 	%r8, %tid.y;
	mov.u32 	%r9, %ctaid.y;
	mov.u32 	%r10, %ntid.y;
	mad.lo.s32 	%r11, %r9, %r10, %r8;
	mov.u32 	%r12, %nctaid.x;
	mad.lo.s32 	%r13, %r11, %r12, %r6;
	mad.lo.s32 	%r1, %r13, %r7, %r5;
	setp.ge.s32 	%p1, %r1, %r2;
	@%p1 bra 	$L__BB137_2;
	cvta.to.global.u64 	%rd5, %rd2;
	cvta.to.global.u64 	%rd6, %rd3;
	cvta.to.global.u64 	%rd7, %rd4;
	cvta.to.global.u64 	%rd8, %rd1;
	div.s32 	%r14, %r1, %r3;
	div.s32 	%r15, %r14, %r4;
	mul.lo.s32 	%r16, %r14, %r3;
	sub.s32 	%r17, %r1, %r16;
	mul.lo.s32 	%r18, %r15, %r4;
	sub.s32 	%r19, %r14, %r18;
	mul.lo.s32 	%r20, %r4, %r3;
	div.s32 	%r21, %r2, %r20;
	mad.lo.s32 	%r22, %r21, %r19, %r15;
	mad.lo.s32 	%r23, %r22, %r3, %r17;
	mul.wide.s32 	%rd9, %r1, 8;
	add.s64 	%rd10, %rd5, %rd9;
	ld.global.f64 	%fd1, [%rd10];
	shl.b32 	%r24, %r14, 1;
	mul.wide.s32 	%rd11, %r24, 8;
	add.s64 	%rd12, %rd6, %rd11;
	ld.global.f64 	%fd2, [%rd12];
	ld.global.f64 	%fd3, [%rd12+8];
	fma.rn.f64 	%fd4, %fd1, %fd2, %fd3;
	add.s64 	%rd13, %rd7, %rd9;
	ld.global.f64 	%fd5, [%rd13];
	add.f64 	%fd6, %fd4, %fd5;
	mul.wide.s32 	%rd14, %r23, 8;
	add.s64 	%rd15, %rd8, %rd14;
	st.global.f64 	[%rd15], %fd6;
$L__BB137_2:
	ret;

}
	// .globl	vec_addPhotonsAndBackgroundMany
.visible .entry vec_addPhotonsAndBackgroundMany(
	.param .u32 vec_addPhotonsAndBackgroundMany_param_0,
	.param .u32 vec_addPhotonsAndBackgroundMany_param_1,
	.param .u64 .ptr .align 1 vec_addPhotonsAndBackgroundMany_param_2,
	.param .u64 .ptr .align 1 vec_addPhotonsAndBackgroundMany_param_3,
	.param .u64 .ptr .align 1 vec_addPhotonsAndBackgroundMany_param_4
)
{
	.reg .pred 	%p<2>;
	.reg .b32 	%r<15>;
	.reg .b64 	%rd<12>;
	.reg .b64 	%fd<5>;

	ld.param.u32 	%r3, [vec_addPhotonsAndBackgroundMany_param_0];
	ld.param.u32 	%r2, [vec_addPhotonsAndBackgroundMany_param_1];
	ld.param.u64 	%rd1, [vec_addPhotonsAndBackgroundMany_param_2];
	ld.param.u64 	%rd2, [vec_addPhotonsAndBackgroundMany_param_3];
	ld.param.u64 	%rd3, [vec_addPhotonsAndBackgroundMany_param_4];
	mov.u32 	%r4, %tid.x;
	mov.u32 	%r5, %ctaid.x;
	mov.u32 	%r6, %ntid.x;
	mov.u32 	%r7, %tid.y;
	mov.u32 	%r8, %ctaid.y;
	mov.u32 	%r9, %ntid.y;
	mad.lo.s32 	%r10, %r8, %r9, %r7;
	mov.u32 	%r11, %nctaid.x;
	mad.lo.s32 	%r12, %r10, %r11, %r5;
	mad.lo.s32 	%r1, %r12, %r6, %r4;
	setp.ge.s32 	%p1, %r1, %r3;
	@%p1 bra 	$L__BB138_2;
	cvta.to.global.u64 	%rd4, %rd2;
	cvta.to.global.u64 	%rd5, %rd3;
	cvta.to.global.u64 	%rd6, %rd1;
	mul.wide.s32 	%rd7, %r1, 8;
	add.s64 	%rd8, %rd4, %rd7;
	ld.global.f64 	%fd1, [%rd8];
	div.s32 	%r13, %r1, %r2;
	shl.b32 	%r14, %r13, 1;
	mul.wide.s32 	%rd9, %r14, 8;
	add.s64 	%rd10, %rd5, %rd9;
	ld.global.f64 	%fd2, [%rd10];
	ld.global.f64 	%fd3, [%rd10+8];
	fma.rn.f64 	%fd4, %fd1, %fd2, %fd3;
	add.s64 	%rd11, %rd6, %rd7;
	st.global.f64 	[%rd11], %fd4;
$L__BB138_2:
	ret;

}
	// .globl	vec_addPhotonsAndBackgroundMany_scmos
.visible .entry vec_addPhotonsAndBackgroundMany_scmos(
	.param .u32 vec_addPhotonsAndBackgroundMany_scmos_param_0,
	.param .u32 vec_addPhotonsAndBackgroundMany_scmos_param_1,
	.param .u64 .ptr .align 1 vec_addPhotonsAndBackgroundMany_scmos_param_2,
	.param .u64 .ptr .align 1 vec_addPhotonsAndBackgroundMany_scmos_param_3,
	.param .u64 .ptr .align 1 vec_addPhotonsAndBackgroundMany_scmos_param_4,
	.param .u64 .ptr .align 1 vec_addPhotonsAndBackgroundMany_scmos_param_5
)
{
	.reg .pred 	%p<2>;
	.reg .b32 	%r<15>;
	.reg .b64 	%rd<15>;
	.reg .b64 	%fd<7>;

	ld.param.u32 	%r3, [vec_addPhotonsAndBackgroundMany_scmos_param_0];
	ld.param.u32 	%r2, [vec_addPhotonsAndBackgroundMany_scmos_param_1];
	ld.param.u64 	%rd1, [vec_addPhotonsAndBackgroundMany_scmos_param_2];
	ld.param.u64 	%rd2, [vec_addPhotonsAndBackgroundMany_scmos_param_3];
	ld.param.u64 	%rd3, [vec_addPhotonsAndBackgroundMany_scmos_param_4];
	ld.param.u64 	%rd4, [vec_addPhotonsAndBackgroundMany_scmos_param_5];
	mov.u32 	%r4, %tid.x;
	mov.u32 	%r5, %ctaid.x;
	mov.u32 	%r6, %ntid.x;
	mov.u32 	%r7, %tid.y;
	mov.u32 	%r8, %ctaid.y;
	mov.u32 	%r9, %ntid.y;
	mad.lo.s32 	%r10, %r8, %r9, %r7;
	mov.u32 	%r11, %nctaid.x;
	mad.lo.s32 	%r12, %r10, %r11, %r5;
	mad.lo.s32 	%r1, %r12, %r6, %r4;
	setp.ge.s32 	%p1, %r1, %r3;
	@%p1 bra 	$L__BB139_2;
	cvta.to.global.u64 	%rd5, %rd2;
	cvta.to.global.u64 	%rd6, %rd3;
	cvta.to.global.u64 	%rd7, %rd4;
	cvta.to.global.u64 	%rd8, %rd1;
	mul.wide.s32 	%rd9, %r1, 8;
	add.s64 	%rd10, %rd5, %rd9;
	ld.global.f64 	%fd1, [%rd10];
	div.s32 	%r13, %r1, %r2;
	shl.b32 	%r14, %r13, 1;
	mul.wide.s32 	%rd11, %r14, 8;
	add.s64 	%rd12, %rd6, %rd11;
	ld.global.f64 	%fd2, [%rd12];
	ld.global.f64 	%fd3, [%rd12+8];
	fma.rn.f64 	%fd4, %fd1, %fd2, %fd3;
	add.s64 	%rd13, %rd7, %rd9;
	ld.global.f64 	%fd5, [%rd13];
	add.f64 	%fd6, %fd4, %fd5;
	add.s64 	%rd14, %rd8, %rd9;
	st.global.f64 	[%rd14], %fd6;
$L__BB139_2:
	ret;

}
	// .globl	vec_addPhotonsAndBackgroundMany_f
.visible .entry vec_addPhotonsAndBackgroundMany_f(
	.param .u32 vec_addPhotonsAndBackgroundMany_f_param_0,
	.param .u32 vec_addPhotonsAndBackgroundMany_f_param_1,
	.param .u64 .ptr .align 1 vec_addPhotonsAndBackgroundMany_f_param_2,
	.param .u64 .ptr .align 1 vec_addPhotonsAndBackgroundMany_f_param_3,
	.param .u64 .ptr .align 1 vec_addPhotonsAndBackgroundMany_f_param_4
)
{
	.reg .pred 	%p<2>;
	.reg .b32 	%r<15>;
	.reg .b32 	%f<5>;
	.reg .b64 	%rd<12>;

	ld.param.u32 	%r3, [vec_addPhotonsAndBackgroundMany_f_param_0];
	ld.param.u32 	%r2, [vec_addPhotonsAndBackgroundMany_f_param_1];
	ld.param.u64 	%rd1, [vec_addPhotonsAndBackgroundMany_f_param_2];
	ld.param.u64 	%rd2, [vec_addPhotonsAndBackgroundMany_f_param_3];
	ld.param.u64 	%rd3, [vec_addPhotonsAndBackgroundMany_f_param_4];
	mov.u32 	%r4, %tid.x;
	mov.u32 	%r5, %ctaid.x;
	mov.u32 	%r6, %ntid.x;
	mov.u32 	%r7, %tid.y;
	mov.u32 	%r8, %ctaid.y;
	mov.u32 	%r9, %ntid.y;
	mad.lo.s32 	%r10, %r8, %r9, %r7;
	mov.u32 	%r11, %nctaid.x;
	mad.lo.s32 	%r12, %r10, %r11, %r5;
	mad.lo.s32 	%r1, %r12, %r6, %r4;
	setp.ge.s32 	%p1, %r1, %r3;
	@%p1 bra 	$L__BB140_2;
	cvta.to.global.u64 	%rd4, %rd2;
	cvta.to.global.u64 	%rd5, %rd3;
	cvta.to.global.u64 	%rd6, %rd1;
	mul.wide.s32 	%rd7, %r1, 4;
	add.s64 	%rd8, %rd4, %rd7;
	ld.global.f32 	%f1, [%rd8];
	div.s32 	%r13, %r1, %r2;
	shl.b32 	%r14, %r13, 1;
	mul.wide.s32 	%rd9, %r14, 4;
	add.s64 	%rd10, %rd5, %rd9;
	ld.global.f32 	%f2, [%rd10];
	ld.global.f32 	%f3, [%rd10+4];
	fma.rn.f32 	%f4, %f1, %f2, %f3;
	add.s64 	%rd11, %rd6, %rd7;
	st.global.f32 	[%rd11], %f4;
$L__BB140_2:
	ret;

}
	// .globl	vec_shrink
.visible .entry vec_shrink(
	.param .u32 vec_shrink_param_0,
	.param .u64 .ptr .align 1 vec_shrink_param_1,
	.param .u64 .ptr .align 1 vec_shrink_param_2,
	.param .f32 vec_shrink_param_3
)
{
	.reg .pred 	%p<3>;
	.reg .b32 	%r<13>;
	.reg .b32 	%f<3>;
	.reg .b64 	%rd<11>;

	ld.param.u32 	%r2, [vec_shrink_param_0];
	ld.param.u64 	%rd3, [vec_shrink_param_1];
	ld.param.u64 	%rd2, [vec_shrink_param_2];
	ld.param.f32 	%f2, [vec_shrink_param_3];
	cvta.to.global.u64 	%rd1, %rd3;
	mov.u32 	%r3, %tid.x;
	mov.u32 	%r4, %ctaid.x;
	mov.u32 	%r5, %ntid.x;
	mov.u32 	%r6, %tid.y;
	mov.u32 	%r7, %ctaid.y;
	mov.u32 	%r8, %ntid.y;
	mad.lo.s32 	%r9, %r7, %r8, %r6;
	mov.u32 	%r10, %nctaid.x;
	mad.lo.s32 	%r11, %r9, %r10, %r4;
	mad.lo.s32 	%r1, %r11, %r5, %r3;
	setp.ge.s32 	%p1, %r1, %r2;
	@%p1 bra 	$L__BB141_4;
	cvta.to.global.u64 	%rd4, %rd2;
	mul.wide.s32 	%rd5, %r1, 4;
	add.s64 	%rd6, %rd4, %rd5;
	ld.global.f32 	%f1, [%rd6];
	setp.geu.f32 	%p2, %f1, %f2;
	@%p2 bra 	$L__BB141_3;
	add.s64 	%rd10, %rd1, %rd5;
	mov.b32 	%r12, 0;
	st.global.u32 	[%rd10], %r12;
	bra.uni 	$L__BB141_4;
$L__BB141_3:
	add.s64 	%rd8, %rd1, %rd5;
	st.global.f32 	[%rd8], %f1;
$L__BB141_4:
	ret;

}
	// .globl	vec_double2float
.visible .entry vec_double2float(
	.param .u32 vec_double2float_param_0,
	.param .u64 .ptr .align 1 vec_double2float_param_1,
	.param .u64 .ptr .align 1 vec_double2float_param_2
)
{
	.reg .pred 	%p<2>;
	.reg .b32 	%r<12>;
	.reg .b32 	%f<2>;
	.reg .b64 	%rd<9>;
	.reg .b64 	%fd<2>;

	ld.param.u32 	%r2, [vec_double2float_param_0];
	ld.param.u64 	%rd1, [vec_double2float_param_1];
	ld.param.u64 	%rd2, [vec_double2float_param_2];
	mov.u32 	%r3, %tid.x;
	mov.u32 	%r4, %ctaid.x;
	mov.u32 	%r5, %ntid.x;
	mov.u32 	%r6, %tid.y;
	mov.u32 	%r7, %ctaid.y;
	mov.u32 	%r8, %ntid.y;
	mad.lo.s32 	%r9, %r7, %r8, %r6;
	mov.u32 	%r10, %nctaid.x;
	mad.lo.s32 	%r11, %r9, %r10, %r4;
	mad.lo.s32 	%r1, %r11, %r5, %r3;
	setp.ge.s32 	%p1, %r1, %r2;
	@%p1 bra 	$L__BB142_2;
	cvta.to.global.u64 	%rd3, %rd2;
	cvta.to.global.u64 	%rd4, %rd1;
	mul.wide.s32 	%rd5, %r1, 8;
	add.s64 	%rd6, %rd3, %rd5;
	ld.global.f64 	%fd1, [%rd6];
	cvt.rn.f32.f64 	%f1, %fd1;
	mul.wide.s32 	%rd7, %r1, 4;
	add.s64 	%rd8, %rd4, %rd7;
	st.global.f32 	[%rd8], %f1;
$L__BB142_2:
	ret;

}
	// .globl	vec_float2double
.visible .entry vec_float2double(
	.param .u32 vec_float2double_param_0,
	.param .u64 .ptr .align 1 vec_float2double_param_1,
	.param .u64 .ptr .align 1 vec_float2double_param_2
)
{
	.reg .pred 	%p<2>;
	.reg .b32 	%r<12>;
	.reg .b32 	%f<2>;
	.reg .b64 	%rd<9>;
	.reg .b64 	%fd<2>;

	ld.param.u32 	%r2, [vec_float2double_param_0];
	ld.param.u64 	%rd1, [vec_float2double_param_1];
	ld.param.u64 	%rd2, [vec_float2double_param_2];
	mov.u32 	%r3, %tid.x;
	mov.u32 	%r4, %ctaid.x;
	mov.u32 	%r5, %ntid.x;
	mov.u32 	%r6, %tid.y;
	mov.u32 	%r7, %ctaid.y;
	mov.u32 	%r8, %ntid.y;
	mad.lo.s32 	%r9, %r7, %r8, %r6;
	mov.u32 	%r10, %nctaid.x;
	mad.lo.s32 	%r11, %r9, %r10, %r4;
	mad.lo.s32 	%r1, %r11, %r5, %r3;
	setp.ge.s32 	%p1, %r1, %r2;
	@%p1 bra 	$L__BB143_2;
	cvta.to.global.u64 	%rd3, %rd2;
	cvta.to.global.u64 	%rd4, %rd1;
	mul.wide.s32 	%rd5, %r1, 4;
	add.s64 	%rd6, %rd3, %rd5;
	ld.global.f32 	%f1, [%rd6];
	cvt.f64.f32 	%fd1, %f1;
	mul.wide.s32 	%rd7, %r1, 8;
	add.s64 	%rd8, %rd4, %rd7;
	st.global.f64 	[%rd8], %fd1;
$L__BB143_2:
	ret;

}
	// .globl	vec_complexeConjugateKernel
.visible .entry vec_complexeConjugateKernel(
	.param .u32 vec_complexeConjugateKernel_param_0,
	.param .u32 vec_complexeConjugateKernel_param_1,
	.param .u64 .ptr .align 1 vec_complexeConjugateKernel_param_2,
	.param .u64 .ptr .align 1 vec_complexeConjugateKernel_param_3,
	.param .u64 .ptr .align 1 vec_complexeConjugateKernel_param_4
)
{
	.reg .pred 	%p<2>;
	.reg .b32 	%r<17>;
	.reg .b32 	%f<14>;
	.reg .b64 	%rd<12>;

	ld.param.u32 	%r3, [vec_complexeConjugateKernel_param_0];
	ld.param.u32 	%r2, [vec_complexeConjugateKernel_param_1];
	ld.param.u64 	%rd1, [vec_complexeConjugateKernel_param_2];
	ld.param.u64 	%rd2, [vec_complexeConjugateKernel_param_3];
	ld.param.u64 	%rd3, [vec_complexeConjugateKernel_param_4];
	mov.u32 	%r4, %tid.x;
	mov.u32 	%r5, %ctaid.x;
	mov.u32 	%r6, %ntid.x;
	mov.u32 	%r7, %tid.y;
	mov.u32 	%r8, %ctaid.y;
	mov.u32 	%r9, %ntid.y;
	mad.lo.s32 	%r10, %r8, %r9, %r7;
	mov.u32 	%r11, %nctaid.x;
	mad.lo.s32 	%r12, %r10, %r11, %r5;
	mad.lo.s32 	%r13, %r12, %r6, %r4;
	shl.b32 	%r1, %r13, 1;
	shl.b32 	%r14, %r3, 1;
	setp.ge.s32 	%p1, %r1, %r14;
	@%p1 bra 	$L__BB144_2;
	cvta.to.global.u64 	%rd4, %rd2;
	cvta.to.global.u64 	%rd5, %rd3;
	cvta.to.global.u64 	%rd6, %rd1;
	shl.b32 	%r15, %r2, 1;
	rem.s32 	%r16, %r1, %r15;
	mul.wide.s32 	%rd7, %r16, 4;
	add.s64 	%rd8, %rd4, %rd7;
	ld.global.f32 	%f1, [%rd8];
	cvt.rn.f32.s32 	%f2, %r2;
	sqrt.rn.f32 	%f3, %f2;
	div.rn.f32 	%f4, %f1, %f3;
	ld.global.f32 	%f5, [%rd8+4];
	div.rn.f32 	%f6, %f5, %f3;
	mul.wide.s32 	%rd9, %r1, 4;
	add.s64 	%rd10, %rd5, %rd9;
	ld.global.f32 	%f7, [%rd10+4];
	ld.global.f32 	%f8, [%rd10];
	mul.f32 	%f9, %f4, %f8;
	fma.rn.f32 	%f10, %f6, %f7, %f9;
	mul.f32 	%f11, %f6, %f8;
	mul.f32 	%f12, %f4, %f7;
	sub.f32 	%f13, %f11, %f12;
	add.s64 	%rd11, %rd6, %rd9;
	st.global.f32 	[%rd11+4], %f13;
	st.global.f32 	[%rd11], %f10;
$L__BB144_2:
	ret;

}
	// .globl	vec_complexeConjugateKernelSubtract
.visible .entry vec_complexeConjugateKernelSubtract(
	.param .u32 vec_complexeConjugateKernelSubtract_param_0,
	.param .u32 vec_complexeConjugateKernelSubtract_param_1,
	.param .u64 .ptr .align 1 vec_complexeConjugateKernelSubtract_param_2,
	.param .u64 .ptr .align 1 vec_complexeConjugateKernelSubtract_param_3,
	.param .u64 .ptr .align 1 vec_complexeConjugateKernelSubtract_param_4
)
{
	.reg .pred 	%p<2>;
	.reg .b32 	%r<17>;
	.reg .b32 	%f<14>;
	.reg .b64 	%rd<12>;

	ld.param.u32 	%r3, [vec_complexeConjugateKernelSubtract_param_0];
	ld.param.u32 	%r2, [vec_complexeConjugateKernelSubtract_param_1];
	ld.param.u64 	%rd1, [vec_complexeConjugateKernelSubtract_param_2];
	ld.param.u64 	%rd2, [vec_complexeConjugateKernelSubtract_param_3];
	ld.param.u64 	%rd3, [vec_complexeConjugateKernelSubtract_param_4];
	mov.u32 	%r4, %tid.x;
	mov.u32 	%r5, %ctaid.x;
	mov.u32 	%r6, %ntid.x;
	mov.u32 	%r7, %tid.y;
	mov.u32 	%r8, %ctaid.y;
	mov.u32 	%r9, %ntid.y;
	mad.lo.s32 	%r10, %r8, %r9, %r7;
	mov.u32 	%r11, %nctaid.x;
	mad.lo.s32 	%r12, %r10, %r11, %r5;
	mad.lo.s32 	%r13, %r12, %r6, %r4;
	shl.b32 	%r1, %r13, 1;
	shl.b32 	%r14, %r3, 1;
	setp.ge.s32 	%p1, %r1, %r14;
	@%p1 bra 	$L__BB145_2;
	cvta.to.global.u64 	%rd4, %rd2;
	cvta.to.global.u64 	%rd5, %rd3;
	cvta.to.global.u64 	%rd6, %rd1;
	shl.b32 	%r15, %r2, 1;
	rem.s32 	%r16, %r1, %r15;
	mul.wide.s32 	%rd7, %r16, 4;
	add.s64 	%rd8, %rd4, %rd7;
	ld.global.f32 	%f1, [%rd8];
	cvt.rn.f32.s32 	%f2, %r2;
	sqrt.rn.f32 	%f3, %f2;
	div.rn.f32 	%f4, %f1, %f3;
	ld.global.f32 	%f5, [%rd8+4];
	div.rn.f32 	%f6, %f5, %f3;
	mul.wide.s32 	%rd9, %r1, 4;
	add.s64 	%rd10, %rd5, %rd9;
	ld.global.f32 	%f7, [%rd10+4];
	ld.global.f32 	%f8, [%rd10];
	mul.f32 	%f9, %f4, %f8;
	fma.rn.f32 	%f10, %f6, %f7, %f9;
	mul.f32 	%f11, %f6, %f8;
	mul.f32 	%f12, %f4, %f7;
	sub.f32 	%f13, %f11, %f12;
	add.s64 	%rd11, %rd6, %rd9;
	st.global.f32 	[%rd11+4], %f13;
	st.global.f32 	[%rd11], %f10;
$L__BB145_2:
	ret;

}
	// .globl	vec_complexeMulKernel
.visible .entry vec_complexeMulKernel(
	.param .u32 vec_complexeMulKernel_param_0,
	.param .u32 vec_complexeMulKernel_param_1,
	.param .u64 .ptr .align 1 vec_complexeMulKernel_param_2,
	.param .u64 .ptr .align 1 vec_complexeMulKernel_param_3,
	.param .u64 .ptr .align 1 vec_complexeMulKernel_param_4
)
{
	.reg .pred 	%p<2>;
	.reg .b32 	%r<16>;
	.reg .b32 	%f<14>;
	.reg .b64 	%rd<12>;

	ld.param.u32 	%r4, [vec_complexeMulKernel_param_0];
	ld.param.u32 	%r3, [vec_complexeMulKernel_param_1];
	ld.param.u64 	%rd1, [vec_complexeMulKernel_param_2];
	ld.param.u64 	%rd2, [vec_complexeMulKernel_param_3];
	ld.param.u64 	%rd3, [vec_complexeMulKernel_param_4];
	mov.u32 	%r5, %tid.x;
	mov.u32 	%r6, %ctaid.x;
	mov.u32 	%r7, %ntid.x;
	mov.u32 	%r8, %tid.y;
	mov.u32 	%r9, %ctaid.y;
	mov.u32 	%r10, %ntid.y;
	mad.lo.s32 	%r11, %r9, %r10, %r8;
	mov.u32 	%r12, %nctaid.x;
	mad.lo.s32 	%r13, %r11, %r12, %r6;
	mad.lo.s32 	%r14, %r13, %r7, %r5;
	shl.b32 	%r1, %r14, 1;
	shl.b32 	%r2, %r4, 1;
	setp.ge.s32 	%p1, %r1, %r2;
	@%p1 bra 	$L__BB146_2;
	cvta.to.global.u64 	%rd4, %rd2;
	cvta.to.global.u64 	%rd5, %rd3;
	cvta.to.global.u64 	%rd6, %rd1;
	rem.s32 	%r15, %r1, %r2;
	mul.wide.s32 	%rd7, %r15, 4;
	add.s64 	%rd8, %rd4, %rd7;
	ld.global.f32 	%f1, [%rd8];
	cvt.rn.f32.s32 	%f2, %r3;
	sqrt.rn.f32 	%f3, %f2;
	div.rn.f32 	%f4, %f1, %f3;
	ld.global.f32 	%f5, [%rd8+4];
	div.rn.f32 	%f6, %f5, %f3;
	mul.wide.s32 	%rd9, %r1, 4;
	add.s64 	%rd10, %rd5, %rd9;
	ld.global.f32 	%f7, [%rd10];
	mul.f32 	%f8, %f4, %f7;
	ld.global.f32 	%f9, [%rd10+4];
	mul.f32 	%f10, %f6, %f9;
	sub.f32 	%f11, %f8, %f10;
	mul.f32 	%f12, %f6, %f7;
	fma.rn.f32 	%f13, %f4, %f9, %f12;
	add.s64 	%rd11, %rd6, %rd9;
	st.global.f32 	[%rd11+4], %f13;
	st.global.f32 	[%rd11], %f11;
$L__BB146_2:
	ret;

}
	// .globl	vec_complexeMulKernelMany
.visible .entry vec_complexeMulKernelMany(
	.param .u64 vec_complexeMulKernelMany_param_0,
	.param .u64 vec_complexeMulKernelMany_param_1,
	.param .u64 vec_complexeMulKernelMany_param_2,
	.param .u64 .ptr .align 1 vec_complexeMulKernelMany_param_3,
	.param .u64 .ptr .align 1 vec_complexeMulKernelMany_param_4,
	.param .u64 .ptr .align 1 vec_complexeMulKernelMany_param_5
)
{
	.reg .pred 	%p<3>;
	.reg .b32 	%r<13>;
	.reg .b32 	%f<13>;
	.reg .b64 	%rd<28>;

	ld.param.u64 	%rd7, [vec_complexeMulKernelMany_param_0];
	ld.param.u64 	%rd12, [vec_complexeMulKernelMany_param_1];
	ld.param.u64 	%rd8, [vec_complexeMulKernelMany_param_2];
	ld.param.u64 	%rd9, [vec_complexeMulKernelMany_param_3];
	ld.param.u64 	%rd10, [vec_complexeMulKernelMany_param_4];
	ld.param.u64 	%rd11, [vec_complexeMulKernelMany_param_5];
	mov.u32 	%r1, %tid.x;
	mov.u32 	%r2, %ctaid.x;
	mov.u32 	%r3, %ntid.x;
	mad.lo.s32 	%r4, %r2, %r3, %r1;
	cvt.u64.u32 	%rd13, %r4;
	mov.u32 	%r5, %tid.y;
	mov.u32 	%r6, %ctaid.y;
	mov.u32 	%r7, %ntid.y;
	mad.lo.s32 	%r8, %r6, %r7, %r5;
	cvt.u64.u32 	%rd14, %r8;
	mov.u32 	%r9, %nctaid.x;
	mul.wide.u32 	%rd15, %r3, %r9;
	mad.lo.s64 	%rd1, %rd15, %rd14, %rd13;
	shl.b64 	%rd2, %rd1, 1;
	mul.lo.s64 	%rd16, %rd12, %rd8;
	shl.b64 	%rd3, %rd16, 1;
	or.b64  	%rd17, %rd2, %rd3;
	and.b64  	%rd18, %rd17, -4294967296;
	setp.ne.s64 	%p1, %rd18, 0;
	@%p1 bra 	$L__BB147_2;
	cvt.u32.u64 	%r10, %rd3;
	cvt.u32.u64 	%r11, %rd2;
	rem.u32 	%r12, %r11, %r10;
	cvt.u64.u32 	%rd27, %r12;
	bra.uni 	$L__BB147_3;
$L__BB147_2:
	rem.s64 	%rd27, %rd2, %rd3;
$L__BB147_3:
	setp.ge.s64 	%p2, %rd1, %rd7;
	@%p2 bra 	$L__BB147_5;
	cvta.to.global.u64 	%rd19, %rd10;
	cvta.to.global.u64 	%rd20, %rd11;
	cvta.to.global.u64 	%rd21, %rd9;
	shl.b64 	%rd22, %rd2, 2;
	add.s64 	%rd23, %rd19, %rd22;
	ld.global.f32 	%f1, [%rd23];
	cvt.rn.f32.s64 	%f2, %rd8;
	div.rn.f32 	%f3, %f1, %f2;
	ld.global.f32 	%f4, [%rd23+4];
	div.rn.f32 	%f5, %f4, %f2;
	shl.b64 	%rd24, %rd27, 2;
	add.s64 	%rd25, %rd20, %rd24;
	ld.global.f32 	%f6, [%rd25];
	mul.f32 	%f7, %f3, %f6;
	ld.global.f32 	%f8, [%rd25+4];
	mul.f32 	%f9, %f5, %f8;
	sub.f32 	%f10, %f7, %f9;
	mul.f32 	%f11, %f5, %f6;
	fma.rn.f32 	%f12, %f3, %f8, %f11;
	add.s64 	%rd26, %rd21, %rd22;
	st.global.f32 	[%rd26+4], %f12;
	st.global.f32 	[%rd26], %f10;
$L__BB147_5:
	ret;

}
	// .globl	vec_copyMany
.visible .entry vec_copyMany(
	.param .u64 vec_copyMany_param_0,
	.param .u64 vec_copyMany_param_1,
	.param .u64 vec_copyMany_param_2,
	.param .u64 vec_copyMany_param_3,
	.param .u64 .ptr .align 1 vec_copyMany_param_4,
	.param .u64 .ptr .align 1 vec_copyMany_param_5
)
{
	.reg .pred 	%p<4>;
	.reg .b32 	%r<18>;
	.reg .b32 	%f<2>;
	.reg .b64 	%rd<35>;

	ld.param.u64 	%rd12, [vec_copyMany_param_0];
	ld.param.u64 	%rd13, [vec_copyMany_param_1];
	ld.param.u64 	%rd16, [vec_copyMany_param_2];
	ld.param.u64 	%rd14, [vec_copyMany_param_4];
	ld.param.u64 	%rd15, [vec_copyMany_param_5];
	mov.u32 	%r1, %tid.x;
	mov.u32 	%r2, %ctaid.x;
	mov.u32 	%r3, %ntid.x;
	mad.lo.s32 	%r4, %r2, %r3, %r1;
	cvt.u64.u32 	%rd17, %r4;
	mov.u32 	%r5, %tid.y;
	mov.u32 	%r6, %ctaid.y;
	mov.u32 	%r7, %ntid.y;
	mad.lo.s32 	%r8, %r6, %r7, %r5;
	cvt.u64.u32 	%rd18, %r8;
	mov.u32 	%r9, %nctaid.x;
	mul.wide.u32 	%rd19, %r3, %r9;
	mad.lo.s64 	%rd1, %rd19, %rd18, %rd17;
	mul.lo.s64 	%rd2, %rd16, %rd13;
	or.b64  	%rd20, %rd1, %rd2;
	and.b64  	%rd21, %rd20, -4294967296;
	setp.ne.s64 	%p1, %rd21, 0;
	@%p1 bra 	$L__BB148_2;
	cvt.u32.u64 	%r10, %rd2;
	cvt.u32.u64 	%r11, %rd1;
	div.u32 	%r12, %r11, %r10;
	mul.lo.s32 	%r13, %r12, %r10;
	sub.s32 	%r14, %r11, %r13;
	cvt.u64.u32 	%rd32, %r12;
	cvt.u64.u32 	%rd33, %r14;
	bra.uni 	$L__BB148_3;
$L__BB148_2:
	div.s64 	%rd32, %rd1, %rd2;
	mul.lo.s64 	%rd22, %rd32, %rd2;
	sub.s64 	%rd33, %rd1, %rd22;
$L__BB148_3:
	or.b64  	%rd23, %rd33, %rd13;
	and.b64  	%rd24, %rd23, -4294967296;
	setp.ne.s64 	%p2, %rd24, 0;
	@%p2 bra 	$L__BB148_5;
	cvt.u32.u64 	%r15, %rd13;
	cvt.u32.u64 	%r16, %rd33;
	rem.u32 	%r17, %r16, %r15;
	cvt.u64.u32 	%rd34, %r17;
	bra.uni 	$L__BB148_6;
$L__BB148_5:
	rem.s64 	%rd34, %rd33, %rd13;
$L__BB148_6:
	setp.ge.s64 	%p3, %rd1, %rd12;
	@%p3 bra 	$L__BB148_8;
	cvta.to.global.u64 	%rd25, %rd15;
	cvta.to.global.u64 	%rd26, %rd14;
	mad.lo.s64 	%rd27, %rd32, %rd13, %rd34;
	shl.b64 	%rd28, %rd27, 2;
	add.s64 	%rd29, %rd25, %rd28;
	ld.global.f32 	%f1, [%rd29];
	shl.b64 	%rd30, %rd1, 2;
	add.s64 	%rd31, %rd26, %rd30;
	st.global.f32 	[%rd31], %f1;
$L__BB148_8:
	ret;

}
	// .globl	vec_mycusparsemoduloSsctrMany
.visible .entry vec_mycusparsemoduloSsctrMany(
	.param .u64 vec_mycusparsemoduloSsctrMany_param_0,
	.param .u64 vec_mycusparsemoduloSsctrMany_param_1,
	.param .u64 vec_mycusparsemoduloSsctrMany_param_2,
	.param .u64 vec_mycusparsemoduloSsctrMany_param_3,
	.param .u64 vec_mycusparsemoduloSsctrMany_param_4,
	.param .u64 vec_mycusparsemoduloSsctrMany_param_5,
	.param .u64 .ptr .align 1 vec_mycusparsemoduloSsctrMany_param_6,
	.param .u64 .ptr .align 1 vec_mycusparsemoduloSsctrMany_param_7,
	.param .u64 .ptr .align 1 vec_mycusparsemoduloSsctrMany_param_8
)
{
	.reg .pred 	%p<4>;
	.reg .b32 	%r<20>;
	.reg .b32 	%f<2>;
	.reg .b64 	%rd<49>;

	ld.param.u64 	%rd16, [vec_mycusparsemoduloSsctrMany_param_0];
	ld.param.u64 	%rd17, [vec_mycusparsemoduloSsctrMany_param_2];
	ld.param.u64 	%rd18, [vec_mycusparsemoduloSsctrMany_param_3];
	ld.param.u64 	%rd22, [vec_mycusparsemoduloSsctrMany_param_4];
	ld.param.u64 	%rd23, [vec_mycusparsemoduloSsctrMany_param_5];
	ld.param.u64 	%rd19, [vec_mycusparsemoduloSsctrMany_param_6];
	ld.param.u64 	%rd20, [vec_mycusparsemoduloSsctrMany_param_7];
	ld.param.u64 	%rd21, [vec_mycusparsemoduloSsctrMany_param_8];
	mov.u32 	%r1, %tid.x;
	mov.u32 	%r2, %ctaid.x;
	mov.u32 	%r3, %ntid.x;
	mad.lo.s32 	%r4, %r2, %r3, %r1;
	cvt.u64.u32 	%rd24, %r4;
	mov.u32 	%r5, %tid.y;
	mov.u32 	%r6, %ctaid.y;
	mov.u32 	%r7, %ntid.y;
	mad.lo.s32 	%r8, %r6, %r7, %r5;
	cvt.u64.u32 	%rd25, %r8;
	mov.u32 	%r9, %nctaid.x;
	mul.wide.u32 	%rd26, %r3, %r9;
	mad.lo.s64 	%rd1, %rd26, %rd25, %rd24;
	mul.lo.s64 	%rd2, %rd23, %rd22;
	mul.lo.s64 	%rd3, %rd2, %rd17;
	or.b64  	%rd27, %rd1, %rd3;
	and.b64  	%rd28, %rd27, -4294967296;
	setp.ne.s64 	%p1, %rd28, 0;
	@%p1 bra 	$L__BB149_2;
	cvt.u32.u64 	%r10, %rd3;
	cvt.u32.u64 	%r11, %rd1;
	div.u32 	%r12, %r11, %r10;
	mul.lo.s32 	%r13, %r12, %r10;
	sub.s32 	%r14, %r11, %r13;
	cvt.u64.u32 	%rd45, %r12;
	cvt.u64.u32 	%rd46, %r14;
	bra.uni 	$L__BB149_3;
$L__BB149_2:
	div.s64 	%rd45, %rd1, %rd3;
	mul.lo.s64 	%rd29, %rd45, %rd3;
	sub.s64 	%rd46, %rd1, %rd29;
$L__BB149_3:
	or.b64  	%rd30, %rd46, %rd2;
	and.b64  	%rd31, %rd30, -4294967296;
	setp.ne.s64 	%p2, %rd31, 0;
	@%p2 bra 	$L__BB149_5;
	cvt.u32.u64 	%r15, %rd2;
	cvt.u32.u64 	%r16, %rd46;
	div.u32 	%r17, %r16, %r15;
	mul.lo.s32 	%r18, %r17, %r15;
	sub.s32 	%r19, %r16, %r18;
	cvt.u64.u32 	%rd47, %r17;
	cvt.u64.u32 	%rd48, %r19;
	bra.uni 	$L__BB149_6;
$L__BB149_5:
	div.s64 	%rd47, %rd46, %rd2;
	mul.lo.s64 	%rd32, %rd47, %rd2;
	sub.s64 	%rd48, %rd46, %rd32;
$L__BB149_6:
	setp.ge.s64 	%p3, %rd1, %rd16;
	@%p3 bra 	$L__BB149_8;
	cvta.to.global.u64 	%rd33, %rd20;
	cvta.to.global.u64 	%rd34, %rd21;
	cvta.to.global.u64 	%rd35, %rd19;
	shl.b64 	%rd36, %rd1, 2;
	add.s64 	%rd37, %rd33, %rd36;
	ld.global.f32 	%f1, [%rd37];
	shl.b64 	%rd38, %rd48, 2;
	add.s64 	%rd39, %rd34, %rd38;
	ld.global.s32 	%rd40, [%rd39];
	mad.lo.s64 	%rd41, %rd45, %rd17, %rd47;
	mad.lo.s64 	%rd42, %rd41, %rd18, %rd40;
	shl.b64 	%rd43, %rd42, 2;
	add.s64 	%rd44, %rd35, %rd43;
	st.global.f32 	[%rd44], %f1;
$L__BB149_8:
	ret;

}
	// .globl	vec_mycusparsemoduloSsctr
.visible .entry vec_mycusparsemoduloSsctr(
	.param .u32 vec_mycusparsemoduloSsctr_param_0,
	.param .u32 vec_mycusparsemoduloSsctr_param_1,
	.param .u32 vec_mycusparsemoduloSsctr_param_2,
	.param .u64 .ptr .align 1 vec_mycusparsemoduloSsctr_param_3,
	.param .u64 .ptr .align 1 vec_mycusparsemoduloSsctr_param_4,
	.param .u64 .ptr .align 1 vec_mycusparsemoduloSsctr_param_5
)
{
	.reg .pred 	%p<2>;
	.reg .b32 	%r<19>;
	.reg .b32 	%f<2>;
	.reg .b64 	%rd<13>;

	ld.param.u32 	%r4, [vec_mycusparsemoduloSsctr_param_0];
	ld.param.u32 	%r2, [vec_mycusparsemoduloSsctr_param_1];
	ld.param.u32 	%r3, [vec_mycusparsemoduloSsctr_param_2];
	ld.param.u64 	%rd1, [vec_mycusparsemoduloSsctr_param_3];
	ld.param.u64 	%rd2, [vec_mycusparsemoduloSsctr_param_4];
	ld.param.u64 	%rd3, [vec_mycusparsemoduloSsctr_param_5];
	mov.u32 	%r5, %tid.x;
	mov.u32 	%r6, %ctaid.x;
	mov.u32 	%r7, %ntid.x;
	mov.u32 	%r8, %tid.y;
	mov.u32 	%r9, %ctaid.y;
	mov.u32 	%r10, %ntid.y;
	mad.lo.s32 	%r11, %r9, %r10, %r8;
	mov.u32 	%r12, %nctaid.x;
	mad.lo.s32 	%r13, %r11, %r12, %r6;
	mad.lo.s32 	%r1, %r13, %r7, %r5;
	setp.ge.s32 	%p1, %r1, %r4;
	@%p1 bra 	$L__BB150_2;
	cvta.to.global.u64 	%rd4, %rd2;
	cvta.to.global.u64 	%rd5, %rd3;
	cvta.to.global.u64 	%rd6, %rd1;
	mul.wide.s32 	%rd7, %r1, 4;
	add.s64 	%rd8, %rd4, %rd7;
	ld.global.f32 	%f1, [%rd8];
	div.s32 	%r14, %r1, %r3;
	mul.lo.s32 	%r15, %r14, %r3;
	sub.s32 	%r16, %r1, %r15;
	mul.wide.s32 	%rd9, %r16, 4;
	add.s64 	%rd10, %rd5, %rd9;
	ld.global.u32 	%r17, [%rd10];
	mad.lo.s32 	%r18, %r14, %r2, %r17;
	mul.wide.s32 	%rd11, %r18, 4;
	add.s64 	%rd12, %rd6, %rd11;
	st.global.f32 	[%rd12], %f1;
$L__BB150_2:
	ret;

}
	// .globl	vec_makeResultCorrelation
.visible .entry vec_makeResultCorrelation(
	.param .u32 vec_makeResultCorrelation_param_0,
	.param .u32 vec_makeResultCorrelation_param_1,
	.param .u32 vec_makeResultCorrelation_param_2,
	.param .u64 .ptr .align 1 vec_makeResultCorrelation_param_3,
	.param .u64 .ptr .align 1 vec_makeResultCorrelation_param_4,
	.param .u64 .ptr .align 1 vec_makeResultCorrelation_param_5
)
{
	.reg .pred 	%p<2>;
	.reg .b32 	%r<19>;
	.reg .b32 	%f<4>;
	.reg .b64 	%rd<13>;
	.reg .b64 	%fd<6>;

	ld.param.u32 	%r4, [vec_makeResultCorrelation_param_0];
	ld.param.u32 	%r2, [vec_makeResultCorrelation_param_1];
	ld.param.u32 	%r3, [vec_makeResultCorrelation_param_2];
	ld.param.u64 	%rd1, [vec_makeResultCorrelation_param_3];
	ld.param.u64 	%rd2, [vec_makeResultCorrelation_param_4];
	ld.param.u64 	%rd3, [vec_makeResultCorrelation_param_5];
	mov.u32 	%r5, %tid.x;
	mov.u32 	%r6, %ctaid.x;
	mov.u32 	%r7, %ntid.x;
	mov.u32 	%r8, %tid.y;
	mov.u32 	%r9, %ctaid.y;
	mov.u32 	%r10, %ntid.y;
	mad.lo.s32 	%r11, %r9, %r10, %r8;
	mov.u32 	%r12, %nctaid.x;
	mad.lo.s32 	%r13, %r11, %r12, %r6;
	mad.lo.s32 	%r1, %r13, %r7, %r5;
	setp.ge.s32 	%p1, %r1, %r4;
	@%p1 bra 	$L__BB151_2;
	cvta.to.global.u64 	%rd4, %rd3;
	cvta.to.global.u64 	%rd5, %rd2;
	cvta.to.global.u64 	%rd6, %rd1;
	div.s32 	%r14, %r1, %r2;
	mul.lo.s32 	%r15, %r14, %r2;
	sub.s32 	%r16, %r1, %r15;
	mul.wide.s32 	%rd7, %r16, 4;
	add.s64 	%rd8, %rd4, %rd7;
	ld.global.u32 	%r17, [%rd8];
	mad.lo.s32 	%r18, %r14, %r3, %r17;
	mul.wide.s32 	%rd9, %r18, 4;
	add.s64 	%rd10, %rd5, %rd9;
	ld.global.f32 	%f1, [%rd10];
	cvt.f64.f32 	%fd1, %f1;
	cvt.rn.f32.s32 	%f2, %r3;
	cvt.f64.f32 	%fd2, %f2;
	mul.f64 	%fd3, %fd2, 0d3FE0000000000000;
	sqrt.rn.f64 	%fd4, %fd3;
	div.rn.f64 	%fd5, %fd1, %fd4;
	cvt.rn.f32.f64 	%f3, %fd5;
	mul.wide.s32 	%rd11, %r1, 4;
	add.s64 	%rd12, %rd6, %rd11;
	st.global.f32 	[%rd12], %f3;
$L__BB151_2:
	ret;

}
	// .globl	vec_normalizeCorrelation
.visible .entry vec_normalizeCorrelation(
	.param .u64 vec_normalizeCorrelation_param_0,
	.param .u64 vec_normalizeCorrelation_param_1,
	.param .u64 vec_normalizeCorrelation_param_2,
	.param .u64 vec_normalizeCorrelation_param_3,
	.param .u64 .ptr .align 1 vec_normalizeCorrelation_param_4,
	.param .u64 .ptr .align 1 vec_normalizeCorrelation_param_5,
	.param .u64 .ptr .align 1 vec_normalizeCorrelation_param_6
)
{
	.reg .pred 	%p<3>;
	.reg .b32 	%r<13>;
	.reg .b32 	%f<4>;
	.reg .b64 	%rd<26>;

	ld.param.u64 	%rd6, [vec_normalizeCorrelation_param_0];
	ld.param.u64 	%rd10, [vec_normalizeCorrelation_param_2];
	ld.param.u64 	%rd11, [vec_normalizeCorrelation_param_3];
	ld.param.u64 	%rd7, [vec_normalizeCorrelation_param_4];
	ld.param.u64 	%rd8, [vec_normalizeCorrelation_param_5];
	ld.param.u64 	%rd9, [vec_normalizeCorrelation_param_6];
	mov.u32 	%r1, %tid.x;
	mov.u32 	%r2, %ctaid.x;
	mov.u32 	%r3, %ntid.x;
	mad.lo.s32 	%r4, %r2, %r3, %r1;
	cvt.u64.u32 	%rd12, %r4;
	mov.u32 	%r5, %tid.y;
	mov.u32 	%r6, %ctaid.y;
	mov.u32 	%r7, %ntid.y;
	mad.lo.s32 	%r8, %r6, %r7, %r5;
	cvt.u64.u32 	%rd13, %r8;
	mov.u32 	%r9, %nctaid.x;
	mul.wide.u32 	%rd14, %r3, %r9;
	mad.lo.s64 	%rd1, %rd14, %rd13, %rd12;
	mul.lo.s64 	%rd2, %rd11, %rd10;
	or.b64  	%rd15, %rd1, %rd2;
	and.b64  	%rd16, %rd15, -4294967296;
	setp.ne.s64 	%p1, %rd16, 0;
	@%p1 bra 	$L__BB152_2;
	cvt.u32.u64 	%r10, %rd2;
	cvt.u32.u64 	%r11, %rd1;
	rem.u32 	%r12, %r11, %r10;
	cvt.u64.u32 	%rd25, %r12;
	bra.uni 	$L__BB152_3;
$L__BB152_2:
	rem.s64 	%rd25, %rd1, %rd2;
$L__BB152_3:
	setp.ge.s64 	%p2, %rd1, %rd6;
	@%p2 bra 	$L__BB152_5;
	cvta.to.global.u64 	%rd17, %rd8;
	cvta.to.global.u64 	%rd18, %rd9;
	cvta.to.global.u64 	%rd19, %rd7;
	shl.b64 	%rd20, %rd1, 2;
	add.s64 	%rd21, %rd17, %rd20;
	ld.global.f32 	%f1, [%rd21];
	shl.b64 	%rd22, %rd25, 2;
	add.s64 	%rd23, %rd18, %rd22;
	ld.global.f32 	%f2, [%rd23];
	div.rn.f32 	%f3, %f1, %f2;
	add.s64 	%rd24, %rd19, %rd20;
	st.global.f32 	[%rd24], %f3;
$L__BB152_5:
	ret;

}
	// .globl	vec_makeResultCorrelationMany
.visible .entry vec_makeResultCorrelationMany(
	.param .u64 vec_makeResultCorrelationMany_param_0,
	.param .u64 vec_makeResultCorrelationMany_param_1,
	.param .u64 vec_makeResultCorrelationMany_param_2,
	.param .u64 vec_makeResultCorrelationMany_param_3,
	.param .u64 vec_makeResultCorrelationMany_param_4,
	.param .u64 .ptr .align 1 vec_makeResultCorrelationMany_param_5,
	.param .u64 .ptr .align 1 vec_makeResultCorrelationMany_param_6,
	.param .u64 .ptr .align 1 vec_makeResultCorrelationMany_param_7
)
{
	.reg .pred 	%p<4>;
	.reg .b32 	%r<20>;
	.reg .b32 	%f<2>;
	.reg .b64 	%rd<47>;

	ld.param.u64 	%rd15, [vec_makeResultCorrelationMany_param_0];
	ld.param.u64 	%rd16, [vec_makeResultCorrelationMany_param_2];
	ld.param.u64 	%rd17, [vec_makeResultCorrelationMany_param_3];
	ld.param.u64 	%rd18, [vec_makeResultCorrelationMany_param_4];
	ld.param.u64 	%rd19, [vec_makeResultCorrelationMany_param_5];
	ld.param.u64 	%rd20, [vec_makeResultCorrelationMany_param_6];
	ld.param.u64 	%rd21, [vec_makeResultCorrelationMany_param_7];
	mov.u32 	%r1, %tid.x;
	mov.u32 	%r2, %ctaid.x;
	mov.u32 	%r3, %ntid.x;
	mad.lo.s32 	%r4, %r2, %r3, %r1;
	cvt.u64.u32 	%rd22, %r4;
	mov.u32 	%r5, %tid.y;
	mov.u32 	%r6, %ctaid.y;
	mov.u32 	%r7, %ntid.y;
	mad.lo.s32 	%r8, %r6, %r7, %r5;
	cvt.u64.u32 	%rd23, %r8;
	mov.u32 	%r9, %nctaid.x;
	mul.wide.u32 	%rd24, %r3, %r9;
	mad.lo.s64 	%rd1, %rd24, %rd23, %rd22;
	mul.lo.s64 	%rd2, %rd17, %rd16;
	or.b64  	%rd25, %rd1, %rd2;
	and.b64  	%rd26, %rd25, -4294967296;
	setp.ne.s64 	%p1, %rd26, 0;
	@%p1 bra 	$L__BB153_2;
	cvt.u32.u64 	%r10, %rd2;
	cvt.u32.u64 	%r11, %rd1;
	div.u32 	%r12, %r11, %r10;
	mul.lo.s32 	%r13, %r12, %r10;
	sub.s32 	%r14, %r11, %r13;
	cvt.u64.u32 	%rd43, %r12;
	cvt.u64.u32 	%rd44, %r14;
	bra.uni 	$L__BB153_3;
$L__BB153_2:
	div.s64 	%rd43, %rd1, %rd2;
	mul.lo.s64 	%rd27, %rd43, %rd2;
	sub.s64 	%rd44, %rd1, %rd27;
$L__BB153_3:
	or.b64  	%rd28, %rd44, %rd17;
	and.b64  	%rd29, %rd28, -4294967296;
	setp.ne.s64 	%p2, %rd29, 0;
	@%p2 bra 	$L__BB153_5;
	cvt.u32.u64 	%r15, %rd17;
	cvt.u32.u64 	%r16, %rd44;
	div.u32 	%r17, %r16, %r15;
	mul.lo.s32 	%r18, %r17, %r15;
	sub.s32 	%r19, %r16, %r18;
	cvt.u64.u32 	%rd45, %r17;
	cvt.u64.u32 	%rd46, %r19;
	bra.uni 	$L__BB153_6;
$L__BB153_5:
	div.s64 	%rd45, %rd44, %rd17;
	mul.lo.s64 	%rd30, %rd45, %rd17;
	sub.s64 	%rd46, %rd44, %rd30;
$L__BB153_6:
	setp.ge.s64 	%p3, %rd1, %rd15;
	@%p3 bra 	$L__BB153_8;
	cvta.to.global.u64 	%rd31, %rd21;
	cvta.to.global.u64 	%rd32, %rd20;
	cvta.to.global.u64 	%rd33, %rd19;
	shl.b64 	%rd34, %rd46, 2;
	add.s64 	%rd35, %rd31, %rd34;
	ld.global.s32 	%rd36, [%rd35];
	mad.lo.s64 	%rd37, %rd43, %rd16, %rd45;
	mad.lo.s64 	%rd38, %rd37, %rd18, %rd36;
	shl.b64 	%rd39, %rd38, 2;
	add.s64 	%rd40, %rd32, %rd39;
	ld.global.f32 	%f1, [%rd40];
	shl.b64 	%rd41, %rd1, 2;
	add.s64 	%rd42, %rd33, %rd41;
	st.global.f32 	[%rd42], %f1;
$L__BB153_8:
	ret;

}
	// .globl	vec_turnMatrixMany
.visible .entry vec_turnMatrixMany(
	.param .u64 vec_turnMatrixMany_param_0,
	.param .u64 vec_turnMatrixMany_param_1,
	.param .u64 vec_turnMatrixMany_param_2,
	.param .u64 vec_turnMatrixMany_param_3,
	.param .u64 .ptr .align 1 vec_turnMatrixMany_param_4,
	.param .u64 .ptr .align 1 vec_turnMatrixMany_param_5
)
{
	.reg .pred 	%p<4>;
	.reg .b32 	%r<18>;
	.reg .b32 	%f<2>;
	.reg .b64 	%rd<39>;

	ld.param.u64 	%rd13, [vec_turnMatrixMany_param_0];
	ld.param.u64 	%rd14, [vec_turnMatrixMany_param_1];
	ld.param.u64 	%rd18, [vec_turnMatrixMany_param_2];
	ld.param.u64 	%rd15, [vec_turnMatrixMany_param_3];
	ld.param.u64 	%rd16, [vec_turnMatrixMany_param_4];
	ld.param.u64 	%rd17, [vec_turnMatrixMany_param_5];
	mov.u32 	%r1, %tid.x;
	mov.u32 	%r2, %ctaid.x;
	mov.u32 	%r3, %ntid.x;
	mad.lo.s32 	%r4, %r2, %r3, %r1;
	cvt.u64.u32 	%rd19, %r4;
	mov.u32 	%r5, %tid.y;
	mov.u32 	%r6, %ctaid.y;
	mov.u32 	%r7, %ntid.y;
	mad.lo.s32 	%r8, %r6, %r7, %r5;
	cvt.u64.u32 	%rd20, %r8;
	mov.u32 	%r9, %nctaid.x;
	mul.wide.u32 	%rd21, %r3, %r9;
	mad.lo.s64 	%rd1, %rd21, %rd20, %rd19;
	mul.lo.s64 	%rd2, %rd15, %rd18;
	or.b64  	%rd22, %rd1, %rd2;
	and.b64  	%rd23, %rd22, -4294967296;
	setp.ne.s64 	%p1, %rd23, 0;
	@%p1 bra 	$L__BB154_2;
	cvt.u32.u64 	%r10, %rd2;
	cvt.u32.u64 	%r11, %rd1;
	div.u32 	%r12, %r11, %r10;
	mul.lo.s32 	%r13, %r12, %r10;
	sub.s32 	%r14, %r11, %r13;
	cvt.u64.u32 	%rd36, %r12;
	cvt.u64.u32 	%rd37, %r14;
	bra.uni 	$L__BB154_3;
$L__BB154_2:
	div.s64 	%rd36, %rd1, %rd2;
	mul.lo.s64 	%rd24, %rd36, %rd2;
	sub.s64 	%rd37, %rd1, %rd24;
$L__BB154_3:
	or.b64  	%rd25, %rd37, %rd15;
	and.b64  	%rd26, %rd25, -4294967296;
	setp.ne.s64 	%p2, %rd26, 0;
	@%p2 bra 	$L__BB154_5;
	cvt.u32.u64 	%r15, %rd15;
	cvt.u32.u64 	%r16, %rd37;
	rem.u32 	%r17, %r16, %r15;
	cvt.u64.u32 	%rd38, %r17;
	bra.uni 	$L__BB154_6;
$L__BB154_5:
	rem.s64 	%rd38, %rd37, %rd15;
$L__BB154_6:
	setp.ge.s64 	%p3, %rd1, %rd13;
	@%p3 bra 	$L__BB154_8;
	cvta.to.global.u64 	%rd27, %rd17;
	cvta.to.global.u64 	%rd28, %rd16;
	mad.lo.s64 	%rd29, %rd36, %rd15, %rd38;
	sub.s64 	%rd30, %rd37, %rd38;
	mad.lo.s64 	%rd31, %rd30, %rd14, %rd29;
	shl.b64 	%rd32, %rd1, 2;
	add.s64 	%rd33, %rd27, %rd32;
	ld.global.f32 	%f1, [%rd33];
	shl.b64 	%rd34, %rd31, 2;
	add.s64 	%rd35, %rd28, %rd34;
	st.global.f32 	[%rd35], %f1;
$L__BB154_8:
	ret;

}
	// .globl	vec_makeResultCorrelationNormalized
.visible .entry vec_makeResultCorrelationNormalized(
	.param .u32 vec_makeResultCorrelationNormalized_param_0,
	.param .u32 vec_makeResultCorrelationNormalized_param_1,
	.param .u32 vec_makeResultCorrelationNormalized_param_2,
	.param .u64 .ptr .align 1 vec_makeResultCorrelationNormalized_param_3,
	.param .u64 .ptr .align 1 vec_makeResultCorrelationNormalized_param_4,
	.param .u64 .ptr .align 1 vec_makeResultCorrelationNormalized_param_5,
	.param .f32 vec_makeResultCorrelationNormalized_param_6,
	.param .u64 .ptr .align 1 vec_makeResultCorrelationNormalized_param_7,
	.param .f32 vec_makeResultCorrelationNormalized_param_8
)
{
	.reg .pred 	%p<3>;
	.reg .b32 	%r<19>;
	.reg .b32 	%f<7>;
	.reg .b64 	%rd<18>;
	.reg .b64 	%fd<10>;

	ld.param.u32 	%r4, [vec_makeResultCorrelationNormalized_param_0];
	ld.param.u32 	%r2, [vec_makeResultCorrelationNormalized_param_1];
	ld.param.u32 	%r3, [vec_makeResultCorrelationNormalized_param_2];
	ld.param.u64 	%rd5, [vec_makeResultCorrelationNormalized_param_3];
	ld.param.u64 	%rd2, [vec_makeResultCorrelationNormalized_param_4];
	ld.param.u64 	%rd3, [vec_makeResultCorrelationNormalized_param_5];
	ld.param.f32 	%f1, [vec_makeResultCorrelationNormalized_param_6];
	ld.param.u64 	%rd4, [vec_makeResultCorrelationNormalized_param_7];
	ld.param.f32 	%f2, [vec_makeResultCorrelationNormalized_param_8];
	cvta.to.global.u64 	%rd1, %rd5;
	mov.u32 	%r5, %tid.x;
	mov.u32 	%r6, %ctaid.x;
	mov.u32 	%r7, %ntid.x;
	mov.u32 	%r8, %tid.y;
	mov.u32 	%r9, %ctaid.y;
	mov.u32 	%r10, %ntid.y;
	mad.lo.s32 	%r11, %r9, %r10, %r8;
	mov.u32 	%r12, %nctaid.x;
	mad.lo.s32 	%r13, %r11, %r12, %r6;
	mad.lo.s32 	%r1, %r13, %r7, %r5;
	setp.ge.s32 	%p1, %r1, %r4;
	@%p1 bra 	$L__BB155_4;
	cvta.to.global.u64 	%rd6, %rd3;
	cvta.to.global.u64 	%rd7, %rd2;
	cvta.to.global.u64 	%rd8, %rd4;
	div.s32 	%r14, %r1, %r2;
	mul.lo.s32 	%r15, %r14, %r2;
	sub.s32 	%r16, %r1, %r15;
	mul.wide.s32 	%rd9, %r16, 4;
	add.s64 	%rd10, %rd6, %rd9;
	ld.global.u32 	%r17, [%rd10];
	mad.lo.s32 	%r18, %r14, %r3, %r17;
	mul.wide.s32 	%rd11, %r18, 4;
	add.s64 	%rd12, %rd7, %rd11;
	ld.global.f32 	%f3, [%rd12];
	cvt.f64.f32 	%fd1, %f3;
	cvt.f64.f32 	%fd2, %f1;
	cvt.rn.f32.s32 	%f4, %r3;
	cvt.f64.f32 	%fd3, %f4;
	mul.f64 	%fd4, %fd3, 0d3FE0000000000000;
	sqrt.rn.f64 	%fd5, %fd4;
	mul.f64 	%fd6, %fd5, %fd2;
	div.rn.f64 	%fd7, %fd1, %fd6;
	add.s64 	%rd13, %rd8, %rd9;
	ld.global.f32 	%f5, [%rd13];
	cvt.f64.f32 	%fd8, %f5;
	sub.f64 	%fd9, %fd7, %fd8;
	cvt.rn.f32.f64 	%f6, %fd9;
	setp.leu.f32 	%p2, %f6, 0f00000000;
	@%p2 bra 	$L__BB155_3;
	mul.wide.s32 	%rd16, %r1, 4;
	add.s64 	%rd17, %rd1, %rd16;
	st.global.f32 	[%rd17], %f2;
	bra.uni 	$L__BB155_4;
$L__BB155_3:
	mul.wide.s32 	%rd14, %r1, 4;
	add.s64 	%rd15, %rd1, %rd14;
	st.global.f32 	[%rd15], %f2;
$L__BB155_4:
	ret;

}
	// .globl	vec_initializeDeconvolution
.visible .entry vec_initializeDeconvolution(
	.param .u32 vec_initializeDeconvolution_param_0,
	.param .u32 vec_initializeDeconvolution_param_1,
	.param .u64 .ptr .align 1 vec_initializeDeconvolution_param_2,
	.param .u64 .ptr .align 1 vec_initializeDeconvolution_param_3,
	.param .u64 .ptr .align 1 vec_initializeDeconvolution_param_4,
	.param .f32 vec_initializeDeconvolution_param_5
)
{
	.reg .pred 	%p<3>;
	.reg .b32 	%r<14>;
	.reg .b32 	%f<4>;
	.reg .b64 	%rd<12>;

	ld.param.u32 	%r2, [vec_initializeDeconvolution_param_0];
	ld.param.u32 	%r3, [vec_initializeDeconvolution_param_1];
	ld.param.u64 	%rd1, [vec_initializeDeconvolution_param_2];
	ld.param.u64 	%rd2, [vec_initializeDeconvolution_param_3];
	ld.param.u64 	%rd3, [vec_initializeDeconvolution_param_4];
	ld.param.f32 	%f1, [vec_initializeDeconvolution_param_5];
	mov.u32 	%r4, %tid.x;
	mov.u32 	%r5, %ctaid.x;
	mov.u32 	%r6, %ntid.x;
	mov.u32 	%r7, %tid.y;
	mov.u32 	%r8, %ctaid.y;
	mov.u32 	%r9, %ntid.y;
	mad.lo.s32 	%r10, %r8, %r9, %r7;
	mov.u32 	%r11, %nctaid.x;
	mad.lo.s32 	%r12, %r10, %r11, %r5;
	mad.lo.s32 	%r1, %r12, %r6, %r4;
	setp.ge.s32 	%p1, %r1, %r2;
	@%p1 bra 	$L__BB156_3;
	cvta.to.global.u64 	%rd4, %rd1;
	cvta.to.global.u64 	%rd5, %rd2;
	mul.wide.s32 	%rd6, %r1, 4;
	add.s64 	%rd7, %rd4, %rd6;
	st.global.f32 	[%rd7], %f1;
	add.s64 	%rd8, %rd5, %rd6;
	st.global.f32 	[%rd8], %f1;
	div.s32 	%r13, %r2, %r3;
	setp.ge.s32 	%p2, %r1, %r13;
	@%p2 bra 	$L__BB156_3;
	cvt.rn.f32.s32 	%f2, %r3;
	mul.f32 	%f3, %f1, %f2;
	cvta.to.global.u64 	%rd9, %rd3;
	add.s64 	%rd11, %rd9, %rd6;
	st.global.f32 	[%rd11], %f3;
$L__BB156_3:
	ret;

}
	// .globl	vec_initializeVectorToValue
.visible .entry vec_initializeVectorToValue(
	.param .u32 vec_initializeVectorToValue_param_0,
	.param .u64 .ptr .align 1 vec_initializeVectorToValue_param_1,
	.param .f32 vec_initializeVectorToValue_param_2
)
{
	.reg .pred 	%p<2>;
	.reg .b32 	%r<12>;
	.reg .b32 	%f<2>;
	.reg .b64 	%rd<5>;

	ld.param.u32 	%r2, [vec_initializeVectorToValue_param_0];
	ld.param.u64 	%rd1, [vec_initializeVectorToValue_param_1];
	ld.param.f32 	%f1, [vec_initializeVectorToValue_param_2];
	mov.u32 	%r3, %tid.x;
	mov.u32 	%r4, %ctaid.x;
	mov.u32 	%r5, %ntid.x;
	mov.u32 	%r6, %tid.y;
	mov.u32 	%r7, %ctaid.y;
	mov.u32 	%r8, %ntid.y;
	mad.lo.s32 	%r9, %r7, %r8, %r6;
	mov.u32 	%r10, %nctaid.x;
	mad.lo.s32 	%r11, %r9, %r10, %r4;
	mad.lo.s32 	%r1, %r11, %r5, %r3;
	setp.ge.s32 	%p1, %r1, %r2;
	@%p1 bra 	$L__BB157_2;
	cvta.to.global.u64 	%rd2, %rd1;
	mul.wide.s32 	%rd3, %r1, 4;
	add.s64 	%rd4, %rd2, %rd3;
	st.global.f32 	[%rd4], %f1;
$L__BB157_2:
	ret;

}
	// .globl	vec_chiScore
.visible .entry vec_chiScore(
	.param .u32 vec_chiScore_param_0,
	.param .u64 .ptr .align 1 vec_chiScore_param_1,
	.param .u64 .ptr .align 1 vec_chiScore_param_2,
	.param .u64 .ptr .align 1 vec_chiScore_param_3
)
{
	.reg .pred 	%p<2>;
	.reg .b32 	%r<12>;
	.reg .b32 	%f<6>;
	.reg .b64 	%rd<11>;

	ld.param.u32 	%r2, [vec_chiScore_param_0];
	ld.param.u64 	%rd1, [vec_chiScore_param_1];
	ld.param.u64 	%rd2, [vec_chiScore_param_2];
	ld.param.u64 	%rd3, [vec_chiScore_param_3];
	mov.u32 	%r3, %tid.x;
	mov.u32 	%r4, %ctaid.x;
	mov.u32 	%r5, %ntid.x;
	mov.u32 	%r6, %tid.y;
	mov.u32 	%r7, %ctaid.y;
	mov.u32 	%r8, %ntid.y;
	mad.lo.s32 	%r9, %r7, %r8, %r6;
	mov.u32 	%r10, %nctaid.x;
	mad.lo.s32 	%r11, %r9, %r10, %r4;
	mad.lo.s32 	%r1, %r11, %r5, %r3;
	setp.ge.s32 	%p1, %r1, %r2;
	@%p1 bra 	$L__BB158_2;
	cvta.to.global.u64 	%rd4, %rd2;
	cvta.to.global.u64 	%rd5, %rd3;
	cvta.to.global.u64 	%rd6, %rd1;
	mul.wide.s32 	%rd7, %r1, 4;
	add.s64 	%rd8, %rd4, %rd7;
	ld.global.f32 	%f1, [%rd8];
	add.s64 	%rd9, %rd5, %rd7;
	ld.global.f32 	%f2, [%rd9];
	sub.f32 	%f3, %f1, %f2;
	mul.f32 	%f4, %f3, %f3;
	div.rn.f32 	%f5, %f4, %f2;
	add.s64 	%rd10, %rd6, %rd7;
	st.global.f32 	[%rd10], %f5;
$L__BB158_2:
	ret;

}
	// .globl	vec_max
.visible .entry vec_max(
	.param .u32 vec_max_param_0,
	.param .u64 .ptr .align 1 vec_max_param_1,
	.param .f32 vec_max_param_2
)
{
	.reg .pred 	%p<2>;
	.reg .b32 	%r<12>;
	.reg .b32 	%f<4>;
	.reg .b64 	%rd<5>;

	ld.param.u32 	%r2, [vec_max_param_0];
	ld.param.u64 	%rd1, [vec_max_param_1];
	ld.param.f32 	%f1, [vec_max_param_2];
	mov.u32 	%r3, %tid.x;
	mov.u32 	%r4, %ctaid.x;
	mov.u32 	%r5, %ntid.x;
	mov.u32 	%r6, %tid.y;
	mov.u32 	%r7, %ctaid.y;
	mov.u32 	%r8, %ntid.y;
	mad.lo.s32 	%r9, %r7, %r8, %r6;
	mov.u32 	%r10, %nctaid.x;
	mad.lo.s32 	%r11, %r9, %r10, %r4;
	mad.lo.s32 	%r1, %r11, %r5, %r3;
	setp.ge.s32 	%p1, %r1, %r2;
	@%p1 bra 	$L__BB159_2;
	cvta.to.global.u64 	%rd2, %rd1;
	mul.wide.s32 	%rd3, %r1, 4;
	add.s64 	%rd4, %rd2, %rd3;
	ld.global.f32 	%f2, [%rd4];
	max.f32 	%f3, %f2, %f1;
	st.global.f32 	[%rd4], %f3;
$L__BB159_2:
	ret;

}
	// .globl	vec_subtractMeanWithSumAsInputWithPositiveConstraint
.visible .entry vec_subtractMeanWithSumAsInputWithPositiveConstraint(
	.param .u32 vec_subtractMeanWithSumAsInputWithPositiveConstraint_param_0,
	.param .u64 .ptr .align 1 vec_subtractMeanWithSumAsInputWithPositiveConstraint_param_1,
	.param .u64 .ptr .align 1 vec_subtractMeanWithSumAsInputWithPositiveConstraint_param_2,
	.param .u64 .ptr .align 1 vec_subtractMeanWithSumAsInputWithPositiveConstraint_param_3,
	.param .f32 vec_subtractMeanWithSumAsInputWithPositiveConstraint_param_4
)
{
	.reg .pred 	%p<3>;
	.reg .b32 	%r<12>;
	.reg .b32 	%f<7>;
	.reg .b64 	%rd<13>;

	ld.param.u32 	%r2, [vec_subtractMeanWithSumAsInputWithPositiveConstraint_param_0];
	ld.param.u64 	%rd4, [vec_subtractMeanWithSumAsInputWithPositiveConstraint_param_1];
	ld.param.u64 	%rd2, [vec_subtractMeanWithSumAsInputWithPositiveConstraint_param_2];
	ld.param.u64 	%rd3, [vec_subtractMeanWithSumAsInputWithPositiveConstraint_param_3];
	ld.param.f32 	%f2, [vec_subtractMeanWithSumAsInputWithPositiveConstraint_param_4];
	cvta.to.global.u64 	%rd1, %rd4;
	mov.u32 	%r3, %tid.x;
	mov.u32 	%r4, %ctaid.x;
	mov.u32 	%r5, %ntid.x;
	mov.u32 	%r6, %tid.y;
	mov.u32 	%r7, %ctaid.y;
	mov.u32 	%r8, %ntid.y;
	mad.lo.s32 	%r9, %r7, %r8, %r6;
	mov.u32 	%r10, %nctaid.x;
	mad.lo.s32 	%r11, %r9, %r10, %r4;
	mad.lo.s32 	%r1, %r11, %r5, %r3;
	setp.ge.s32 	%p1, %r1, %r2;
	@%p1 bra 	$L__BB160_4;
	cvta.to.global.u64 	%rd5, %rd2;
	cvta.to.global.u64 	%rd6, %rd3;
	mul.wide.s32 	%rd7, %r1, 4;
	add.s64 	%rd8, %rd5, %rd7;
	ld.global.f32 	%f3, [%rd8];
	ld.global.f32 	%f4, [%rd6];
	cvt.rn.f32.s32 	%f5, %r2;
	div.rn.f32 	%f6, %f4, %f5;
	sub.f32 	%f1, %f3, %f6;
	setp.leu.f32 	%p2, %f1, 0f00000000;
	@%p2 bra 	$L__BB160_3;
	add.s64 	%rd12, %rd1, %rd7;
	st.global.f32 	[%rd12], %f1;
	bra.uni 	$L__BB160_4;
$L__BB160_3:
	add.s64 	%rd10, %rd1, %rd7;
	st.global.f32 	[%rd10], %f2;
$L__BB160_4:
	ret;

}
	// .globl	vec_divScalarFloat
.visible .entry vec_divScalarFloat(
	.param .u32 vec_divScalarFloat_param_0,
	.param .u64 .ptr .align 1 vec_divScalarFloat_param_1,
	.param .u64 .ptr .align 1 vec_divScalarFloat_param_2,
	.param .f32 vec_divScalarFloat_param_3
)
{
	.reg .pred 	%p<2>;
	.reg .b32 	%r<12>;
	.reg .b32 	%f<4>;
	.reg .b64 	%rd<8>;

	ld.param.u32 	%r2, [vec_divScalarFloat_param_0];
	ld.param.u64 	%rd1, [vec_divScalarFloat_param_1];
	ld.param.u64 	%rd2, [vec_divScalarFloat_param_2];
	ld.param.f32 	%f1, [vec_divScalarFloat_param_3];
	mov.u32 	%r3, %tid.x;
	mov.u32 	%r4, %ctaid.x;
	mov.u32 	%r5, %ntid.x;
	mov.u32 	%r6, %tid.y;
	mov.u32 	%r7, %ctaid.y;
	mov.u32 	%r8, %ntid.y;
	mad.lo.s32 	%r9, %r7, %r8, %r6;
	mov.u32 	%r10, %nctaid.x;
	mad.lo.s32 	%r11, %r9, %r10, %r4;
	mad.lo.s32 	%r1, %r11, %r5, %r3;
	setp.ge.s32 	%p1, %r1, %r2;
	@%p1 bra 	$L__BB161_2;
	cvta.to.global.u64 	%rd3, %rd2;
	cvta.to.global.u64 	%rd4, %rd1;
	mul.wide.s32 	%rd5, %r1, 4;
	add.s64 	%rd6, %rd3, %rd5;
	ld.global.f32 	%f2, [%rd6];
	div.rn.f32 	%f3, %f2, %f1;
	add.s64 	%rd7, %rd4, %rd5;
	st.global.f32 	[%rd7], %f3;
$L__BB161_2:
	ret;

}
	// .globl	vec_updateMandOP
.visible .entry vec_updateMandOP(
	.param .u32 vec_updateMandOP_param_0,
	.param .u64 .ptr .align 1 vec_updateMandOP_param_1,
	.param .u64 .ptr .align 1 vec_updateMandOP_param_2,
	.param .u64 .ptr .align 1 vec_updateMandOP_param_3,
	.param .f32 vec_updateMandOP_param_4
)
{
	.reg .pred 	%p<2>;
	.reg .b32 	%r<12>;
	.reg .b32 	%f<8>;
	.reg .b64 	%rd<11>;

	ld.param.u32 	%r2, [vec_updateMandOP_param_0];
	ld.param.u64 	%rd1, [vec_updateMandOP_param_1];
	ld.param.u64 	%rd2, [vec_updateMandOP_param_2];
	ld.param.u64 	%rd3, [vec_updateMandOP_param_3];
	ld.param.f32 	%f1, [vec_updateMandOP_param_4];
	mov.u32 	%r3, %tid.x;
	mov.u32 	%r4, %ctaid.x;
	mov.u32 	%r5, %ntid.x;
	mov.u32 	%r6, %tid.y;
	mov.u32 	%r7, %ctaid.y;
	mov.u32 	%r8, %ntid.y;
	mad.lo.s32 	%r9, %r7, %r8, %r6;
	mov.u32 	%r10, %nctaid.x;
	mad.lo.s32 	%r11, %r9, %r10, %r4;
	mad.lo.s32 	%r1, %r11, %r5, %r3;
	setp.ge.s32 	%p1, %r1, %r2;
	@%p1 bra 	$L__BB162_2;
	cvta.to.global.u64 	%rd4, %rd1;
	cvta.to.global.u64 	%rd5, %rd2;
	cvta.to.global.u64 	%rd6, %rd3;
	mul.wide.s32 	%rd7, %r1, 4;
	add.s64 	%rd8, %rd4, %rd7;
	ld.global.f32 	%f2, [%rd8];
	add.s64 	%rd9, %rd5, %rd7;
	ld.global.f32 	%f3, [%rd9];
	sub.f32 	%f4, %f2, %f3;
	add.s64 	%rd10, %rd6, %rd7;
	ld.global.f32 	%f5, [%rd10];
	div.rn.f32 	%f6, %f5, %f1;
	st.global.f32 	[%rd9], %f6;
	add.f32 	%f7, %f4, %f6;
	st.global.f32 	[%rd8], %f7;
$L__BB162_2:
	ret;

}
	// .globl	vec_computeCRLB
.visible .entry vec_computeCRLB(
	.param .u32 vec_computeCRLB_param_0,
	.param .u32 vec_computeCRLB_param_1,
	.param .u64 .ptr .align 1 vec_computeCRLB_param_2,
	.param .u64 .ptr .align 1 vec_computeCRLB_param_3,
	.param .f64 vec_computeCRLB_param_4
)
{
	.reg .pred 	%p<3>;
	.reg .b32 	%r<31>;
	.reg .b64 	%rd<20>;
	.reg .b64 	%fd<14>;

	ld.param.u32 	%r2, [vec_computeCRLB_param_0];
	ld.param.u32 	%r3, [vec_computeCRLB_param_1];
	ld.param.u64 	%rd3, [vec_computeCRLB_param_2];
	ld.param.u64 	%rd2, [vec_computeCRLB_param_3];
	ld.param.f64 	%fd4, [vec_computeCRLB_param_4];
	cvta.to.global.u64 	%rd1, %rd3;
	mov.u32 	%r4, %tid.x;
	mov.u32 	%r5, %ctaid.x;
	mov.u32 	%r6, %ntid.x;
	mov.u32 	%r7, %tid.y;
	mov.u32 	%r8, %ctaid.y;
	mov.u32 	%r9, %ntid.y;
	mad.lo.s32 	%r10, %r8, %r9, %r7;
	mov.u32 	%r11, %nctaid.x;
	mad.lo.s32 	%r12, %r10, %r11, %r5;
	mad.lo.s32 	%r1, %r12, %r6, %r4;
	setp.ge.s32 	%p1, %r1, %r2;
	@%p1 bra 	$L__BB163_4;
	mul.lo.s32 	%r13, %r3, %r3;
	div.s32 	%r14, %r2, %r13;
	cvta.to.global.u64 	%rd4, %rd2;
	div.s32 	%r15, %r1, %r14;
	mul.lo.s32 	%r16, %r15, %r14;
	sub.s32 	%r17, %r1, %r16;
	div.s32 	%r18, %r15, %r3;
	mul.lo.s32 	%r19, %r18, %r3;
	sub.s32 	%r20, %r15, %r19;
	mad.lo.s32 	%r21, %r14, %r18, %r14;
	shl.b32 	%r22, %r21, 1;
	add.s32 	%r23, %r22, %r17;
	mul.wide.s32 	%rd5, %r23, 8;
	add.s64 	%rd6, %rd4, %rd5;
	ld.global.f64 	%fd5, [%rd6];
	sub.s32 	%r24, %r22, %r14;
	add.s32 	%r25, %r24, %r17;
	mul.wide.s32 	%rd7, %r25, 8;
	add.s64 	%rd8, %rd4, %rd7;
	ld.global.f64 	%fd6, [%rd8];
	sub.f64 	%fd7, %fd5, %fd6;
	add.f64 	%fd8, %fd4, %fd4;
	div.rn.f64 	%fd1, %fd7, %fd8;
	mad.lo.s32 	%r26, %r14, %r20, %r14;
	shl.b32 	%r27, %r26, 1;
	add.s32 	%r28, %r27, %r17;
	mul.wide.s32 	%rd9, %r28, 8;
	add.s64 	%rd10, %rd4, %rd9;
	ld.global.f64 	%fd9, [%rd10];
	sub.s32 	%r29, %r27, %r14;
	add.s32 	%r30, %r29, %r17;
	mul.wide.s32 	%rd11, %r30, 8;
	add.s64 	%rd12, %rd4, %rd11;
	ld.global.f64 	%fd10, [%rd12];
	sub.f64 	%fd11, %fd9, %fd10;
	div.rn.f64 	%fd2, %fd11, %fd8;
	mul.wide.s32 	%rd13, %r17, 8;
	add.s64 	%rd14, %rd4, %rd13;
	ld.global.f64 	%fd3, [%rd14];
	setp.leu.f64 	%p2, %fd3, 0d0000000000000000;
	@%p2 bra 	$L__BB163_3;
	mul.f64 	%fd12, %fd1, %fd2;
	div.rn.f64 	%fd13, %fd12, %fd3;
	mul.wide.s32 	%rd18, %r1, 8;
	add.s64 	%rd19, %rd1, %rd18;
	st.global.f64 	[%rd19], %fd13;
	bra.uni 	$L__BB163_4;
$L__BB163_3:
	mul.wide.s32 	%rd15, %r1, 8;
	add.s64 	%rd16, %rd1, %rd15;
	mov.b64 	%rd17, 4726483295884279808;
	st.global.u64 	[%rd16], %rd17;
$L__BB163_4:
	ret;

}
	// .globl	vec_divCorrelation
.visible .entry vec_divCorrelation(
	.param .u32 vec_divCorrelation_param_0,
	.param .u64 .ptr .align 1 vec_divCorrelation_param_1,
	.param .u32 vec_divCorrelation_param_2,
	.param .u64 .ptr .align 1 vec_divCorrelation_param_3,
	.param .u64 .ptr .align 1 vec_divCorrelation_param_4
)
{
	.reg .pred 	%p<3>;
	.reg .b32 	%r<18>;
	.reg .b32 	%f<7>;
	.reg .b64 	%rd<15>;

	ld.param.u32 	%r3, [vec_divCorrelation_param_0];
	ld.param.u64 	%rd4, [vec_divCorrelation_param_1];
	ld.param.u32 	%r2, [vec_divCorrelation_param_2];
	ld.param.u64 	%rd2, [vec_divCorrelation_param_3];
	ld.param.u64 	%rd3, [vec_divCorrelation_param_4];
	cvta.to.global.u64 	%rd1, %rd4;
	mov.u32 	%r4, %tid.x;
	mov.u32 	%r5, %ctaid.x;
	mov.u32 	%r6, %ntid.x;
	mov.u32 	%r7, %tid.y;
	mov.u32 	%r8, %ctaid.y;
	mov.u32 	%r9, %ntid.y;
	mad.lo.s32 	%r10, %r8, %r9, %r7;
	mov.u32 	%r11, %nctaid.x;
	mad.lo.s32 	%r12, %r10, %r11, %r5;
	mad.lo.s32 	%r1, %r12, %r6, %r4;
	setp.ge.s32 	%p1, %r1, %r3;
	@%p1 bra 	$L__BB164_4;
	cvta.to.global.u64 	%rd5, %rd2;
	cvta.to.global.u64 	%rd6, %rd3;
	mul.lo.s32 	%r13, %r2, %r2;
	div.s32 	%r14, %r1, %r13;
	mul.lo.s32 	%r15, %r14, %r13;
	sub.s32 	%r16, %r1, %r15;
	mul.wide.s32 	%rd7, %r16, 4;
	add.s64 	%rd8, %rd5, %rd7;
	ld.global.f32 	%f2, [%rd8];
	mul.wide.s32 	%rd9, %r14, 4;
	add.s64 	%rd10, %rd6, %rd9;
	ld.global.f32 	%f3, [%rd10];
	mul.f32 	%f1, %f2, %f3;
	setp.leu.f32 	%p2, %f1, 0f00000000;
	@%p2 bra 	$L__BB164_3;
	mul.wide.s32 	%rd13, %r1, 4;
	add.s64 	%rd14, %rd1, %rd13;
	ld.global.f32 	%f4, [%rd14];
	sqrt.rn.f32 	%f5, %f1;
	div.rn.f32 	%f6, %f4, %f5;
	st.global.f32 	[%rd14], %f6;
	bra.uni 	$L__BB164_4;
$L__BB164_3:
	mul.wide.s32 	%rd11, %r1, 4;
	add.s64 	%rd12, %rd1, %rd11;
	mov.b32 	%r17, -1082130432;
	st.global.u32 	[%rd12], %r17;
$L__BB164_4:
	ret;

}
	// .globl	vec_manualFilteringTest
.visible .entry vec_manualFilteringTest(
	.param .u64 vec_manualFilteringTest_param_0,
	.param .u32 vec_manualFilteringTest_param_1,
	.param .u32 vec_manualFilteringTest_param_2,
	.param .u32 vec_manualFilteringTest_param_3,
	.param .u32 vec_manualFilteringTest_param_4,
	.param .u64 .ptr .align 1 vec_manualFilteringTest_param_5,
	.param .u64 .ptr .align 1 vec_manualFilteringTest_param_6,
	.param .u64 .ptr .align 1 vec_manualFilteringTest_param_7,
	.param .u64 .ptr .align 1 vec_manualFilteringTest_param_8,
	.param .u64 .ptr .align 1 vec_manualFilteringTest_param_9
)
{
	.local .align 8 .b8 	__local_depot165[32];
	.reg .b64 	%SP;
	.reg .b64 	%SPL;
	.reg .pred 	%p<42>;
	.reg .b32 	%r<38>;
	.reg .b32 	%f<25>;
	.reg .b64 	%rd<114>;

	mov.u64 	%SPL, __local_depot165;
	cvta.local.u64 	%SP, %SPL;
	ld.param.u64 	%rd43, [vec_manualFilteringTest_param_0];
	ld.param.u32 	%r2, [vec_manualFilteringTest_param_1];
	ld.param.u32 	%r3, [vec_manualFilteringTest_param_2];
	ld.param.u32 	%r4, [vec_manualFilteringTest_param_3];
	ld.param.u64 	%rd44, [vec_manualFilteringTest_param_5];
	ld.param.u64 	%rd45, [vec_manualFilteringTest_param_6];
	ld.param.u64 	%rd46, [vec_manualFilteringTest_param_7];
	ld.param.u64 	%rd47, [vec_manualFilteringTest_param_9];
	cvta.to.global.u64 	%rd1, %rd47;
	mov.u32 	%r5, %tid.x;
	mov.u32 	%r6, %ctaid.x;
	mov.u32 	%r7, %ntid.x;
	mad.lo.s32 	%r8, %r6, %r7, %r5;
	cvt.u64.u32 	%rd48, %r8;
	mov.u32 	%r9, %tid.y;
	mov.u32 	%r10, %ctaid.y;
	mov.u32 	%r11, %ntid.y;
	mad.lo.s32 	%r12, %r10, %r11, %r9;
	cvt.u64.u32 	%rd49, %r12;
	mov.u32 	%r13, %nctaid.x;
	mul.wide.u32 	%rd50, %r7, %r13;
	mad.lo.s64 	%rd2, %rd50, %rd49, %rd48;
	mul.lo.s32 	%r14, %r4, %r4;
	cvt.u64.u32 	%rd3, %r14;
	and.b64  	%rd51, %rd2, -4294967296;
	setp.ne.s64 	%p1, %rd51, 0;
	@%p1 bra 	$L__BB165_2;
	cvt.u32.u64 	%r15, %rd3;
	cvt.u32.u64 	%r16, %rd2;
	div.u32 	%r17, %r16, %r15;
	mul.lo.s32 	%r18, %r17, %r15;
	sub.s32 	%r19, %r16, %r18;
	cvt.u64.u32 	%rd105, %r17;
	cvt.u64.u32 	%rd106, %r19;
	bra.uni 	$L__BB165_3;
$L__BB165_2:
	div.u64 	%rd105, %rd2, %rd3;
	mul.lo.s64 	%rd52, %rd105, %rd3;
	sub.s64 	%rd106, %rd2, %rd52;
$L__BB165_3:
	cvt.s64.s32 	%rd10, %r3;
	or.b64  	%rd53, %rd105, %rd10;
	and.b64  	%rd54, %rd53, -4294967296;
	setp.ne.s64 	%p2, %rd54, 0;
	@%p2 bra 	$L__BB165_5;
	cvt.u32.u64 	%r20, %rd10;
	cvt.u32.u64 	%r21, %rd105;
	div.u32 	%r22, %r21, %r20;
	mul.lo.s32 	%r23, %r22, %r20;
	sub.s32 	%r24, %r21, %r23;
	cvt.u64.u32 	%rd107, %r22;
	cvt.u64.u32 	%rd108, %r24;
	bra.uni 	$L__BB165_6;
$L__BB165_5:
	div.s64 	%rd107, %rd105, %rd10;
	mul.lo.s64 	%rd55, %rd107, %rd10;
	sub.s64 	%rd108, %rd105, %rd55;
$L__BB165_6:
	setp.ge.s64 	%p3, %rd2, %rd43;
	@%p3 bra 	$L__BB165_50;
	cvta.to.global.u64 	%rd56, %rd44;
	setp.ne.s64 	%p4, %rd106, 0;
	shl.b64 	%rd57, %rd105, 2;
	add.s64 	%rd17, %rd56, %rd57;
	@%p4 bra 	$L__BB165_9;
	mov.b32 	%r25, 0;
	st.global.u32 	[%rd17], %r25;
$L__BB165_9:
	cvta.to.global.u64 	%rd58, %rd45;
	shl.b64 	%rd59, %rd105, 2;
	add.s64 	%rd60, %rd58, %rd59;
	ld.global.f32 	%f1, [%rd60];
	cvta.to.global.u64 	%rd61, %rd46;
	shl.b64 	%rd62, %rd106, 2;
	add.s64 	%rd63, %rd61, %rd62;
	ld.global.f32 	%f2, [%rd63];
	mul.f32 	%f3, %f1, %f2;
	shl.b64 	%rd64, %rd2, 2;
	add.s64 	%rd65, %rd1, %rd64;
	st.global.f32 	[%rd65], %f3;
	bar.sync 	0;
	mad.lo.s64 	%rd66, %rd107, %rd10, %rd108;
	setp.eq.s64 	%p5, %rd105, %rd66;
	@%p5 bra 	$L__BB165_11;
	add.u64 	%rd67, %SP, 0;
	add.u64 	%rd68, %SPL, 0;
	st.local.u64 	[%rd68], %rd105;
	st.local.u64 	[%rd68+8], %rd107;
	st.local.u64 	[%rd68+16], %rd108;
	st.local.u32 	[%rd68+24], %r3;
	mov.u64 	%rd69, $str$2;
	cvta.global.u64 	%rd70, %rd69;
	{ // callseq 29, 0
	.param .b64 param0;
	st.param.b64 	[param0], %rd70;
	.param .b64 param1;
	st.param.b64 	[param1], %rd67;
	.param .b32 retval0;
	call.uni (retval0), 
	vprintf, 
	(
	param0, 
	param1
	);
	ld.param.b32 	%r26, [retval0];
	} // callseq 29
$L__BB165_11:
	setp.ne.s64 	%p6, %rd106, 0;
	@%p6 bra 	$L__BB165_49;
	cvt.s64.s32 	%rd18, %r4;
	setp.lt.s32 	%p7, %r4, 1;
	@%p7 bra 	$L__BB165_49;
	cvt.u32.u64 	%r28, %rd3;
	add.s32 	%r29, %r28, 1;
	cvt.u64.u32 	%rd19, %r29;
	mul.lo.s32 	%r30, %r28, %r3;
	cvt.s64.s32 	%rd72, %r30;
	mul.lo.s64 	%rd73, %rd18, %rd18;
	mul.lo.s64 	%rd20, %rd73, %rd105;
	add.s64 	%rd21, %rd72, %rd18;
	cvt.s64.s32 	%rd22, %r2;
	and.b32  	%r1, %r4, 3;
	mov.b64 	%rd109, 0;
$L__BB165_14:
	setp.lt.u32 	%p8, %r4, 4;
	add.s64 	%rd24, %rd109, %rd107;
	mov.b64 	%rd113, 0;
	@%p8 bra 	$L__BB165_33;
	and.b64  	%rd111, %rd18, 2147483644;
	mov.b64 	%rd112, 0;
	mov.u64 	%rd110, %rd108;
$L__BB165_16:
	setp.ge.s64 	%p9, %rd24, %rd22;
	mad.lo.s64 	%rd76, %rd109, %rd21, %rd20;
	mad.lo.s64 	%rd29, %rd112, %rd19, %rd76;
	setp.ge.s64 	%p10, %rd110, %rd10;
	or.pred  	%p11, %p9, %p10;
	@%p11 bra 	$L__BB165_19;
	setp.ge.s64 	%p12, %rd29, %rd43;
	@%p12 bra 	$L__BB165_20;
	shl.b64 	%rd78, %rd29, 2;
	add.s64 	%rd79, %rd1, %rd78;
	ld.global.f32 	%f4, [%rd79];
	ld.global.f32 	%f5, [%rd17];
	add.f32 	%f6, %f4, %f5;
	st.global.f32 	[%rd17], %f6;
	bra.uni 	$L__BB165_20;
$L__BB165_19:
	mov.b32 	%r31, -1110651699;
	st.global.u32 	[%rd17], %r31;
$L__BB165_20:
	setp.lt.s64 	%p13, %rd24, %rd22;
	add.s64 	%rd30, %rd29, %rd19;
	add.s64 	%rd80, %rd110, 1;
	setp.lt.s64 	%p14, %rd80, %rd10;
	and.pred  	%p15, %p13, %p14;
	@%p15 bra 	$L__BB165_22;
	mov.b32 	%r32, -1110651699;
	st.global.u32 	[%rd17], %r32;
	bra.uni 	$L__BB165_24;
$L__BB165_22:
	setp.ge.s64 	%p16, %rd30, %rd43;
	@%p16 bra 	$L__BB165_24;
	shl.b64 	%rd82, %rd30, 2;
	add.s64 	%rd83, %rd1, %rd82;
	ld.global.f32 	%f7, [%rd83];
	ld.global.f32 	%f8, [%rd17];
	add.f32 	%f9, %f7, %f8;
	st.global.f32 	[%rd17], %f9;
$L__BB165_24:
	add.s64 	%rd31, %rd30, %rd19;
	add.s64 	%rd84, %rd110, 2;
	setp.lt.s64 	%p18, %rd84, %rd10;
	and.pred  	%p19, %p13, %p18;
	@%p19 bra 	$L__BB165_26;
	mov.b32 	%r33, -1110651699;
	st.global.u32 	[%rd17], %r33;
	bra.uni 	$L__BB165_28;
$L__BB165_26:
	setp.ge.s64 	%p20, %rd31, %rd43;
	@%p20 bra 	$L__BB165_28;
	shl.b64 	%rd86, %rd31, 2;
	add.s64 	%rd87, %rd1, %rd86;
	ld.global.f32 	%f10, [%rd87];
	ld.global.f32 	%f11, [%rd17];
	add.f32 	%f12, %f10, %f11;
	st.global.f32 	[%rd17], %f12;
$L__BB165_28:
	add.s64 	%rd32, %rd31, %rd19;
	add.s64 	%rd88, %rd110, 3;
	setp.lt.s64 	%p22, %rd88, %rd10;
	and.pred  	%p23, %p13, %p22;
	@%p23 bra 	$L__BB165_30;
	mov.b32 	%r34, -1110651699;
	st.global.u32 	[%rd17], %r34;
	bra.uni 	$L__BB165_32;
$L__BB165_30:
	setp.ge.s64 	%p24, %rd32, %rd43;
	@%p24 bra 	$L__BB165_32;
	shl.b64 	%rd90, %rd32, 2;
	add.s64 	%rd91, %rd1, %rd90;
	ld.global.f32 	%f13, [%rd91];
	ld.global.f32 	%f14, [%rd17];
	add.f32 	%f15, %f13, %f14;
	st.global.f32 	[%rd17], %f15;
$L__BB165_32:
	and.b64  	%rd113, %rd18, 2147483644;
	add.s64 	%rd112, %rd112, 4;
	add.s64 	%rd111, %rd111, -4;
	add.s64 	%rd110, %rd110, 4;
	setp.ne.s64 	%p25, %rd111, 0;
	@%p25 bra 	$L__BB165_16;
$L__BB165_33:
	setp.eq.s32 	%p26, %r1, 0;
	@%p26 bra 	$L__BB165_48;
	setp.lt.s64 	%p27, %rd24, %rd22;
	mad.lo.s64 	%rd93, %rd109, %rd21, %rd20;
	mad.lo.s64 	%rd38, %rd113, %rd19, %rd93;
	add.s64 	%rd39, %rd113, %rd108;
	setp.lt.s64 	%p28, %rd39, %rd10;
	and.pred  	%p29, %p27, %p28;
	@%p29 bra 	$L__BB165_36;
	mov.b32 	%r35, -1110651699;
	st.global.u32 	[%rd17], %r35;
	bra.uni 	$L__BB165_38;
$L__BB165_36:
	setp.ge.s64 	%p30, %rd38, %rd43;
	@%p30 bra 	$L__BB165_38;
	shl.b64 	%rd95, %rd38, 2;
	add.s64 	%rd96, %rd1, %rd95;
	ld.global.f32 	%f16, [%rd96];
	ld.global.f32 	%f17, [%rd17];
	add.f32 	%f18, %f16, %f17;
	st.global.f32 	[%rd17], %f18;
$L__BB165_38:
	setp.eq.s32 	%p31, %r1, 1;
	@%p31 bra 	$L__BB165_48;
	add.s64 	%rd40, %rd38, %rd19;
	add.s64 	%rd97, %rd39, 1;
	setp.lt.s64 	%p33, %rd97, %rd10;
	and.pred  	%p34, %p27, %p33;
	@%p34 bra 	$L__BB165_41;
	mov.b32 	%r36, -1110651699;
	st.global.u32 	[%rd17], %r36;
	bra.uni 	$L__BB165_43;
$L__BB165_41:
	setp.ge.s64 	%p35, %rd40, %rd43;
	@%p35 bra 	$L__BB165_43;
	shl.b64 	%rd99, %rd40, 2;
	add.s64 	%rd100, %rd1, %rd99;
	ld.global.f32 	%f19, [%rd100];
	ld.global.f32 	%f20, [%rd17];
	add.f32 	%f21, %f19, %f20;
	st.global.f32 	[%rd17], %f21;
$L__BB165_43:
	setp.eq.s32 	%p36, %r1, 2;
	@%p36 bra 	$L__BB165_48;
	add.s64 	%rd41, %rd40, %rd19;
	add.s64 	%rd101, %rd39, 2;
	setp.lt.s64 	%p38, %rd101, %rd10;
	and.pred  	%p39, %p27, %p38;
	@%p39 bra 	$L__BB165_46;
	mov.b32 	%r37, -1110651699;
	st.global.u32 	[%rd17], %r37;
	bra.uni 	$L__BB165_48;
$L__BB165_46:
	setp.ge.s64 	%p40, %rd41, %rd43;
	@%p40 bra 	$L__BB165_48;
	shl.b64 	%rd103, %rd41, 2;
	add.s64 	%rd104, %rd1, %rd103;
	ld.global.f32 	%f22, [%rd104];
	ld.global.f32 	%f23, [%rd17];
	add.f32 	%f24, %f22, %f23;
	st.global.f32 	[%rd17], %f24;
$L__BB165_48:
	add.s64 	%rd109, %rd109, 1;
	setp.ne.s64 	%p41, %rd109, %rd18;
	@%p41 bra 	$L__BB165_14;
$L__BB165_49:
	bar.sync 	0;
$L__BB165_50:
	ret;

}
	// .globl	vec_localMinimum
.visible .entry vec_localMinimum(
	.param .u32 vec_localMinimum_param_0,
	.param .u32 vec_localMinimum_param_1,
	.param .u32 vec_localMinimum_param_2,
	.param .u32 vec_localMinimum_param_3,
	.param .u64 .ptr .align 1 vec_localMinimum_param_4,
	.param .u64 .ptr .align 1 vec_localMinimum_param_5
)
{
	.reg .pred 	%p<65>;
	.reg .b32 	%r<88>;
	.reg .b32 	%f<50>;
	.reg .b64 	%rd<22>;

	ld.param.u32 	%r30, [vec_localMinimum_param_0];
	ld.param.u32 	%r27, [vec_localMinimum_param_1];
	ld.param.u32 	%r28, [vec_localMinimum_param_2];
	ld.param.u32 	%r29, [vec_localMinimum_param_3];
	ld.param.u64 	%rd5, [vec_localMinimum_param_4];
	ld.param.u64 	%rd6, [vec_localMinimum_param_5];
	cvta.to.global.u64 	%rd1, %rd6;
	mov.u32 	%r31, %tid.x;
	mov.u32 	%r32, %ctaid.x;
	mov.u32 	%r33, %ntid.x;
	mov.u32 	%r34, %tid.y;
	mov.u32 	%r35, %ctaid.y;
	mov.u32 	%r36, %ntid.y;
	mad.lo.s32 	%r37, %r35, %r36, %r34;
	mov.u32 	%r38, %nctaid.x;
	mad.lo.s32 	%r39, %r37, %r38, %r32;
	mad.lo.s32 	%r1, %r39, %r33, %r31;
	setp.ge.s32 	%p1, %r1, %r30;
	@%p1 bra 	$L__BB166_31;
	cvta.to.global.u64 	%rd7, %rd5;
	mul.wide.s32 	%rd8, %r1, 4;
	add.s64 	%rd9, %rd1, %rd8;
	ld.global.f32 	%f43, [%rd9];
	add.s64 	%rd2, %rd7, %rd8;
	st.global.f32 	[%rd2], %f43;
	div.s32 	%r2, %r1, %r28;
	setp.lt.s32 	%p2, %r29, 1;
	@%p2 bra 	$L__BB166_31;
	shr.u32 	%r41, %r29, 31;
	add.s32 	%r42, %r29, %r41;
	shr.s32 	%r43, %r42, 1;
	rem.s32 	%r44, %r1, %r28;
	sub.s32 	%r3, %r44, %r43;
	shr.u32 	%r4, %r29, 1;
	and.b32  	%r5, %r29, 3;
	and.b32  	%r6, %r29, 2147483644;
	add.s32 	%r7, %r4, -3;
	neg.s32 	%r8, %r6;
	sub.s32 	%r81, %r2, %r43;
	mov.b32 	%r80, 0;
$L__BB166_3:
	setp.lt.u32 	%p3, %r29, 4;
	sub.s32 	%r46, %r4, %r80;
	mul.lo.s32 	%r12, %r46, %r46;
	mul.lo.s32 	%r13, %r81, %r28;
	mov.b32 	%r86, 0;
	mov.u32 	%r87, %r3;
	@%p3 bra 	$L__BB166_18;
	add.s32 	%r82, %r3, %r13;
	cvt.s64.s32 	%rd12, %r13;
	mov.u32 	%r83, %r8;
	mov.u32 	%r84, %r7;
	mov.u32 	%r87, %r3;
$L__BB166_5:
	setp.lt.s32 	%p4, %r81, 0;
	setp.ge.s32 	%p5, %r81, %r27;
	setp.ge.s32 	%p6, %r87, %r28;
	or.pred  	%p7, %p5, %p6;
	or.pred  	%p8, %p4, %p7;
	setp.lt.s32 	%p9, %r87, 0;
	or.pred  	%p10, %p8, %p9;
	@%p10 bra 	$L__BB166_8;
	add.s32 	%r47, %r84, 2;
	mad.lo.s32 	%r48, %r47, %r47, %r47;
	add.s32 	%r49, %r47, %r48;
	add.s32 	%r50, %r49, %r12;
	add.s32 	%r51, %r50, 1;
	cvt.rn.f32.u32 	%f19, %r51;
	sqrt.rn.f32 	%f20, %f19;
	cvt.rzi.s32.f32 	%r52, %f20;
	setp.gt.s32 	%p11, %r52, %r4;
	@%p11 bra 	$L__BB166_8;
	mul.wide.s32 	%rd10, %r82, 4;
	add.s64 	%rd11, %rd1, %rd10;
	ld.global.f32 	%f21, [%rd11];
	min.f32 	%f43, %f21, %f43;
	st.global.f32 	[%rd2], %f43;
$L__BB166_8:
	add.s32 	%r53, %r87, 1;
	setp.ge.s32 	%p14, %r53, %r28;
	or.pred  	%p15, %p5, %p14;
	or.pred  	%p16, %p4, %p15;
	setp.lt.s32 	%p17, %r87, -1;
	cvt.s64.s32 	%rd13, %r87;
	add.s64 	%rd14, %rd13, %rd12;
	shl.b64 	%rd15, %rd14, 2;
	add.s64 	%rd3, %rd1, %rd15;
	or.pred  	%p18, %p16, %p17;
	@%p18 bra 	$L__BB166_11;
	add.s32 	%r54, %r84, 2;
	mad.lo.s32 	%r55, %r54, %r54, %r12;
	cvt.rn.f32.u32 	%f22, %r55;
	sqrt.rn.f32 	%f23, %f22;
	cvt.rzi.s32.f32 	%r56, %f23;
	setp.gt.s32 	%p19, %r56, %r4;
	@%p19 bra 	$L__BB166_11;
	ld.global.f32 	%f24, [%rd3+4];
	min.f32 	%f43, %f24, %f43;
	st.global.f32 	[%rd2], %f43;
$L__BB166_11:
	add.s32 	%r57, %r87, 2;
	setp.ge.s32 	%p22, %r57, %r28;
	or.pred  	%p23, %p5, %p22;
	or.pred  	%p24, %p4, %p23;
	setp.lt.s32 	%p25, %r87, -2;
	or.pred  	%p26, %p24, %p25;
	@%p26 bra 	$L__BB166_14;
	mad.lo.s32 	%r58, %r84, %r84, %r84;
	add.s32 	%r59, %r84, %r58;
	add.s32 	%r60, %r59, %r12;
	add.s32 	%r61, %r60, 1;
	cvt.rn.f32.u32 	%f25, %r61;
	sqrt.rn.f32 	%f26, %f25;
	cvt.rzi.s32.f32 	%r62, %f26;
	setp.gt.s32 	%p27, %r62, %r4;
	@%p27 bra 	$L__BB166_14;
	ld.global.f32 	%f27, [%rd3+8];
	min.f32 	%f43, %f27, %f43;
	st.global.f32 	[%rd2], %f43;
$L__BB166_14:
	add.s32 	%r63, %r87, 3;
	setp.ge.s32 	%p30, %r63, %r28;
	or.pred  	%p31, %p5, %p30;
	or.pred  	%p32, %p4, %p31;
	setp.lt.s32 	%p33, %r87, -3;
	or.pred  	%p34, %p32, %p33;
	@%p34 bra 	$L__BB166_17;
	mad.lo.s32 	%r64, %r84, %r84, %r12;
	cvt.rn.f32.u32 	%f28, %r64;
	sqrt.rn.f32 	%f29, %f28;
	cvt.rzi.s32.f32 	%r65, %f29;
	setp.gt.s32 	%p35, %r65, %r4;
	@%p35 bra 	$L__BB166_17;
	ld.global.f32 	%f30, [%rd3+12];
	min.f32 	%f43, %f30, %f43;
	st.global.f32 	[%rd2], %f43;
$L__BB166_17:
	add.s32 	%r87, %r87, 4;
	add.s32 	%r84, %r84, -4;
	add.s32 	%r83, %r83, 4;
	add.s32 	%r82, %r82, 4;
	setp.ne.s32 	%p36, %r83, 0;
	mov.u32 	%r86, %r6;
	@%p36 bra 	$L__BB166_5;
$L__BB166_18:
	setp.eq.s32 	%p37, %r5, 0;
	@%p37 bra 	$L__BB166_30;
	setp.lt.s32 	%p38, %r81, 0;
	setp.ge.s32 	%p39, %r81, %r27;
	setp.ge.s32 	%p40, %r87, %r28;
	or.pred  	%p41, %p39, %p40;
	or.pred  	%p42, %p38, %p41;
	setp.lt.s32 	%p43, %r87, 0;
	or.pred  	%p44, %p42, %p43;
	@%p44 bra 	$L__BB166_22;
	sub.s32 	%r66, %r4, %r86;
	mad.lo.s32 	%r67, %r66, %r66, %r12;
	cvt.rn.f32.u32 	%f31, %r67;
	sqrt.rn.f32 	%f32, %f31;
	cvt.rzi.s32.f32 	%r68, %f32;
	setp.gt.s32 	%p45, %r68, %r4;
	@%p45 bra 	$L__BB166_22;
	add.s32 	%r69, %r87, %r13;
	mul.wide.s32 	%rd16, %r69, 4;
	add.s64 	%rd17, %rd1, %rd16;
	ld.global.f32 	%f33, [%rd17];
	min.f32 	%f43, %f33, %f43;
	st.global.f32 	[%rd2], %f43;
$L__BB166_22:
	setp.eq.s32 	%p46, %r5, 1;
	@%p46 bra 	$L__BB166_30;
	setp.lt.s32 	%p47, %r81, 0;
	setp.ge.s32 	%p48, %r81, %r27;
	add.s32 	%r70, %r87, 1;
	setp.ge.s32 	%p49, %r70, %r28;
	or.pred  	%p50, %p48, %p49;
	or.pred  	%p51, %p47, %p50;
	setp.lt.s32 	%p52, %r87, -1;
	cvt.s64.s32 	%rd18, %r13;
	cvt.s64.s32 	%rd19, %r87;
	add.s64 	%rd20, %rd19, %rd18;
	shl.b64 	%rd21, %rd20, 2;
	add.s64 	%rd4, %rd1, %rd21;
	or.pred  	%p53, %p51, %p52;
	@%p53 bra 	$L__BB166_26;
	not.b32 	%r71, %r86;
	add.s32 	%r72, %r4, %r71;
	mad.lo.s32 	%r73, %r72, %r72, %r12;
	cvt.rn.f32.u32 	%f34, %r73;
	sqrt.rn.f32 	%f35, %f34;
	cvt.rzi.s32.f32 	%r74, %f35;
	setp.gt.s32 	%p54, %r74, %r4;
	@%p54 bra 	$L__BB166_26;
	ld.global.f32 	%f36, [%rd4+4];
	min.f32 	%f43, %f36, %f43;
	st.global.f32 	[%rd2], %f43;
$L__BB166_26:
	setp.eq.s32 	%p55, %r5, 2;
	@%p55 bra 	$L__BB166_30;
	setp.lt.s32 	%p56, %r81, 0;
	setp.ge.s32 	%p57, %r81, %r27;
	add.s32 	%r75, %r87, 2;
	setp.ge.s32 	%p58, %r75, %r28;
	or.pred  	%p59, %p57, %p58;
	or.pred  	%p60, %p56, %p59;
	setp.lt.s32 	%p61, %r87, -2;
	or.pred  	%p62, %p60, %p61;
	@%p62 bra 	$L__BB166_30;
	sub.s32 	%r76, %r4, %r86;
	add.s32 	%r77, %r76, -2;
	mad.lo.s32 	%r78, %r77, %r77, %r12;
	cvt.rn.f32.u32 	%f37, %r78;
	sqrt.rn.f32 	%f38, %f37;
	cvt.rzi.s32.f32 	%r79, %f38;
	setp.gt.s32 	%p63, %r79, %r4;
	@%p63 bra 	$L__BB166_30;
	ld.global.f32 	%f39, [%rd4+8];
	min.f32 	%f43, %f39, %f43;
	st.global.f32 	[%rd2], %f43;
$L__BB166_30:
	add.s32 	%r80, %r80, 1;
	add.s32 	%r81, %r81, 1;
	setp.ne.s32 	%p64, %r80, %r29;
	@%p64 bra 	$L__BB166_3;
$L__BB166_31:
	ret;

}
	// .globl	vec_localMaximum
.visible .entry vec_localMaximum(
	.param .u32 vec_localMaximum_param_0,
	.param .u32 vec_localMaximum_param_1,
	.param .u32 vec_localMaximum_param_2,
	.param .u32 vec_localMaximum_param_3,
	.param .u64 .ptr .align 1 vec_localMaximum_param_4,
	.param .u64 .ptr .align 1 vec_localMaximum_param_5
)
{
	.reg .pred 	%p<65>;
	.reg .b32 	%r<88>;
	.reg .b32 	%f<50>;
	.reg .b64 	%rd<22>;

	ld.param.u32 	%r30, [vec_localMaximum_param_0];
	ld.param.u32 	%r27, [vec_localMaximum_param_1];
	ld.param.u32 	%r28, [vec_localMaximum_param_2];
	ld.param.u32 	%r29, [vec_localMaximum_param_3];
	ld.param.u64 	%rd5, [vec_localMaximum_param_4];
	ld.param.u64 	%rd6, [vec_localMaximum_param_5];
	cvta.to.global.u64 	%rd1, %rd6;
	mov.u32 	%r31, %tid.x;
	mov.u32 	%r32, %ctaid.x;
	mov.u32 	%r33, %ntid.x;
	mov.u32 	%r34, %tid.y;
	mov.u32 	%r35, %ctaid.y;
	mov.u32 	%r36, %ntid.y;
	mad.lo.s32 	%r37, %r35, %r36, %r34;
	mov.u32 	%r38, %nctaid.x;
	mad.lo.s32 	%r39, %r37, %r38, %r32;
	mad.lo.s32 	%r1, %r39, %r33, %r31;
	setp.ge.s32 	%p1, %r1, %r30;
	@%p1 bra 	$L__BB167_31;
	cvta.to.global.u64 	%rd7, %rd5;
	mul.wide.s32 	%rd8, %r1, 4;
	add.s64 	%rd9, %rd1, %rd8;
	ld.global.f32 	%f43, [%rd9];
	add.s64 	%rd2, %rd7, %rd8;
	st.global.f32 	[%rd2], %f43;
	div.s32 	%r2, %r1, %r28;
	setp.lt.s32 	%p2, %r29, 1;
	@%p2 bra 	$L__BB167_31;
	shr.u32 	%r41, %r29, 31;
	add.s32 	%r42, %r29, %r41;
	shr.s32 	%r43, %r42, 1;
	rem.s32 	%r44, %r1, %r28;
	sub.s32 	%r3, %r44, %r43;
	shr.u32 	%r4, %r29, 1;
	and.b32  	%r5, %r29, 3;
	and.b32  	%r6, %r29, 2147483644;
	add.s32 	%r7, %r4, -3;
	neg.s32 	%r8, %r6;
	sub.s32 	%r81, %r2, %r43;
	mov.b32 	%r80, 0;
$L__BB167_3:
	setp.lt.u32 	%p3, %r29, 4;
	sub.s32 	%r46, %r4, %r80;
	mul.lo.s32 	%r12, %r46, %r46;
	mul.lo.s32 	%r13, %r81, %r28;
	mov.b32 	%r86, 0;
	mov.u32 	%r87, %r3;
	@%p3 bra 	$L__BB167_18;
	add.s32 	%r82, %r3, %r13;
	cvt.s64.s32 	%rd12, %r13;
	mov.u32 	%r83, %r8;
	mov.u32 	%r84, %r7;
	mov.u32 	%r87, %r3;
$L__BB167_5:
	setp.lt.s32 	%p4, %r81, 0;
	setp.ge.s32 	%p5, %r81, %r27;
	setp.ge.s32 	%p6, %r87, %r28;
	or.pred  	%p7, %p5, %p6;
	or.pred  	%p8, %p4, %p7;
	setp.lt.s32 	%p9, %r87, 0;
	or.pred  	%p10, %p8, %p9;
	@%p10 bra 	$L__BB167_8;
	add.s32 	%r47, %r84, 2;
	mad.lo.s32 	%r48, %r47, %r47, %r47;
	add.s32 	%r49, %r47, %r48;
	add.s32 	%r50, %r49, %r12;
	add.s32 	%r51, %r50, 1;
	cvt.rn.f32.u32 	%f19, %r51;
	sqrt.rn.f32 	%f20, %f19;
	cvt.rzi.s32.f32 	%r52, %f20;
	setp.ge.s32 	%p11, %r52, %r4;
	@%p11 bra 	$L__BB167_8;
	mul.wide.s32 	%rd10, %r82, 4;
	add.s64 	%rd11, %rd1, %rd10;
	ld.global.f32 	%f21, [%rd11];
	max.f32 	%f43, %f21, %f43;
	st.global.f32 	[%rd2], %f43;
$L__BB167_8:
	add.s32 	%r53, %r87, 1;
	setp.ge.s32 	%p14, %r53, %r28;
	or.pred  	%p15, %p5, %p14;
	or.pred  	%p16, %p4, %p15;
	setp.lt.s32 	%p17, %r87, -1;
	cvt.s64.s32 	%rd13, %r87;
	add.s64 	%rd14, %rd13, %rd12;
	shl.b64 	%rd15, %rd14, 2;
	add.s64 	%rd3, %rd1, %rd15;
	or.pred  	%p18, %p16, %p17;
	@%p18 bra 	$L__BB167_11;
	add.s32 	%r54, %r84, 2;
	mad.lo.s32 	%r55, %r54, %r54, %r12;
	cvt.rn.f32.u32 	%f22, %r55;
	sqrt.rn.f32 	%f23, %f22;
	cvt.rzi.s32.f32 	%r56, %f23;
	setp.ge.s32 	%p19, %r56, %r4;
	@%p19 bra 	$L__BB167_11;
	ld.global.f32 	%f24, [%rd3+4];
	max.f32 	%f43, %f24, %f43;
	st.global.f32 	[%rd2], %f43;
$L__BB167_11:
	add.s32 	%r57, %r87, 2;
	setp.ge.s32 	%p22, %r57, %r28;
	or.pred  	%p23, %p5, %p22;
	or.pred  	%p24, %p4, %p23;
	setp.lt.s32 	%p25, %r87, -2;
	or.pred  	%p26, %p24, %p25;
	@%p26 bra 	$L__BB167_14;
	mad.lo.s32 	%r58, %r84, %r84, %r84;
	add.s32 	%r59, %r84, %r58;
	add.s32 	%r60, %r59, %r12;
	add.s32 	%r61, %r60, 1;
	cvt.rn.f32.u32 	%f25, %r61;
	sqrt.rn.f32 	%f26, %f25;
	cvt.rzi.s32.f32 	%r62, %f26;
	setp.ge.s32 	%p27, %r62, %r4;
	@%p27 bra 	$L__BB167_14;
	ld.global.f32 	%f27, [%rd3+8];
	max.f32 	%f43, %f27, %f43;
	st.global.f32 	[%rd2], %f43;
$L__BB167_14:
	add.s32 	%r63, %r87, 3;
	setp.ge.s32 	%p30, %r63, %r28;
	or.pred  	%p31, %p5, %p30;
	or.pred  	%p32, %p4, %p31;
	setp.lt.s32 	%p33, %r87, -3;
	or.pred  	%p34, %p32, %p33;
	@%p34 bra 	$L__BB167_17;
	mad.lo.s32 	%r64, %r84, %r84, %r12;
	cvt.rn.f32.u32 	%f28, %r64;
	sqrt.rn.f32 	%f29, %f28;
	cvt.rzi.s32.f32 	%r65, %f29;
	setp.ge.s32 	%p35, %r65, %r4;
	@%p35 bra 	$L__BB167_17;
	ld.global.f32 	%f30, [%rd3+12];
	max.f32 	%f43, %f30, %f43;
	st.global.f32 	[%rd2], %f43;
$L__BB167_17:
	add.s32 	%r87, %r87, 4;
	add.s32 	%r84, %r84, -4;
	add.s32 	%r83, %r83, 4;
	add.s32 	%r82, %r82, 4;
	setp.ne.s32 	%p36, %r83, 0;
	mov.u32 	%r86, %r6;
	@%p36 bra 	$L__BB167_5;
$L__BB167_18:
	setp.eq.s32 	%p37, %r5, 0;
	@%p37 bra 	$L__BB167_30;
	setp.lt.s32 	%p38, %r81, 0;
	setp.ge.s32 	%p39, %r81, %r27;
	setp.ge.s32 	%p40, %r87, %r28;
	or.pred  	%p41, %p39, %p40;
	or.pred  	%p42, %p38, %p41;
	setp.lt.s32 	%p43, %r87, 0;
	or.pred  	%p44, %p42, %p43;
	@%p44 bra 	$L__BB167_22;
	sub.s32 	%r66, %r4, %r86;
	mad.lo.s32 	%r67, %r66, %r66, %r12;
	cvt.rn.f32.u32 	%f31, %r67;
	sqrt.rn.f32 	%f32, %f31;
	cvt.rzi.s32.f32 	%r68, %f32;
	setp.ge.s32 	%p45, %r68, %r4;
	@%p45 bra 	$L__BB167_22;
	add.s32 	%r69, %r87, %r13;
	mul.wide.s32 	%rd16, %r69, 4;
	add.s64 	%rd17, %rd1, %rd16;
	ld.global.f32 	%f33, [%rd17];
	max.f32 	%f43, %f33, %f43;
	st.global.f32 	[%rd2], %f43;
$L__BB167_22:
	setp.eq.s32 	%p46, %r5, 1;
	@%p46 bra 	$L__BB167_30;
	setp.lt.s32 	%p47, %r81, 0;
	setp.ge.s32 	%p48, %r81, %r27;
	add.s32 	%r70, %r87, 1;
	setp.ge.s32 	%p49, %r70, %r28;
	or.pred  	%p50, %p48, %p49;
	or.pred  	%p51, %p47, %p50;
	setp.lt.s32 	%p52, %r87, -1;
	cvt.s64.s32 	%rd18, %r13;
	cvt.s64.s32 	%rd19, %r87;
	add.s64 	%rd20, %rd19, %rd18;
	shl.b64 	%rd21, %rd20, 2;
	add.s64 	%rd4, %rd1, %rd21;
	or.pred  	%p53, %p51, %p52;
	@%p53 bra 	$L__BB167_26;
	not.b32 	%r71, %r86;
	add.s32 	%r72, %r4, %r71;
	mad.lo.s32 	%r73, %r72, %r72, %r12;
	cvt.rn.f32.u32 	%f34, %r73;
	sqrt.rn.f32 	%f35, %f34;
	cvt.rzi.s32.f32 	%r74, %f35;
	setp.ge.s32 	%p54, %r74, %r4;
	@%p54 bra 	$L__BB167_26;
	ld.global.f32 	%f36, [%rd4+4];
	max.f32 	%f43, %f36, %f43;
	st.global.f32 	[%rd2], %f43;
$L__BB167_26:
	setp.eq.s32 	%p55, %r5, 2;
	@%p55 bra 	$L__BB167_30;
	setp.lt.s32 	%p56, %r81, 0;
	setp.ge.s32 	%p57, %r81, %r27;
	add.s32 	%r75, %r87, 2;
	setp.ge.s32 	%p58, %r75, %r28;
	or.pred  	%p59, %p57, %p58;
	or.pred  	%p60, %p56, %p59;
	setp.lt.s32 	%p61, %r87, -2;
	or.pred  	%p62, %p60, %p61;
	@%p62 bra 	$L__BB167_30;
	sub.s32 	%r76, %r4, %r86;
	add.s32 	%r77, %r76, -2;
	mad.lo.s32 	%r78, %r77, %r77, %r12;
	cvt.rn.f32.u32 	%f37, %r78;
	sqrt.rn.f32 	%f38, %f37;
	cvt.rzi.s32.f32 	%r79, %f38;
	setp.ge.s32 	%p63, %r79, %r4;
	@%p63 bra 	$L__BB167_30;
	ld.global.f32 	%f39, [%rd4+8];
	max.f32 	%f43, %f39, %f43;
	st.global.f32 	[%rd2], %f43;
$L__BB167_30:
	add.s32 	%r80, %r80, 1;
	add.s32 	%r81, %r81, 1;
	setp.ne.s32 	%p64, %r80, %r29;
	@%p64 bra 	$L__BB167_3;
$L__BB167_31:
	ret;

}
	// .globl	vec_localMean
.visible .entry vec_localMean(
	.param .u32 vec_localMean_param_0,
	.param .u32 vec_localMean_param_1,
	.param .u32 vec_localMean_param_2,
	.param .u32 vec_localMean_param_3,
	.param .u64 .ptr .align 1 vec_localMean_param_4,
	.param .u64 .ptr .align 1 vec_localMean_param_5
)
{
	.reg .pred 	%p<65>;
	.reg .b32 	%r<89>;
	.reg .b32 	%f<88>;
	.reg .b64 	%rd<21>;

	ld.param.u32 	%r29, [vec_localMean_param_0];
	ld.param.u32 	%r26, [vec_localMean_param_1];
	ld.param.u32 	%r27, [vec_localMean_param_2];
	ld.param.u32 	%r28, [vec_localMean_param_3];
	ld.param.u64 	%rd4, [vec_localMean_param_4];
	ld.param.u64 	%rd5, [vec_localMean_param_5];
	cvta.to.global.u64 	%rd1, %rd5;
	mov.u32 	%r30, %tid.x;
	mov.u32 	%r31, %ctaid.x;
	mov.u32 	%r32, %ntid.x;
	mov.u32 	%r33, %tid.y;
	mov.u32 	%r34, %ctaid.y;
	mov.u32 	%r35, %ntid.y;
	mad.lo.s32 	%r36, %r34, %r35, %r33;
	mov.u32 	%r37, %nctaid.x;
	mad.lo.s32 	%r38, %r36, %r37, %r31;
	mad.lo.s32 	%r1, %r38, %r32, %r30;
	setp.ge.s32 	%p1, %r1, %r29;
	@%p1 bra 	$L__BB168_32;
	setp.lt.s32 	%p2, %r28, 1;
	mov.f32 	%f70, 0f00000000;
	mov.f32 	%f71, %f70;
	@%p2 bra 	$L__BB168_31;
	shr.u32 	%r40, %r28, 31;
	add.s32 	%r41, %r28, %r40;
	shr.s32 	%r42, %r41, 1;
	div.s32 	%r43, %r1, %r27;
	mul.lo.s32 	%r44, %r43, %r27;
	sub.s32 	%r45, %r1, %r44;
	sub.s32 	%r2, %r45, %r42;
	shr.u32 	%r3, %r28, 1;
	and.b32  	%r4, %r28, 3;
	and.b32  	%r5, %r28, 2147483644;
	add.s32 	%r6, %r3, -3;
	neg.s32 	%r7, %r5;
	sub.s32 	%r82, %r43, %r42;
	mov.b32 	%r81, 0;
	mov.f32 	%f71, 0f00000000;
	mov.f32 	%f70, %f71;
$L__BB168_3:
	setp.lt.u32 	%p3, %r28, 4;
	sub.s32 	%r47, %r3, %r81;
	mul.lo.s32 	%r11, %r47, %r47;
	mul.lo.s32 	%r12, %r82, %r27;
	mov.b32 	%r87, 0;
	mov.u32 	%r88, %r2;
	@%p3 bra 	$L__BB168_18;
	add.s32 	%r83, %r2, %r12;
	cvt.s64.s32 	%rd8, %r12;
	mov.u32 	%r84, %r7;
	mov.u32 	%r85, %r6;
	mov.u32 	%r88, %r2;
$L__BB168_5:
	setp.lt.s32 	%p4, %r82, 0;
	setp.ge.s32 	%p5, %r82, %r26;
	setp.ge.s32 	%p6, %r88, %r27;
	or.pred  	%p7, %p5, %p6;
	or.pred  	%p8, %p4, %p7;
	setp.lt.s32 	%p9, %r88, 0;
	or.pred  	%p10, %p8, %p9;
	@%p10 bra 	$L__BB168_8;
	add.s32 	%r48, %r85, 2;
	mad.lo.s32 	%r49, %r48, %r48, %r48;
	add.s32 	%r50, %r48, %r49;
	add.s32 	%r51, %r50, %r11;
	add.s32 	%r52, %r51, 1;
	cvt.rn.f32.u32 	%f42, %r52;
	sqrt.rn.f32 	%f43, %f42;
	cvt.rzi.s32.f32 	%r53, %f43;
	setp.gt.s32 	%p11, %r53, %r3;
	@%p11 bra 	$L__BB168_8;
	mul.wide.s32 	%rd6, %r83, 4;
	add.s64 	%rd7, %rd1, %rd6;
	ld.global.f32 	%f44, [%rd7];
	add.f32 	%f70, %f70, %f44;
	add.f32 	%f71, %f71, 0f3F800000;
$L__BB168_8:
	add.s32 	%r54, %r88, 1;
	setp.ge.s32 	%p14, %r54, %r27;
	or.pred  	%p15, %p5, %p14;
	or.pred  	%p16, %p4, %p15;
	setp.lt.s32 	%p17, %r88, -1;
	cvt.s64.s32 	%rd9, %r88;
	add.s64 	%rd10, %rd9, %rd8;
	shl.b64 	%rd11, %rd10, 2;
	add.s64 	%rd2, %rd1, %rd11;
	or.pred  	%p18, %p16, %p17;
	@%p18 bra 	$L__BB168_11;
	add.s32 	%r55, %r85, 2;
	mad.lo.s32 	%r56, %r55, %r55, %r11;
	cvt.rn.f32.u32 	%f45, %r56;
	sqrt.rn.f32 	%f46, %f45;
	cvt.rzi.s32.f32 	%r57, %f46;
	setp.gt.s32 	%p19, %r57, %r3;
	@%p19 bra 	$L__BB168_11;
	ld.global.f32 	%f47, [%rd2+4];
	add.f32 	%f70, %f70, %f47;
	add.f32 	%f71, %f71, 0f3F800000;
$L__BB168_11:
	add.s32 	%r58, %r88, 2;
	setp.ge.s32 	%p22, %r58, %r27;
	or.pred  	%p23, %p5, %p22;
	or.pred  	%p24, %p4, %p23;
	setp.lt.s32 	%p25, %r88, -2;
	or.pred  	%p26, %p24, %p25;
	@%p26 bra 	$L__BB168_14;
	mad.lo.s32 	%r59, %r85, %r85, %r85;
	add.s32 	%r60, %r85, %r59;
	add.s32 	%r61, %r60, %r11;
	add.s32 	%r62, %r61, 1;
	cvt.rn.f32.u32 	%f48, %r62;
	sqrt.rn.f32 	%f49, %f48;
	cvt.rzi.s32.f32 	%r63, %f49;
	setp.gt.s32 	%p27, %r63, %r3;
	@%p27 bra 	$L__BB168_14;
	ld.global.f32 	%f50, [%rd2+8];
	add.f32 	%f70, %f70, %f50;
	add.f32 	%f71, %f71, 0f3F800000;
$L__BB168_14:
	add.s32 	%r64, %r88, 3;
	setp.ge.s32 	%p30, %r64, %r27;
	or.pred  	%p31, %p5, %p30;
	or.pred  	%p32, %p4, %p31;
	setp.lt.s32 	%p33, %r88, -3;
	or.pred  	%p34, %p32, %p33;
	@%p34 bra 	$L__BB168_17;
	mad.lo.s32 	%r65, %r85, %r85, %r11;
	cvt.rn.f32.u32 	%f51, %r65;
	sqrt.rn.f32 	%f52, %f51;
	cvt.rzi.s32.f32 	%r66, %f52;
	setp.gt.s32 	%p35, %r66, %r3;
	@%p35 bra 	$L__BB168_17;
	ld.global.f32 	%f53, [%rd2+12];
	add.f32 	%f70, %f70, %f53;
	add.f32 	%f71, %f71, 0f3F800000;
$L__BB168_17:
	add.s32 	%r88, %r88, 4;
	add.s32 	%r85, %r85, -4;
	add.s32 	%r84, %r84, 4;
	add.s32 	%r83, %r83, 4;
	setp.ne.s32 	%p36, %r84, 0;
	mov.u32 	%r87, %r5;
	@%p36 bra 	$L__BB168_5;
$L__BB168_18:
	setp.eq.s32 	%p37, %r4, 0;
	@%p37 bra 	$L__BB168_30;
	setp.lt.s32 	%p38, %r82, 0;
	setp.ge.s32 	%p39, %r82, %r26;
	setp.ge.s32 	%p40, %r88, %r27;
	or.pred  	%p41, %p39, %p40;
	or.pred  	%p42, %p38, %p41;
	setp.lt.s32 	%p43, %r88, 0;
	or.pred  	%p44, %p42, %p43;
	@%p44 bra 	$L__BB168_22;
	sub.s32 	%r67, %r3, %r87;
	mad.lo.s32 	%r68, %r67, %r67, %r11;
	cvt.rn.f32.u32 	%f54, %r68;
	sqrt.rn.f32 	%f55, %f54;
	cvt.rzi.s32.f32 	%r69, %f55;
	setp.gt.s32 	%p45, %r69, %r3;
	@%p45 bra 	$L__BB168_22;
	add.s32 	%r70, %r88, %r12;
	mul.wide.s32 	%rd12, %r70, 4;
	add.s64 	%rd13, %rd1, %rd12;
	ld.global.f32 	%f56, [%rd13];
	add.f32 	%f70, %f70, %f56;
	add.f32 	%f71, %f71, 0f3F800000;
$L__BB168_22:
	setp.eq.s32 	%p46, %r4, 1;
	@%p46 bra 	$L__BB168_30;
	setp.lt.s32 	%p47, %r82, 0;
	setp.ge.s32 	%p48, %r82, %r26;
	add.s32 	%r71, %r88, 1;
	setp.ge.s32 	%p49, %r71, %r27;
	or.pred  	%p50, %p48, %p49;
	or.pred  	%p51, %p47, %p50;
	setp.lt.s32 	%p52, %r88, -1;
	cvt.s64.s32 	%rd14, %r12;
	cvt.s64.s32 	%rd15, %r88;
	add.s64 	%rd16, %rd15, %rd14;
	shl.b64 	%rd17, %rd16, 2;
	add.s64 	%rd3, %rd1, %rd17;
	or.pred  	%p53, %p51, %p52;
	@%p53 bra 	$L__BB168_26;
	not.b32 	%r72, %r87;
	add.s32 	%r73, %r3, %r72;
	mad.lo.s32 	%r74, %r73, %r73, %r11;
	cvt.rn.f32.u32 	%f57, %r74;
	sqrt.rn.f32 	%f58, %f57;
	cvt.rzi.s32.f32 	%r75, %f58;
	setp.gt.s32 	%p54, %r75, %r3;
	@%p54 bra 	$L__BB168_26;
	ld.global.f32 	%f59, [%rd3+4];
	add.f32 	%f70, %f70, %f59;
	add.f32 	%f71, %f71, 0f3F800000;
$L__BB168_26:
	setp.eq.s32 	%p55, %r4, 2;
	@%p55 bra 	$L__BB168_30;
	setp.lt.s32 	%p56, %r82, 0;
	setp.ge.s32 	%p57, %r82, %r26;
	add.s32 	%r76, %r88, 2;
	setp.ge.s32 	%p58, %r76, %r27;
	or.pred  	%p59, %p57, %p58;
	or.pred  	%p60, %p56, %p59;
	setp.lt.s32 	%p61, %r88, -2;
	or.pred  	%p62, %p60, %p61;
	@%p62 bra 	$L__BB168_30;
	sub.s32 	%r77, %r3, %r87;
	add.s32 	%r78, %r77, -2;
	mad.lo.s32 	%r79, %r78, %r78, %r11;
	cvt.rn.f32.u32 	%f60, %r79;
	sqrt.rn.f32 	%f61, %f60;
	cvt.rzi.s32.f32 	%r80, %f61;
	setp.gt.s32 	%p63, %r80, %r3;
	@%p63 bra 	$L__BB168_30;
	ld.global.f32 	%f62, [%rd3+8];
	add.f32 	%f70, %f70, %f62;
	add.f32 	%f71, %f71, 0f3F800000;
$L__BB168_30:
	add.s32 	%r81, %r81, 1;
	add.s32 	%r82, %r82, 1;
	setp.ne.s32 	%p64, %r81, %r28;
	@%p64 bra 	$L__BB168_3;
$L__BB168_31:
	div.rn.f32 	%f63, %f70, %f71;
	cvta.to.global.u64 	%rd18, %rd4;
	mul.wide.s32 	%rd19, %r1, 4;
	add.s64 	%rd20, %rd18, %rd19;
	st.global.f32 	[%rd20], %f63;
$L__BB168_32:
	ret;

}
	// .globl	vec_manualFiltering
.visible .entry vec_manualFiltering(
	.param .u32 vec_manualFiltering_param_0,
	.param .u32 vec_manualFiltering_param_1,
	.param .u32 vec_manualFiltering_param_2,
	.param .u32 vec_manualFiltering_param_3,
	.param .u64 .ptr .align 1 vec_manualFiltering_param_4,
	.param .u64 .ptr .align 1 vec_manualFiltering_param_5,
	.param .u64 .ptr .align 1 vec_manualFiltering_param_6
)
{
	.reg .pred 	%p<116>;
	.reg .b32 	%r<149>;
	.reg .b32 	%f<94>;
	.reg .b64 	%rd<52>;

	ld.param.u32 	%r75, [vec_manualFiltering_param_0];
	ld.param.u32 	%r72, [vec_manualFiltering_param_1];
	ld.param.u32 	%r73, [vec_manualFiltering_param_2];
	ld.param.u32 	%r74, [vec_manualFiltering_param_3];
	ld.param.u64 	%rd8, [vec_manualFiltering_param_4];
	ld.param.u64 	%rd9, [vec_manualFiltering_param_5];
	ld.param.u64 	%rd10, [vec_manualFiltering_param_6];
	cvta.to.global.u64 	%rd1, %rd10;
	cvta.to.global.u64 	%rd2, %rd9;
	mov.u32 	%r76, %tid.x;
	mov.u32 	%r77, %ctaid.x;
	mov.u32 	%r78, %ntid.x;
	mov.u32 	%r79, %tid.y;
	mov.u32 	%r80, %ctaid.y;
	mov.u32 	%r81, %ntid.y;
	mad.lo.s32 	%r82, %r80, %r81, %r79;
	mov.u32 	%r83, %nctaid.x;
	mad.lo.s32 	%r84, %r82, %r83, %r77;
	mad.lo.s32 	%r1, %r84, %r78, %r76;
	setp.ge.s32 	%p1, %r1, %r75;
	@%p1 bra 	$L__BB169_46;
	cvta.to.global.u64 	%rd11, %rd8;
	mul.wide.s32 	%rd12, %r1, 4;
	add.s64 	%rd3, %rd11, %rd12;
	mov.b32 	%r85, 0;
	st.global.u32 	[%rd3], %r85;
	div.s32 	%r2, %r1, %r73;
	setp.lt.s32 	%p2, %r74, 1;
	mov.f32 	%f74, 0f00000000;
	mov.f32 	%f93, %f74;
	@%p2 bra 	$L__BB169_45;
	shr.u32 	%r87, %r74, 31;
	add.s32 	%r88, %r74, %r87;
	shr.s32 	%r89, %r88, 1;
	rem.s32 	%r90, %r1, %r73;
	sub.s32 	%r3, %r90, %r89;
	and.b32  	%r4, %r74, 7;
	and.b32  	%r5, %r74, 2147483640;
	and.b32  	%r6, %r74, 1;
	neg.s32 	%r7, %r5;
	sub.s32 	%r115, %r2, %r89;
	mov.b32 	%r114, 0;
	mov.f32 	%f74, 0f00000000;
	mov.u32 	%r122, %r114;
$L__BB169_3:
	setp.lt.u32 	%p3, %r74, 8;
	mul.lo.s32 	%r12, %r115, %r73;
	mul.lo.s32 	%r13, %r114, %r74;
	mov.b32 	%r139, 0;
	mov.u32 	%r132, %r3;
	@%p3 bra 	$L__BB169_22;
	add.s32 	%r117, %r3, %r12;
	cvt.s64.s32 	%rd17, %r12;
	mov.u32 	%r118, %r7;
	mov.u32 	%r119, %r13;
	mov.u32 	%r132, %r3;
$L__BB169_5:
	.pragma "nounroll";
	setp.lt.s32 	%p4, %r115, 0;
	setp.ge.s32 	%p5, %r115, %r72;
	setp.ge.s32 	%p6, %r132, %r73;
	or.pred  	%p7, %p5, %p6;
	or.pred  	%p8, %p4, %p7;
	setp.lt.s32 	%p9, %r132, 0;
	or.pred  	%p10, %p8, %p9;
	@%p10 bra 	$L__BB169_7;
	mul.wide.s32 	%rd13, %r117, 4;
	add.s64 	%rd14, %rd2, %rd13;
	ld.global.f32 	%f41, [%rd14];
	mul.wide.u32 	%rd15, %r119, 4;
	add.s64 	%rd16, %rd1, %rd15;
	ld.global.f32 	%f42, [%rd16];
	fma.rn.f32 	%f74, %f41, %f42, %f74;
	st.global.f32 	[%rd3], %f74;
	add.s32 	%r122, %r122, 1;
$L__BB169_7:
	add.s32 	%r93, %r132, 1;
	setp.ge.s32 	%p13, %r93, %r73;
	or.pred  	%p14, %p5, %p13;
	or.pred  	%p15, %p4, %p14;
	setp.lt.s32 	%p16, %r132, -1;
	cvt.s64.s32 	%rd18, %r132;
	add.s64 	%rd19, %rd18, %rd17;
	shl.b64 	%rd20, %rd19, 2;
	add.s64 	%rd4, %rd2, %rd20;
	mul.wide.u32 	%rd21, %r119, 4;
	add.s64 	%rd5, %rd1, %rd21;
	or.pred  	%p17, %p15, %p16;
	@%p17 bra 	$L__BB169_9;
	ld.global.f32 	%f43, [%rd4+4];
	ld.global.f32 	%f44, [%rd5+4];
	fma.rn.f32 	%f74, %f43, %f44, %f74;
	st.global.f32 	[%rd3], %f74;
	add.s32 	%r122, %r122, 1;
$L__BB169_9:
	add.s32 	%r94, %r132, 2;
	setp.ge.s32 	%p20, %r94, %r73;
	or.pred  	%p21, %p5, %p20;
	or.pred  	%p22, %p4, %p21;
	setp.lt.s32 	%p23, %r132, -2;
	or.pred  	%p24, %p22, %p23;
	@%p24 bra 	$L__BB169_11;
	ld.global.f32 	%f45, [%rd4+8];
	ld.global.f32 	%f46, [%rd5+8];
	fma.rn.f32 	%f74, %f45, %f46, %f74;
	st.global.f32 	[%rd3], %f74;
	add.s32 	%r122, %r122, 1;
$L__BB169_11:
	add.s32 	%r95, %r132, 3;
	setp.ge.s32 	%p27, %r95, %r73;
	or.pred  	%p28, %p5, %p27;
	or.pred  	%p29, %p4, %p28;
	setp.lt.s32 	%p30, %r132, -3;
	or.pred  	%p31, %p29, %p30;
	@%p31 bra 	$L__BB169_13;
	ld.global.f32 	%f47, [%rd4+12];
	ld.global.f32 	%f48, [%rd5+12];
	fma.rn.f32 	%f74, %f47, %f48, %f74;
	st.global.f32 	[%rd3], %f74;
	add.s32 	%r122, %r122, 1;
$L__BB169_13:
	add.s32 	%r96, %r132, 4;
	setp.ge.s32 	%p34, %r96, %r73;
	or.pred  	%p35, %p5, %p34;
	or.pred  	%p36, %p4, %p35;
	setp.lt.s32 	%p37, %r132, -4;
	or.pred  	%p38, %p36, %p37;
	@%p38 bra 	$L__BB169_15;
	ld.global.f32 	%f49, [%rd4+16];
	ld.global.f32 	%f50, [%rd5+16];
	fma.rn.f32 	%f74, %f49, %f50, %f74;
	st.global.f32 	[%rd3], %f74;
	add.s32 	%r122, %r122, 1;
$L__BB169_15:
	add.s32 	%r97, %r132, 5;
	setp.ge.s32 	%p41, %r97, %r73;
	or.pred  	%p42, %p5, %p41;
	or.pred  	%p43, %p4, %p42;
	setp.lt.s32 	%p44, %r132, -5;
	or.pred  	%p45, %p43, %p44;
	@%p45 bra 	$L__BB169_17;
	ld.global.f32 	%f51, [%rd4+20];
	ld.global.f32 	%f52, [%rd5+20];
	fma.rn.f32 	%f74, %f51, %f52, %f74;
	st.global.f32 	[%rd3], %f74;
	add.s32 	%r122, %r122, 1;
$L__BB169_17:
	add.s32 	%r98, %r132, 6;
	setp.ge.s32 	%p48, %r98, %r73;
	or.pred  	%p49, %p5, %p48;
	or.pred  	%p50, %p4, %p49;
	setp.lt.s32 	%p51, %r132, -6;
	or.pred  	%p52, %p50, %p51;
	@%p52 bra 	$L__BB169_19;
	ld.global.f32 	%f53, [%rd4+24];
	ld.global.f32 	%f54, [%rd5+24];
	fma.rn.f32 	%f74, %f53, %f54, %f74;
	st.global.f32 	[%rd3], %f74;
	add.s32 	%r122, %r122, 1;
$L__BB169_19:
	add.s32 	%r99, %r132, 7;
	setp.ge.s32 	%p55, %r99, %r73;
	or.pred  	%p56, %p5, %p55;
	or.pred  	%p57, %p4, %p56;
	setp.lt.s32 	%p58, %r132, -7;
	or.pred  	%p59, %p57, %p58;
	@%p59 bra 	$L__BB169_21;
	ld.global.f32 	%f55, [%rd4+28];
	ld.global.f32 	%f56, [%rd5+28];
	fma.rn.f32 	%f74, %f55, %f56, %f74;
	st.global.f32 	[%rd3], %f74;
	add.s32 	%r122, %r122, 1;
$L__BB169_21:
	add.s32 	%r132, %r132, 8;
	add.s32 	%r119, %r119, 8;
	add.s32 	%r118, %r118, 8;
	add.s32 	%r117, %r117, 8;
	setp.ne.s32 	%p60, %r118, 0;
	mov.u32 	%r139, %r5;
	@%p60 bra 	$L__BB169_5;
$L__BB169_22:
	setp.eq.s32 	%p61, %r4, 0;
	@%p61 bra 	$L__BB169_43;
	add.s32 	%r101, %r4, -1;
	setp.lt.u32 	%p62, %r101, 3;
	@%p62 bra 	$L__BB169_33;
	setp.lt.s32 	%p63, %r115, 0;
	setp.ge.s32 	%p64, %r115, %r72;
	setp.ge.s32 	%p65, %r132, %r73;
	or.pred  	%p66, %p64, %p65;
	or.pred  	%p67, %p63, %p66;
	setp.lt.s32 	%p68, %r132, 0;
	or.pred  	%p69, %p67, %p68;
	@%p69 bra 	$L__BB169_26;
	add.s32 	%r102, %r132, %r12;
	mul.wide.s32 	%rd22, %r102, 4;
	add.s64 	%rd23, %rd2, %rd22;
	ld.global.f32 	%f57, [%rd23];
	add.s32 	%r103, %r139, %r13;
	mul.wide.u32 	%rd24, %r103, 4;
	add.s64 	%rd25, %rd1, %rd24;
	ld.global.f32 	%f58, [%rd25];
	fma.rn.f32 	%f74, %f57, %f58, %f74;
	st.global.f32 	[%rd3], %f74;
	add.s32 	%r122, %r122, 1;
$L__BB169_26:
	add.s32 	%r104, %r132, 1;
	setp.ge.s32 	%p72, %r104, %r73;
	or.pred  	%p73, %p64, %p72;
	or.pred  	%p74, %p63, %p73;
	setp.lt.s32 	%p75, %r132, -1;
	cvt.s64.s32 	%rd26, %r12;
	cvt.s64.s32 	%rd27, %r132;
	add.s64 	%rd28, %rd27, %rd26;
	shl.b64 	%rd29, %rd28, 2;
	add.s64 	%rd6, %rd2, %rd29;
	cvt.u64.u32 	%rd30, %r13;
	cvt.u64.u32 	%rd31, %r139;
	add.s64 	%rd32, %rd31, %rd30;
	shl.b64 	%rd33, %rd32, 2;
	add.s64 	%rd7, %rd1, %rd33;
	or.pred  	%p76, %p74, %p75;
	@%p76 bra 	$L__BB169_28;
	ld.global.f32 	%f59, [%rd6+4];
	ld.global.f32 	%f60, [%rd7+4];
	fma.rn.f32 	%f74, %f59, %f60, %f74;
	st.global.f32 	[%rd3], %f74;
	add.s32 	%r122, %r122, 1;
$L__BB169_28:
	add.s32 	%r105, %r132, 2;
	setp.ge.s32 	%p79, %r105, %r73;
	or.pred  	%p80, %p64, %p79;
	or.pred  	%p81, %p63, %p80;
	setp.lt.s32 	%p82, %r132, -2;
	or.pred  	%p83, %p81, %p82;
	@%p83 bra 	$L__BB169_30;
	ld.global.f32 	%f61, [%rd6+8];
	ld.global.f32 	%f62, [%rd7+8];
	fma.rn.f32 	%f74, %f61, %f62, %f74;
	st.global.f32 	[%rd3], %f74;
	add.s32 	%r122, %r122, 1;
$L__BB169_30:
	add.s32 	%r106, %r132, 3;
	setp.ge.s32 	%p86, %r106, %r73;
	or.pred  	%p87, %p64, %p86;
	or.pred  	%p88, %p63, %p87;
	setp.lt.s32 	%p89, %r132, -3;
	or.pred  	%p90, %p88, %p89;
	@%p90 bra 	$L__BB169_32;
	ld.global.f32 	%f63, [%rd6+12];
	ld.global.f32 	%f64, [%rd7+12];
	fma.rn.f32 	%f74, %f63, %f64, %f74;
	st.global.f32 	[%rd3], %f74;
	add.s32 	%r122, %r122, 1;
$L__BB169_32:
	add.s32 	%r132, %r132, 4;
	add.s32 	%r139, %r139, 4;
$L__BB169_33:
	and.b32  	%r108, %r74, 3;
	setp.eq.s32 	%p91, %r108, 0;
	@%p91 bra 	$L__BB169_43;
	setp.eq.s32 	%p92, %r108, 1;
	@%p92 bra 	$L__BB169_40;
	setp.lt.s32 	%p93, %r115, 0;
	setp.ge.s32 	%p94, %r115, %r72;
	setp.ge.s32 	%p95, %r132, %r73;
	or.pred  	%p96, %p94, %p95;
	or.pred  	%p97, %p93, %p96;
	setp.lt.s32 	%p98, %r132, 0;
	or.pred  	%p99, %p97, %p98;
	@%p99 bra 	$L__BB169_37;
	add.s32 	%r109, %r132, %r12;
	mul.wide.s32 	%rd34, %r109, 4;
	add.s64 	%rd35, %rd2, %rd34;
	ld.global.f32 	%f65, [%rd35];
	add.s32 	%r110, %r139, %r13;
	mul.wide.u32 	%rd36, %r110, 4;
	add.s64 	%rd37, %rd1, %rd36;
	ld.global.f32 	%f66, [%rd37];
	fma.rn.f32 	%f74, %f65, %f66, %f74;
	st.global.f32 	[%rd3], %f74;
	add.s32 	%r122, %r122, 1;
$L__BB169_37:
	setp.lt.s32 	%p100, %r115, 0;
	setp.ge.s32 	%p101, %r115, %r72;
	add.s32 	%r111, %r132, 1;
	setp.ge.s32 	%p102, %r111, %r73;
	or.pred  	%p103, %p101, %p102;
	or.pred  	%p104, %p100, %p103;
	setp.lt.s32 	%p105, %r132, -1;
	or.pred  	%p106, %p104, %p105;
	@%p106 bra 	$L__BB169_39;
	cvt.s64.s32 	%rd38, %r12;
	cvt.s64.s32 	%rd39, %r132;
	add.s64 	%rd40, %rd39, %rd38;
	shl.b64 	%rd41, %rd40, 2;
	add.s64 	%rd42, %rd2, %rd41;
	ld.global.f32 	%f67, [%rd42+4];
	cvt.u64.u32 	%rd43, %r13;
	cvt.u64.u32 	%rd44, %r139;
	add.s64 	%rd45, %rd44, %rd43;
	shl.b64 	%rd46, %rd45, 2;
	add.s64 	%rd47, %rd1, %rd46;
	ld.global.f32 	%f68, [%rd47+4];
	fma.rn.f32 	%f74, %f67, %f68, %f74;
	st.global.f32 	[%rd3], %f74;
	add.s32 	%r122, %r122, 1;
$L__BB169_39:
	add.s32 	%r132, %r132, 2;
	add.s32 	%r139, %r139, 2;
$L__BB169_40:
	setp.eq.s32 	%p107, %r6, 0;
	@%p107 bra 	$L__BB169_43;
	setp.lt.s32 	%p108, %r115, 0;
	setp.ge.s32 	%p109, %r115, %r72;
	setp.ge.s32 	%p110, %r132, %r73;
	or.pred  	%p111, %p109, %p110;
	or.pred  	%p112, %p108, %p111;
	setp.lt.s32 	%p113, %r132, 0;
	or.pred  	%p114, %p112, %p113;
	@%p114 bra 	$L__BB169_43;
	add.s32 	%r112, %r132, %r12;
	mul.wide.s32 	%rd48, %r112, 4;
	add.s64 	%rd49, %rd2, %rd48;
	ld.global.f32 	%f69, [%rd49];
	add.s32 	%r113, %r139, %r13;
	mul.wide.u32 	%rd50, %r113, 4;
	add.s64 	%rd51, %rd1, %rd50;
	ld.global.f32 	%f70, [%rd51];
	fma.rn.f32 	%f74, %f69, %f70, %f74;
	st.global.f32 	[%rd3], %f74;
	add.s32 	%r122, %r122, 1;
$L__BB169_43:
	add.s32 	%r114, %r114, 1;
	add.s32 	%r115, %r115, 1;
	setp.ne.s32 	%p115, %r114, %r74;
	@%p115 bra 	$L__BB169_3;
	cvt.rn.f32.s32 	%f93, %r122;
$L__BB169_45:
	div.rn.f32 	%f71, %f74, %f93;
	st.global.f32 	[%rd3], %f71;
$L__BB169_46:
	ret;

}
	// .globl	vec_manualFilteringStacked
.visible .entry vec_manualFilteringStacked(
	.param .u32 vec_manualFilteringStacked_param_0,
	.param .u32 vec_manualFilteringStacked_param_1,
	.param .u32 vec_manualFilteringStacked_param_2,
	.param .u32 vec_manualFilteringStacked_param_3,
	.param .u32 vec_manualFilteringStacked_param_4,
	.param .u64 .ptr .align 1 vec_manualFilteringStacked_param_5,
	.param .u64 .ptr .align 1 vec_manualFilteringStacked_param_6,
	.param .u64 .ptr .align 1 vec_manualFilteringStacked_param_7
)
{
	.reg .pred 	%p<117>;
	.reg .b32 	%r<155>;
	.reg .b32 	%f<94>;
	.reg .b64 	%rd<37>;

	ld.param.u32 	%r77, [vec_manualFilteringStacked_param_0];
	ld.param.u32 	%r74, [vec_manualFilteringStacked_param_1];
	ld.param.u32 	%r75, [vec_manualFilteringStacked_param_2];
	ld.param.u32 	%r76, [vec_manualFilteringStacked_param_3];
	ld.param.u32 	%r78, [vec_manualFilteringStacked_param_4];
	ld.param.u64 	%rd9, [vec_manualFilteringStacked_param_5];
	ld.param.u64 	%rd10, [vec_manualFilteringStacked_param_6];
	ld.param.u64 	%rd11, [vec_manualFilteringStacked_param_7];
	cvta.to.global.u64 	%rd1, %rd11;
	cvta.to.global.u64 	%rd2, %rd10;
	mov.u32 	%r79, %tid.x;
	mov.u32 	%r80, %ctaid.x;
	mov.u32 	%r81, %ntid.x;
	mov.u32 	%r82, %tid.y;
	mov.u32 	%r83, %ctaid.y;
	mov.u32 	%r84, %ntid.y;
	mad.lo.s32 	%r85, %r83, %r84, %r82;
	mov.u32 	%r86, %nctaid.x;
	mad.lo.s32 	%r87, %r85, %r86, %r80;
	mad.lo.s32 	%r1, %r87, %r81, %r79;
	div.s32 	%r3, %r1, %r78;
	mul.lo.s32 	%r88, %r3, %r78;
	sub.s32 	%r2, %r1, %r88;
	setp.ge.s32 	%p1, %r3, %r77;
	@%p1 bra 	$L__BB170_46;
	cvta.to.global.u64 	%rd12, %rd9;
	mul.wide.s32 	%rd13, %r1, 4;
	add.s64 	%rd3, %rd12, %rd13;
	mov.b32 	%r89, 0;
	st.global.u32 	[%rd3], %r89;
	div.s32 	%r4, %r3, %r75;
	setp.lt.s32 	%p2, %r76, 1;
	mov.f32 	%f74, 0f00000000;
	mov.f32 	%f93, %f74;
	@%p2 bra 	$L__BB170_45;
	shr.u32 	%r91, %r76, 31;
	add.s32 	%r92, %r76, %r91;
	shr.s32 	%r93, %r92, 1;
	rem.s32 	%r94, %r3, %r75;
	sub.s32 	%r5, %r94, %r93;
	and.b32  	%r6, %r76, 7;
	and.b32  	%r7, %r76, 2147483640;
	neg.s32 	%r8, %r7;
	mul.lo.s32 	%r9, %r2, %r74;
	sub.s32 	%r121, %r4, %r93;
	mov.b32 	%r120, 0;
	mov.f32 	%f74, 0f00000000;
	mov.u32 	%r128, %r120;
$L__BB170_3:
	setp.lt.u32 	%p3, %r76, 8;
	add.s32 	%r97, %r121, %r9;
	mul.lo.s32 	%r14, %r97, %r75;
	mul.lo.s32 	%r15, %r120, %r76;
	mov.b32 	%r145, 0;
	mov.u32 	%r138, %r5;
	@%p3 bra 	$L__BB170_22;
	add.s32 	%r123, %r5, %r14;
	mov.u32 	%r124, %r8;
	mov.u32 	%r125, %r15;
	mov.u32 	%r138, %r5;
$L__BB170_5:
	.pragma "nounroll";
	setp.lt.s32 	%p4, %r121, 0;
	setp.ge.s32 	%p5, %r121, %r74;
	setp.ge.s32 	%p6, %r138, %r75;
	or.pred  	%p7, %p5, %p6;
	or.pred  	%p8, %p4, %p7;
	setp.lt.s32 	%p9, %r138, 0;
	mul.wide.s32 	%rd14, %r123, 4;
	add.s64 	%rd4, %rd2, %rd14;
	or.pred  	%p10, %p8, %p9;
	@%p10 bra 	$L__BB170_7;
	ld.global.f32 	%f41, [%rd4];
	mul.wide.u32 	%rd15, %r125, 4;
	add.s64 	%rd16, %rd1, %rd15;
	ld.global.f32 	%f42, [%rd16];
	fma.rn.f32 	%f74, %f41, %f42, %f74;
	st.global.f32 	[%rd3], %f74;
	add.s32 	%r128, %r128, 1;
$L__BB170_7:
	add.s32 	%r98, %r138, 1;
	setp.ge.s32 	%p13, %r98, %r75;
	or.pred  	%p14, %p5, %p13;
	or.pred  	%p15, %p4, %p14;
	setp.lt.s32 	%p16, %r138, -1;
	mul.wide.u32 	%rd17, %r125, 4;
	add.s64 	%rd5, %rd1, %rd17;
	or.pred  	%p17, %p15, %p16;
	@%p17 bra 	$L__BB170_9;
	ld.global.f32 	%f43, [%rd4+4];
	ld.global.f32 	%f44, [%rd5+4];
	fma.rn.f32 	%f74, %f43, %f44, %f74;
	st.global.f32 	[%rd3], %f74;
	add.s32 	%r128, %r128, 1;
$L__BB170_9:
	add.s32 	%r99, %r138, 2;
	setp.ge.s32 	%p20, %r99, %r75;
	or.pred  	%p21, %p5, %p20;
	or.pred  	%p22, %p4, %p21;
	setp.lt.s32 	%p23, %r138, -2;
	or.pred  	%p24, %p22, %p23;
	@%p24 bra 	$L__BB170_11;
	ld.global.f32 	%f45, [%rd4+8];
	ld.global.f32 	%f46, [%rd5+8];
	fma.rn.f32 	%f74, %f45, %f46, %f74;
	st.global.f32 	[%rd3], %f74;
	add.s32 	%r128, %r128, 1;
$L__BB170_11:
	add.s32 	%r100, %r138, 3;
	setp.ge.s32 	%p27, %r100, %r75;
	or.pred  	%p28, %p5, %p27;
	or.pred  	%p29, %p4, %p28;
	setp.lt.s32 	%p30, %r138, -3;
	or.pred  	%p31, %p29, %p30;
	@%p31 bra 	$L__BB170_13;
	ld.global.f32 	%f47, [%rd4+12];
	ld.global.f32 	%f48, [%rd5+12];
	fma.rn.f32 	%f74, %f47, %f48, %f74;
	st.global.f32 	[%rd3], %f74;
	add.s32 	%r128, %r128, 1;
$L__BB170_13:
	add.s32 	%r101, %r138, 4;
	setp.ge.s32 	%p34, %r101, %r75;
	or.pred  	%p35, %p5, %p34;
	or.pred  	%p36, %p4, %p35;
	setp.lt.s32 	%p37, %r138, -4;
	or.pred  	%p38, %p36, %p37;
	@%p38 bra 	$L__BB170_15;
	ld.global.f32 	%f49, [%rd4+16];
	ld.global.f32 	%f50, [%rd5+16];
	fma.rn.f32 	%f74, %f49, %f50, %f74;
	st.global.f32 	[%rd3], %f74;
	add.s32 	%r128, %r128, 1;
$L__BB170_15:
	add.s32 	%r102, %r138, 5;
	setp.ge.s32 	%p41, %r102, %r75;
	or.pred  	%p42, %p5, %p41;
	or.pred  	%p43, %p4, %p42;
	setp.lt.s32 	%p44, %r138, -5;
	or.pred  	%p45, %p43, %p44;
	@%p45 bra 	$L__BB170_17;
	ld.global.f32 	%f51, [%rd4+20];
	ld.global.f32 	%f52, [%rd5+20];
	fma.rn.f32 	%f74, %f51, %f52, %f74;
	st.global.f32 	[%rd3], %f74;
	add.s32 	%r128, %r128, 1;
$L__BB170_17:
	add.s32 	%r103, %r138, 6;
	setp.ge.s32 	%p48, %r103, %r75;
	or.pred  	%p49, %p5, %p48;
	or.pred  	%p50, %p4, %p49;
	setp.lt.s32 	%p51, %r138, -6;
	or.pred  	%p52, %p50, %p51;
	@%p52 bra 	$L__BB170_19;
	ld.global.f32 	%f53, [%rd4+24];
	ld.global.f32 	%f54, [%rd5+24];
	fma.rn.f32 	%f74, %f53, %f54, %f74;
	st.global.f32 	[%rd3], %f74;
	add.s32 	%r128, %r128, 1;
$L__BB170_19:
	add.s32 	%r104, %r138, 7;
	setp.ge.s32 	%p55, %r104, %r75;
	or.pred  	%p56, %p5, %p55;
	or.pred  	%p57, %p4, %p56;
	setp.lt.s32 	%p58, %r138, -7;
	or.pred  	%p59, %p57, %p58;
	@%p59 bra 	$L__BB170_21;
	ld.global.f32 	%f55, [%rd4+28];
	ld.global.f32 	%f56, [%rd5+28];
	fma.rn.f32 	%f74, %f55, %f56, %f74;
	st.global.f32 	[%rd3], %f74;
	add.s32 	%r128, %r128, 1;
$L__BB170_21:
	add.s32 	%r138, %r138, 8;
	add.s32 	%r125, %r125, 8;
	add.s32 	%r124, %r124, 8;
	add.s32 	%r123, %r123, 8;
	setp.ne.s32 	%p60, %r124, 0;
	mov.u32 	%r145, %r7;
	@%p60 bra 	$L__BB170_5;
$L__BB170_22:
	setp.eq.s32 	%p61, %r6, 0;
	@%p61 bra 	$L__BB170_43;
	add.s32 	%r106, %r6, -1;
	setp.lt.u32 	%p62, %r106, 3;
	@%p62 bra 	$L__BB170_33;
	setp.lt.s32 	%p63, %r121, 0;
	setp.ge.s32 	%p64, %r121, %r74;
	setp.ge.s32 	%p65, %r138, %r75;
	or.pred  	%p66, %p64, %p65;
	or.pred  	%p67, %p63, %p66;
	setp.lt.s32 	%p68, %r138, 0;
	add.s32 	%r107, %r138, %r14;
	mul.wide.s32 	%rd18, %r107, 4;
	add.s64 	%rd6, %rd2, %rd18;
	or.pred  	%p69, %p67, %p68;
	@%p69 bra 	$L__BB170_26;
	ld.global.f32 	%f57, [%rd6];
	add.s32 	%r108, %r145, %r15;
	mul.wide.u32 	%rd19, %r108, 4;
	add.s64 	%rd20, %rd1, %rd19;
	ld.global.f32 	%f58, [%rd20];
	fma.rn.f32 	%f74, %f57, %f58, %f74;
	st.global.f32 	[%rd3], %f74;
	add.s32 	%r128, %r128, 1;
$L__BB170_26:
	add.s32 	%r109, %r138, 1;
	setp.ge.s32 	%p72, %r109, %r75;
	or.pred  	%p73, %p64, %p72;
	or.pred  	%p74, %p63, %p73;
	setp.lt.s32 	%p75, %r138, -1;
	cvt.u64.u32 	%rd21, %r15;
	cvt.u64.u32 	%rd22, %r145;
	add.s64 	%rd23, %rd22, %rd21;
	shl.b64 	%rd24, %rd23, 2;
	add.s64 	%rd7, %rd1, %rd24;
	or.pred  	%p76, %p74, %p75;
	@%p76 bra 	$L__BB170_28;
	ld.global.f32 	%f59, [%rd6+4];
	ld.global.f32 	%f60, [%rd7+4];
	fma.rn.f32 	%f74, %f59, %f60, %f74;
	st.global.f32 	[%rd3], %f74;
	add.s32 	%r128, %r128, 1;
$L__BB170_28:
	add.s32 	%r110, %r138, 2;
	setp.ge.s32 	%p79, %r110, %r75;
	or.pred  	%p80, %p64, %p79;
	or.pred  	%p81, %p63, %p80;
	setp.lt.s32 	%p82, %r138, -2;
	or.pred  	%p83, %p81, %p82;
	@%p83 bra 	$L__BB170_30;
	ld.global.f32 	%f61, [%rd6+8];
	ld.global.f32 	%f62, [%rd7+8];
	fma.rn.f32 	%f74, %f61, %f62, %f74;
	st.global.f32 	[%rd3], %f74;
	add.s32 	%r128, %r128, 1;
$L__BB170_30:
	add.s32 	%r111, %r138, 3;
	setp.ge.s32 	%p86, %r111, %r75;
	or.pred  	%p87, %p64, %p86;
	or.pred  	%p88, %p63, %p87;
	setp.lt.s32 	%p89, %r138, -3;
	or.pred  	%p90, %p88, %p89;
	@%p90 bra 	$L__BB170_32;
	ld.global.f32 	%f63, [%rd6+12];
	ld.global.f32 	%f64, [%rd7+12];
	fma.rn.f32 	%f74, %f63, %f64, %f74;
	st.global.f32 	[%rd3], %f74;
	add.s32 	%r128, %r128, 1;
$L__BB170_32:
	add.s32 	%r138, %r138, 4;
	add.s32 	%r145, %r145, 4;
$L__BB170_33:
	and.b32  	%r113, %r76, 3;
	setp.eq.s32 	%p91, %r113, 0;
	@%p91 bra 	$L__BB170_43;
	setp.eq.s32 	%p92, %r113, 1;
	@%p92 bra 	$L__BB170_40;
	setp.lt.s32 	%p93, %r121, 0;
	setp.ge.s32 	%p94, %r121, %r74;
	setp.ge.s32 	%p95, %r138, %r75;
	or.pred  	%p96, %p94, %p95;
	or.pred  	%p97, %p93, %p96;
	setp.lt.s32 	%p98, %r138, 0;
	add.s32 	%r114, %r138, %r14;
	mul.wide.s32 	%rd25, %r114, 4;
	add.s64 	%rd8, %rd2, %rd25;
	or.pred  	%p99, %p97, %p98;
	@%p99 bra 	$L__BB170_37;
	ld.global.f32 	%f65, [%rd8];
	add.s32 	%r115, %r145, %r15;
	mul.wide.u32 	%rd26, %r115, 4;
	add.s64 	%rd27, %rd1, %rd26;
	ld.global.f32 	%f66, [%rd27];
	fma.rn.f32 	%f74, %f65, %f66, %f74;
	st.global.f32 	[%rd3], %f74;
	add.s32 	%r128, %r128, 1;
$L__BB170_37:
	setp.lt.s32 	%p100, %r121, 0;
	setp.ge.s32 	%p101, %r121, %r74;
	add.s32 	%r116, %r138, 1;
	setp.ge.s32 	%p102, %r116, %r75;
	or.pred  	%p103, %p101, %p102;
	or.pred  	%p104, %p100, %p103;
	setp.lt.s32 	%p105, %r138, -1;
	or.pred  	%p106, %p104, %p105;
	@%p106 bra 	$L__BB170_39;
	ld.global.f32 	%f67, [%rd8+4];
	cvt.u64.u32 	%rd28, %r15;
	cvt.u64.u32 	%rd29, %r145;
	add.s64 	%rd30, %rd29, %rd28;
	shl.b64 	%rd31, %rd30, 2;
	add.s64 	%rd32, %rd1, %rd31;
	ld.global.f32 	%f68, [%rd32+4];
	fma.rn.f32 	%f74, %f67, %f68, %f74;
	st.global.f32 	[%rd3], %f74;
	add.s32 	%r128, %r128, 1;
$L__BB170_39:
	add.s32 	%r138, %r138, 2;
	add.s32 	%r145, %r145, 2;
$L__BB170_40:
	and.b32  	%r117, %r76, 1;
	setp.eq.b32 	%p107, %r117, 1;
	not.pred 	%p108, %p107;
	@%p108 bra 	$L__BB170_43;
	setp.lt.s32 	%p109, %r121, 0;
	setp.ge.s32 	%p110, %r121, %r74;
	setp.ge.s32 	%p111, %r138, %r75;
	or.pred  	%p112, %p110, %p111;
	or.pred  	%p113, %p109, %p112;
	setp.lt.s32 	%p114, %r138, 0;
	or.pred  	%p115, %p113, %p114;
	@%p115 bra 	$L__BB170_43;
	add.s32 	%r118, %r138, %r14;
	mul.wide.s32 	%rd33, %r118, 4;
	add.s64 	%rd34, %rd2, %rd33;
	ld.global.f32 	%f69, [%rd34];
	add.s32 	%r119, %r145, %r15;
	mul.wide.u32 	%rd35, %r119, 4;
	add.s64 	%rd36, %rd1, %rd35;
	ld.global.f32 	%f70, [%rd36];
	fma.rn.f32 	%f74, %f69, %f70, %f74;
	st.global.f32 	[%rd3], %f74;
	add.s32 	%r128, %r128, 1;
$L__BB170_43:
	add.s32 	%r120, %r120, 1;
	add.s32 	%r121, %r121, 1;
	setp.ne.s32 	%p116, %r120, %r76;
	@%p116 bra 	$L__BB170_3;
	cvt.rn.f32.s32 	%f93, %r128;
$L__BB170_45:
	div.rn.f32 	%f71, %f74, %f93;
	st.global.f32 	[%rd3], %f71;
$L__BB170_46:
	ret;

}
	// .globl	vec_manualFilteringFast
.visible .entry vec_manualFilteringFast(
	.param .u64 vec_manualFilteringFast_param_0,
	.param .u64 vec_manualFilteringFast_param_1,
	.param .u64 vec_manualFilteringFast_param_2,
	.param .u64 vec_manualFilteringFast_param_3,
	.param .u64 .ptr .align 1 vec_manualFilteringFast_param_4,
	.param .u64 .ptr .align 1 vec_manualFilteringFast_param_5,
	.param .u64 .ptr .align 1 vec_manualFilteringFast_param_6
)
{
	.local .align 16 .b8 	__local_depot171[64];
	.reg .b64 	%SP;
	.reg .b64 	%SPL;
	.reg .pred 	%p<12>;
	.reg .b32 	%r<29>;
	.reg .b32 	%f<6>;
	.reg .b64 	%rd<79>;
	.reg .b64 	%fd<3>;

	mov.u64 	%SPL, __local_depot171;
	cvta.local.u64 	%SP, %SPL;
	ld.param.u64 	%rd23, [vec_manualFilteringFast_param_0];
	ld.param.u64 	%rd25, [vec_manualFilteringFast_param_2];
	ld.param.u64 	%rd26, [vec_manualFilteringFast_param_3];
	ld.param.u64 	%rd27, [vec_manualFilteringFast_param_4];
	ld.param.u64 	%rd28, [vec_manualFilteringFast_param_5];
	ld.param.u64 	%rd29, [vec_manualFilteringFast_param_6];
	mov.u32 	%r1, %tid.x;
	mov.u32 	%r2, %ctaid.x;
	mov.u32 	%r3, %ntid.x;
	mad.lo.s32 	%r4, %r2, %r3, %r1;
	cvt.u64.u32 	%rd30, %r4;
	mov.u32 	%r5, %tid.y;
	mov.u32 	%r6, %ctaid.y;
	mov.u32 	%r7, %ntid.y;
	mad.lo.s32 	%r8, %r6, %r7, %r5;
	cvt.u64.u32 	%rd31, %r8;
	mov.u32 	%r9, %nctaid.x;
	mul.wide.u32 	%rd32, %r3, %r9;
	mad.lo.s64 	%rd1, %rd32, %rd31, %rd30;
	mul.lo.s64 	%rd2, %rd26, %rd26;
	or.b64  	%rd33, %rd1, %rd2;
	and.b64  	%rd34, %rd33, -4294967296;
	setp.ne.s64 	%p1, %rd34, 0;
	@%p1 bra 	$L__BB171_2;
	cvt.u32.u64 	%r10, %rd2;
	cvt.u32.u64 	%r11, %rd1;
	div.u32 	%r12, %r11, %r10;
	mul.lo.s32 	%r13, %r12, %r10;
	sub.s32 	%r14, %r11, %r13;
	cvt.u64.u32 	%rd73, %r12;
	cvt.u64.u32 	%rd74, %r14;
	bra.uni 	$L__BB171_3;
$L__BB171_2:
	div.u64 	%rd73, %rd1, %rd2;
	mul.lo.s64 	%rd35, %rd73, %rd2;
	sub.s64 	%rd74, %rd1, %rd35;
$L__BB171_3:
	or.b64  	%rd36, %rd73, %rd25;
	and.b64  	%rd37, %rd36, -4294967296;
	setp.ne.s64 	%p2, %rd37, 0;
	@%p2 bra 	$L__BB171_5;
	cvt.u32.u64 	%r15, %rd25;
	cvt.u32.u64 	%r16, %rd73;
	div.u32 	%r17, %r16, %r15;
	mul.lo.s32 	%r18, %r17, %r15;
	sub.s32 	%r19, %r16, %r18;
	cvt.u64.u32 	%rd75, %r17;
	cvt.u64.u32 	%rd76, %r19;
	bra.uni 	$L__BB171_6;
$L__BB171_5:
	div.s64 	%rd75, %rd73, %rd25;
	mul.lo.s64 	%rd38, %rd75, %rd25;
	sub.s64 	%rd76, %rd73, %rd38;
$L__BB171_6:
	cvt.s64.s32 	%rd15, %rd74;
	or.b64  	%rd39, %rd15, %rd26;
	and.b64  	%rd40, %rd39, -4294967296;
	setp.ne.s64 	%p3, %rd40, 0;
	@%p3 bra 	$L__BB171_8;
	cvt.u32.u64 	%r20, %rd26;
	cvt.u32.u64 	%r21, %rd15;
	div.u32 	%r22, %r21, %r20;
	mul.lo.s32 	%r23, %r22, %r20;
	sub.s32 	%r24, %r21, %r23;
	cvt.u64.u32 	%rd77, %r22;
	cvt.u64.u32 	%rd78, %r24;
	bra.uni 	$L__BB171_9;
$L__BB171_8:
	div.s64 	%rd77, %rd15, %rd26;
	mul.lo.s64 	%rd41, %rd77, %rd26;
	sub.s64 	%rd78, %rd15, %rd41;
$L__BB171_9:
	setp.ge.s64 	%p4, %rd1, %rd23;
	@%p4 bra 	$L__BB171_12;
	ld.param.u64 	%rd72, [vec_manualFilteringFast_param_1];
	shr.u64 	%rd42, %rd26, 63;
	add.s64 	%rd43, %rd26, %rd42;
	shr.s64 	%rd44, %rd43, 1;
	sub.s64 	%rd45, %rd75, %rd44;
	add.s64 	%rd46, %rd45, %rd77;
	sub.s64 	%rd47, %rd76, %rd44;
	add.s64 	%rd48, %rd47, %rd78;
	cvt.s64.s32 	%rd49, %rd46;
	cvt.s64.s32 	%rd50, %rd48;
	mad.lo.s64 	%rd22, %rd49, %rd25, %rd50;
	setp.ge.s64 	%p5, %rd49, %rd72;
	setp.ge.s64 	%p6, %rd50, %rd25;
	or.pred  	%p7, %p5, %p6;
	shr.u64 	%rd51, %rd46, 31;
	and.b64  	%rd52, %rd51, 1;
	setp.eq.b64 	%p8, %rd52, 1;
	or.pred  	%p9, %p8, %p7;
	shr.u64 	%rd53, %rd48, 31;
	and.b64  	%rd54, %rd53, 1;
	setp.eq.b64 	%p10, %rd54, 1;
	or.pred  	%p11, %p9, %p10;
	@%p11 bra 	$L__BB171_12;
	cvta.to.global.u64 	%rd55, %rd29;
	add.u64 	%rd56, %SP, 0;
	add.u64 	%rd57, %SPL, 0;
	cvta.to.global.u64 	%rd58, %rd28;
	shl.b64 	%rd59, %rd22, 2;
	add.s64 	%rd60, %rd58, %rd59;
	ld.global.f32 	%f1, [%rd60];
	cvt.f64.f32 	%fd1, %f1;
	shl.b64 	%rd61, %rd74, 2;
	add.s64 	%rd62, %rd55, %rd61;
	ld.global.f32 	%f2, [%rd62];
	cvt.f64.f32 	%fd2, %f2;
	st.local.v2.u64 	[%rd57], {%rd1, %rd73};
	st.local.u64 	[%rd57+16], %rd74;
	cvt.u32.u64 	%r25, %rd77;
	cvt.u32.u64 	%r26, %rd78;
	st.local.v2.u32 	[%rd57+24], {%r25, %r26};
	st.local.v2.u64 	[%rd57+32], {%rd22, %rd23};
	st.local.v2.f64 	[%rd57+48], {%fd1, %fd2};
	mov.u64 	%rd63, $str$3;
	cvta.global.u64 	%rd64, %rd63;
	{ // callseq 30, 0
	.param .b64 param0;
	st.param.b64 	[param0], %rd64;
	.param .b64 param1;
	st.param.b64 	[param1], %rd56;
	.param .b32 retval0;
	call.uni (retval0), 
	vprintf, 
	(
	param0, 
	param1
	);
	ld.param.b32 	%r27, [retval0];
	} // callseq 30
	ld.global.f32 	%f3, [%rd60];
	not.b64 	%rd65, %rd15;
	add.s64 	%rd66, %rd2, %rd65;
	shl.b64 	%rd67, %rd66, 2;
	add.s64 	%rd68, %rd55, %rd67;
	ld.global.f32 	%f4, [%rd68];
	mul.f32 	%f5, %f3, %f4;
	cvta.to.global.u64 	%rd69, %rd27;
	shl.b64 	%rd70, %rd1, 2;
	add.s64 	%rd71, %rd69, %rd70;
	st.global.f32 	[%rd71], %f5;
$L__BB171_12:
	ret;

}
	// .globl	vec_manualFilteringStackedFast
.visible .entry vec_manualFilteringStackedFast(
	.param .u64 vec_manualFilteringStackedFast_param_0,
	.param .u64 vec_manualFilteringStackedFast_param_1,
	.param .u64 vec_manualFilteringStackedFast_param_2,
	.param .u64 vec_manualFilteringStackedFast_param_3,
	.param .u64 vec_manualFilteringStackedFast_param_4,
	.param .u64 .ptr .align 1 vec_manualFilteringStackedFast_param_5,
	.param .u64 .ptr .align 1 vec_manualFilteringStackedFast_param_6,
	.param .u64 .ptr .align 1 vec_manualFilteringStackedFast_param_7
)
{
	.reg .pred 	%p<13>;
	.reg .b32 	%r<30>;
	.reg .b32 	%f<4>;
	.reg .b64 	%rd<86>;

	ld.param.u64 	%rd30, [vec_manualFilteringStackedFast_param_1];
	ld.param.u64 	%rd31, [vec_manualFilteringStackedFast_param_2];
	ld.param.u64 	%rd32, [vec_manualFilteringStackedFast_param_3];
	ld.param.u64 	%rd33, [vec_manualFilteringStackedFast_param_4];
	ld.param.u64 	%rd34, [vec_manualFilteringStackedFast_param_5];
	ld.param.u64 	%rd35, [vec_manualFilteringStackedFast_param_6];
	ld.param.u64 	%rd36, [vec_manualFilteringStackedFast_param_7];
	mov.u32 	%r1, %tid.x;
	mov.u32 	%r2, %ctaid.x;
	mov.u32 	%r3, %ntid.x;
	mad.lo.s32 	%r4, %r2, %r3, %r1;
	cvt.u64.u32 	%rd37, %r4;
	mov.u32 	%r5, %tid.y;
	mov.u32 	%r6, %ctaid.y;
	mov.u32 	%r7, %ntid.y;
	mad.lo.s32 	%r8, %r6, %r7, %r5;
	cvt.u64.u32 	%rd38, %r8;
	mov.u32 	%r9, %nctaid.x;
	mul.wide.u32 	%rd39, %r3, %r9;
	mad.lo.s64 	%rd1, %rd39, %rd38, %rd37;
	or.b64  	%rd40, %rd1, %rd33;
	and.b64  	%rd41, %rd40, -4294967296;
	setp.ne.s64 	%p1, %rd41, 0;
	@%p1 bra 	$L__BB172_2;
	cvt.u32.u64 	%r10, %rd33;
	cvt.u32.u64 	%r11, %rd1;
	div.u32 	%r12, %r11, %r10;
	mul.lo.s32 	%r13, %r12, %r10;
	sub.s32 	%r14, %r11, %r13;
	cvt.u64.u32 	%rd78, %r12;
	cvt.u64.u32 	%rd79, %r14;
	bra.uni 	$L__BB172_3;
$L__BB172_2:
	div.s64 	%rd78, %rd1, %rd33;
	mul.lo.s64 	%rd42, %rd78, %rd33;
	sub.s64 	%rd79, %rd1, %rd42;
$L__BB172_3:
	mul.lo.s64 	%rd8, %rd32, %rd32;
	or.b64  	%rd43, %rd78, %rd8;
	and.b64  	%rd44, %rd43, -4294967296;
	setp.ne.s64 	%p2, %rd44, 0;
	@%p2 bra 	$L__BB172_5;
	cvt.u32.u64 	%r15, %rd8;
	cvt.u32.u64 	%r16, %rd78;
	div.u32 	%r17, %r16, %r15;
	mul.lo.s32 	%r18, %r17, %r15;
	sub.s32 	%r19, %r16, %r18;
	cvt.u64.u32 	%rd80, %r17;
	cvt.u64.u32 	%rd81, %r19;
	bra.uni 	$L__BB172_6;
$L__BB172_5:
	div.s64 	%rd80, %rd78, %rd8;
	mul.lo.s64 	%rd45, %rd80, %rd8;
	sub.s64 	%rd81, %rd78, %rd45;
$L__BB172_6:
	or.b64  	%rd46, %rd80, %rd31;
	and.b64  	%rd47, %rd46, -4294967296;
	setp.ne.s64 	%p3, %rd47, 0;
	@%p3 bra 	$L__BB172_8;
	cvt.u32.u64 	%r20, %rd31;
	cvt.u32.u64 	%r21, %rd80;
	div.u32 	%r22, %r21, %r20;
	mul.lo.s32 	%r23, %r22, %r20;
	sub.s32 	%r24, %r21, %r23;
	cvt.u64.u32 	%rd82, %r22;
	cvt.u64.u32 	%rd83, %r24;
	bra.uni 	$L__BB172_9;
$L__BB172_8:
	div.s64 	%rd82, %rd80, %rd31;
	mul.lo.s64 	%rd48, %rd82, %rd31;
	sub.s64 	%rd83, %rd80, %rd48;
$L__BB172_9:
	cvt.s64.s32 	%rd21, %rd81;
	or.b64  	%rd49, %rd21, %rd32;
	and.b64  	%rd50, %rd49, -4294967296;
	setp.ne.s64 	%p4, %rd50, 0;
	@%p4 bra 	$L__BB172_11;
	cvt.u32.u64 	%r25, %rd32;
	cvt.u32.u64 	%r26, %rd21;
	div.u32 	%r27, %r26, %r25;
	mul.lo.s32 	%r28, %r27, %r25;
	sub.s32 	%r29, %r26, %r28;
	cvt.u64.u32 	%rd84, %r27;
	cvt.u64.u32 	%rd85, %r29;
	bra.uni 	$L__BB172_12;
$L__BB172_11:
	div.s64 	%rd84, %rd21, %rd32;
	mul.lo.s64 	%rd51, %rd84, %rd32;
	sub.s64 	%rd85, %rd21, %rd51;
$L__BB172_12:
	ld.param.u64 	%rd77, [vec_manualFilteringStackedFast_param_0];
	setp.ge.s64 	%p5, %rd78, %rd77;
	@%p5 bra 	$L__BB172_15;
	shr.u64 	%rd52, %rd32, 63;
	add.s64 	%rd53, %rd32, %rd52;
	shr.s64 	%rd54, %rd53, 1;
	sub.s64 	%rd55, %rd82, %rd54;
	add.s64 	%rd56, %rd55, %rd84;
	sub.s64 	%rd57, %rd83, %rd54;
	add.s64 	%rd58, %rd57, %rd85;
	cvt.s64.s32 	%rd59, %rd56;
	cvt.s64.s32 	%rd60, %rd58;
	mad.lo.s64 	%rd61, %rd79, %rd30, %rd59;
	mad.lo.s64 	%rd28, %rd61, %rd31, %rd60;
	setp.ge.s64 	%p6, %rd59, %rd30;
	setp.ge.s64 	%p7, %rd60, %rd31;
	or.pred  	%p8, %p6, %p7;
	shr.u64 	%rd62, %rd56, 31;
	and.b64  	%rd63, %rd62, 1;
	setp.eq.b64 	%p9, %rd63, 1;
	or.pred  	%p10, %p9, %p8;
	shr.u64 	%rd64, %rd58, 31;
	and.b64  	%rd65, %rd64, 1;
	setp.eq.b64 	%p11, %rd65, 1;
	or.pred  	%p12, %p10, %p11;
	@%p12 bra 	$L__BB172_15;
	cvta.to.global.u64 	%rd66, %rd35;
	shl.b64 	%rd67, %rd28, 2;
	add.s64 	%rd68, %rd66, %rd67;
	ld.global.f32 	%f1, [%rd68];
	not.b64 	%rd69, %rd21;
	add.s64 	%rd70, %rd8, %rd69;
	cvta.to.global.u64 	%rd71, %rd36;
	shl.b64 	%rd72, %rd70, 2;
	add.s64 	%rd73, %rd71, %rd72;
	ld.global.f32 	%f2, [%rd73];
	mul.f32 	%f3, %f1, %f2;
	cvta.to.global.u64 	%rd74, %rd34;
	shl.b64 	%rd75, %rd1, 2;
	add.s64 	%rd76, %rd74, %rd75;
	st.global.f32 	[%rd76], %f3;
$L__BB172_15:
	ret;

}
.func  (.param .align 16 .b8 func_retval0[16]) __internal_trig_reduction_slowpathd(
	.param .b64 __internal_trig_reduction_slowpathd_param_0
)
{
	.local .align 8 .b8 	__local_depot173[40];
	.reg .b64 	%SP;
	.reg .b64 	%SPL;
	.reg .pred 	%p<10>;
	.reg .b32 	%r<47>;
	.reg .b64 	%rd<74>;
	.reg .b64 	%fd<5>;

	mov.u64 	%SPL, __local_depot173;
	ld.param.f64 	%fd4, [__internal_trig_reduction_slowpathd_param_0];
	add.u64 	%rd1, %SPL, 0;
	{
	.reg .b32 %temp; 
	mov.b64 	{%temp, %r1}, %fd4;
	}
	shr.u32 	%r2, %r1, 20;
	and.b32  	%r3, %r2, 2047;
	setp.eq.s32 	%p1, %r3, 2047;
	mov.b32 	%r46, 0;
	@%p1 bra 	$L__BB173_9;
	add.s32 	%r20, %r3, -1024;
	mov.b64 	%rd20, %fd4;
	shl.b64 	%rd2, %rd20, 11;
	shr.u32 	%r4, %r20, 6;
	sub.s32 	%r45, 15, %r4;
	sub.s32 	%r21, 19, %r4;
	setp.lt.u32 	%p2, %r20, 128;
	selp.b32 	%r6, 18, %r21, %p2;
	setp.ge.s32 	%p3, %r45, %r6;
	mov.b64 	%rd70, 0;
	@%p3 bra 	$L__BB173_4;
	add.s32 	%r23, %r6, %r4;
	neg.s32 	%r43, %r23;
	or.b64  	%rd3, %rd2, -9223372036854775808;
	mov.b64 	%rd70, 0;
	mov.b32 	%r42, 0;
	mov.u64 	%rd25, __cudart_i2opi_d;
	mov.u32 	%r44, %r45;
$L__BB173_3:
	.pragma "nounroll";
	mul.wide.s32 	%rd22, %r42, 8;
	add.s64 	%rd23, %rd1, %rd22;
	mul.wide.s32 	%rd24, %r44, 8;
	add.s64 	%rd26, %rd25, %rd24;
	ld.global.nc.u64 	%rd27, [%rd26];
	{
	.reg .u32 %r0, %r1, %r2, %r3, %alo, %ahi, %blo, %bhi, %clo, %chi;
	mov.b64 	{%alo,%ahi}, %rd27;
	mov.b64 	{%blo,%bhi}, %rd3;
	mov.b64 	{%clo,%chi}, %rd70;
	mad.lo.cc.u32 	%r0, %alo, %blo, %clo;
	madc.hi.cc.u32 	%r1, %alo, %blo, %chi;
	madc.hi.u32 	%r2, %alo, %bhi, 0;
	mad.lo.cc.u32 	%r1, %alo, %bhi, %r1;
	madc.hi.cc.u32 	%r2, %ahi, %blo, %r2;
	madc.hi.u32 	%r3, %ahi, %bhi, 0;
	mad.lo.cc.u32 	%r1, %ahi, %blo, %r1;
	madc.lo.cc.u32 	%r2, %ahi, %bhi, %r2;
	addc.u32 	%r3, %r3, 0;
	mov.b64 	%rd28, {%r0,%r1};
	mov.b64 	%rd70, {%r2,%r3};
	}
	st.local.u64 	[%rd23], %rd28;
	add.s32 	%r44, %r44, 1;
	add.s32 	%r43, %r43, 1;
	add.s32 	%r42, %r42, 1;
	setp.ne.s32 	%p4, %r43, -15;
	mov.u32 	%r45, %r6;
	@%p4 bra 	$L__BB173_3;
$L__BB173_4:
	cvt.s64.s32 	%rd29, %r45;
	cvt.u64.u32 	%rd30, %r4;
	add.s64 	%rd31, %rd30, %rd29;
	shl.b64 	%rd32, %rd31, 3;
	add.s64 	%rd33, %rd1, %rd32;
	st.local.u64 	[%rd33+-120], %rd70;
	and.b32  	%r15, %r2, 63;
	ld.local.u64 	%rd72, [%rd1+16];
	ld.local.u64 	%rd71, [%rd1+24];
	setp.eq.s32 	%p5, %r15, 0;
	@%p5 bra 	$L__BB173_6;
	shl.b64 	%rd34, %rd71, %r15;
	shr.u64 	%rd35, %rd72, 1;
	xor.b32  	%r24, %r15, 63;
	shr.u64 	%rd36, %rd35, %r24;
	or.b64  	%rd71, %rd34, %rd36;
	ld.local.u64 	%rd37, [%rd1+8];
	shl.b64 	%rd38, %rd72, %r15;
	shr.u64 	%rd39, %rd37, 1;
	shr.u64 	%rd40, %rd39, %r24;
	or.b64  	%rd72, %rd38, %rd40;
$L__BB173_6:
	and.b32  	%r25, %r1, -2147483648;
	shr.u64 	%rd41, %rd71, 62;
	cvt.u32.u64 	%r26, %rd41;
	mov.b64 	{%r27, %r28}, %rd71;
	mov.b64 	{%r29, %r30}, %rd72;
	shf.l.wrap.b32 	%r31, %r30, %r27, 2;
	shf.l.wrap.b32 	%r32, %r27, %r28, 2;
	mov.b64 	%rd42, {%r31, %r32};
	shl.b64 	%rd43, %rd72, 2;
	shr.u64 	%rd44, %rd42, 63;
	cvt.u32.u64 	%r33, %rd44;
	add.s32 	%r34, %r33, %r26;
	setp.eq.s32 	%p6, %r25, 0;
	neg.s32 	%r35, %r34;
	selp.b32 	%r46, %r34, %r35, %p6;
	setp.gt.s64 	%p7, %rd42, -1;
	mov.b64 	%rd45, 0;
	{
	.reg .u32 %r0, %r1, %r2, %r3, %a0, %a1, %a2, %a3, %b0, %b1, %b2, %b3;
	mov.b64 	{%a0,%a1}, %rd45;
	mov.b64 	{%a2,%a3}, %rd45;
	mov.b64 	{%b0,%b1}, %rd43;
	mov.b64 	{%b2,%b3}, %rd42;
	sub.cc.u32 	%r0, %a0, %b0;
	subc.cc.u32 	%r1, %a1, %b1;
	subc.cc.u32 	%r2, %a2, %b2;
	subc.u32 	%r3, %a3, %b3;
	mov.b64 	%rd46, {%r0,%r1};
	mov.b64 	%rd47, {%r2,%r3};
	}
	xor.b32  	%r36, %r25, -2147483648;
	selp.b64 	%rd73, %rd42, %rd47, %p7;
	selp.b64 	%rd14, %rd43, %rd46, %p7;
	selp.b32 	%r17, %r25, %r36, %p7;
	clz.b64 	%r37, %rd73;
	cvt.u64.u32 	%rd15, %r37;
	setp.eq.s32 	%p8, %r37, 0;
	@%p8 bra 	$L__BB173_8;
	cvt.u32.u64 	%r38, %rd15;
	and.b32  	%r39, %r38, 63;
	shl.b64 	%rd48, %rd73, %r39;
	shr.u64 	%rd49, %rd14, 1;
	not.b32 	%r40, %r38;
	and.b32  	%r41, %r40, 63;
	shr.u64 	%rd50, %rd49, %r41;
	or.b64  	%rd73, %rd48, %rd50;
$L__BB173_8:
	mov.b64 	%rd51, -3958705157555305931;
	{
	.reg .u32 %r0, %r1, %r2, %r3, %alo, %ahi, %blo, %bhi;
	mov.b64 	{%alo,%ahi}, %rd73;
	mov.b64 	{%blo,%bhi}, %rd51;
	mul.lo.u32 	%r0, %alo, %blo;
	mul.hi.u32 	%r1, %alo, %blo;
	mad.lo.cc.u32 	%r1, %alo, %bhi, %r1;
	madc.hi.u32 	%r2, %alo, %bhi, 0;
	mad.lo.cc.u32 	%r1, %ahi, %blo, %r1;
	madc.hi.cc.u32 	%r2, %ahi, %blo, %r2;
	madc.hi.u32 	%r3, %ahi, %bhi, 0;
	mad.lo.cc.u32 	%r2, %ahi, %bhi, %r2;
	addc.u32 	%r3, %r3, 0;
	mov.b64 	%rd52, {%r0,%r1};
	mov.b64 	%rd53, {%r2,%r3};
	}
	setp.gt.s64 	%p9, %rd53, 0;
	{
	.reg .u32 %r0, %r1, %r2, %r3, %a0, %a1, %a2, %a3, %b0, %b1, %b2, %b3;
	mov.b64 	{%a0,%a1}, %rd52;
	mov.b64 	{%a2,%a3}, %rd53;
	mov.b64 	{%b0,%b1}, %rd52;
	mov.b64 	{%b2,%b3}, %rd53;
	add.cc.u32 	%r0, %a0, %b0;
	addc.cc.u32 	%r1, %a1, %b1;
	addc.cc.u32 	%r2, %a2, %b2;
	addc.u32 	%r3, %a3, %b3;
	mov.b64 	%rd54, {%r0,%r1};
	mov.b64 	%rd55, {%r2,%r3};
	}
	selp.b64 	%rd56, %rd55, %rd53, %p9;
	selp.s64 	%rd57, -1, 0, %p9;
	sub.s64 	%rd58, %rd57, %rd15;
	cvt.u64.u32 	%rd59, %r17;
	shl.b64 	%rd60, %rd59, 32;
	add.s64 	%rd61, %rd56, 1;
	shr.u64 	%rd62, %rd61, 10;
	add.s64 	%rd63, %rd62, 1;
	shr.u64 	%rd64, %rd63, 1;
	shl.b64 	%rd65, %rd58, 52;
	add.s64 	%rd66, %rd65, %rd64;
	add.s64 	%rd67, %rd66, 4602678819172646912;
	or.b64  	%rd68, %rd67, %rd60;
	mov.b64 	%fd4, %rd68;
$L__BB173_9:
	st.param.f64 	[func_retval0], %fd4;
	st.param.b32 	[func_retval0+8], %r46;
	ret;

}
.func  (.param .b64 func_retval0) __internal_accurate_pow(
	.param .b64 __internal_accurate_pow_param_0,
	.param .b64 __internal_accurate_pow_param_1
)
{
	.reg .pred 	%p<8>;
	.reg .b32 	%r<49>;
	.reg .b32 	%f<3>;
	.reg .b64 	%fd<109>;

	ld.param.f64 	%fd10, [__internal_accurate_pow_param_0];
	ld.param.f64 	%fd11, [__internal_accurate_pow_param_1];
	{
	.reg .b32 %temp; 
	mov.b64 	{%temp, %r46}, %fd10;
	}
	{
	.reg .b32 %temp; 
	mov.b64 	{%r45, %temp}, %fd10;
	}
	shr.u32 	%r47, %r46, 20;
	setp.gt.u32 	%p1, %r46, 1048575;
	@%p1 bra 	$L__BB174_2;
	mul.f64 	%fd12, %fd10, 0d4350000000000000;
	{
	.reg .b32 %temp; 
	mov.b64 	{%temp, %r46}, %fd12;
	}
	{
	.reg .b32 %temp; 
	mov.b64 	{%r45, %temp}, %fd12;
	}
	shr.u32 	%r16, %r46, 20;
	add.s32 	%r47, %r16, -54;
$L__BB174_2:
	add.s32 	%r48, %r47, -1023;
	and.b32  	%r17, %r46, -2146435073;
	or.b32  	%r18, %r17, 1072693248;
	mov.b64 	%fd107, {%r45, %r18};
	setp.lt.u32 	%p2, %r18, 1073127583;
	@%p2 bra 	$L__BB174_4;
	{
	.reg .b32 %temp; 
	mov.b64 	{%r19, %temp}, %fd107;
	}
	{
	.reg .b32 %temp; 
	mov.b64 	{%temp, %r20}, %fd107;
	}
	add.s32 	%r21, %r20, -1048576;
	mov.b64 	%fd107, {%r19, %r21};
	add.s32 	%r48, %r47, -1022;
$L__BB174_4:
	add.f64 	%fd13, %fd107, 0dBFF0000000000000;
	add.f64 	%fd14, %fd107, 0d3FF0000000000000;
	rcp.approx.ftz.f64 	%fd15, %fd14;
	neg.f64 	%fd16, %fd14;
	fma.rn.f64 	%fd17, %fd16, %fd15, 0d3FF0000000000000;
	fma.rn.f64 	%fd18, %fd17, %fd17, %fd17;
	fma.rn.f64 	%fd19, %fd18, %fd15, %fd15;
	mul.f64 	%fd20, %fd13, %fd19;
	fma.rn.f64 	%fd21, %fd13, %fd19, %fd20;
	mul.f64 	%fd22, %fd21, %fd21;
	fma.rn.f64 	%fd23, %fd22, 0d3EB0F5FF7D2CAFE2, 0d3ED0F5D241AD3B5A;
	fma.rn.f64 	%fd24, %fd23, %fd22, 0d3EF3B20A75488A3F;
	fma.rn.f64 	%fd25, %fd24, %fd22, 0d3F1745CDE4FAECD5;
	fma.rn.f64 	%fd26, %fd25, %fd22, 0d3F3C71C7258A578B;
	fma.rn.f64 	%fd27, %fd26, %fd22, 0d3F6249249242B910;
	fma.rn.f64 	%fd28, %fd27, %fd22, 0d3F89999999999DFB;
	sub.f64 	%fd29, %fd13, %fd21;
	add.f64 	%fd30, %fd29, %fd29;
	neg.f64 	%fd31, %fd21;
	fma.rn.f64 	%fd32, %fd31, %fd13, %fd30;
	mul.f64 	%fd33, %fd19, %fd32;
	fma.rn.f64 	%fd34, %fd22, %fd28, 0d3FB5555555555555;
	mov.f64 	%fd35, 0d3FB5555555555555;
	sub.f64 	%fd36, %fd35, %fd34;
	fma.rn.f64 	%fd37, %fd22, %fd28, %fd36;
	add.f64 	%fd38, %fd37, 0dBC46A4CB00B9E7B0;
	add.f64 	%fd39, %fd34, %fd38;
	sub.f64 	%fd40, %fd34, %fd39;
	add.f64 	%fd41, %fd38, %fd40;
	mul.rn.f64 	%fd42, %fd21, %fd21;
	neg.f64 	%fd43, %fd42;
	fma.rn.f64 	%fd44, %fd21, %fd21, %fd43;
	{
	.reg .b32 %temp; 
	mov.b64 	{%r22, %temp}, %fd33;
	}
	{
	.reg .b32 %temp; 
	mov.b64 	{%temp, %r23}, %fd33;
	}
	add.s32 	%r24, %r23, 1048576;
	mov.b64 	%fd45, {%r22, %r24};
	fma.rn.f64 	%fd46, %fd21, %fd45, %fd44;
	mul.rn.f64 	%fd47, %fd42, %fd21;
	neg.f64 	%fd48, %fd47;
	fma.rn.f64 	%fd49, %fd42, %fd21, %fd48;
	fma.rn.f64 	%fd50, %fd42, %fd33, %fd49;
	fma.rn.f64 	%fd51, %fd46, %fd21, %fd50;
	mul.rn.f64 	%fd52, %fd39, %fd47;
	neg.f64 	%fd53, %fd52;
	fma.rn.f64 	%fd54, %fd39, %fd47, %fd53;
	fma.rn.f64 	%fd55, %fd39, %fd51, %fd54;
	fma.rn.f64 	%fd56, %fd41, %fd47, %fd55;
	add.f64 	%fd57, %fd52, %fd56;
	sub.f64 	%fd58, %fd52, %fd57;
	add.f64 	%fd59, %fd56, %fd58;
	add.f64 	%fd60, %fd21, %fd57;
	sub.f64 	%fd61, %fd21, %fd60;
	add.f64 	%fd62, %fd57, %fd61;
	add.f64 	%fd63, %fd59, %fd62;
	add.f64 	%fd64, %fd33, %fd63;
	add.f64 	%fd65, %fd60, %fd64;
	sub.f64 	%fd66, %fd60, %fd65;
	add.f64 	%fd67, %fd64, %fd66;
	xor.b32  	%r25, %r48, -2147483648;
	mov.b32 	%r26, 1127219200;
	mov.b64 	%fd68, {%r25, %r26};
	mov.b32 	%r27, -2147483648;
	mov.b64 	%fd69, {%r27, %r26};
	sub.f64 	%fd70, %fd68, %fd69;
	fma.rn.f64 	%fd71, %fd70, 0d3FE62E42FEFA39EF, %fd65;
	fma.rn.f64 	%fd72, %fd70, 0dBFE62E42FEFA39EF, %fd71;
	sub.f64 	%fd73, %fd72, %fd65;
	sub.f64 	%fd74, %fd67, %fd73;
	fma.rn.f64 	%fd75, %fd70, 0d3C7ABC9E3B39803F, %fd74;
	add.f64 	%fd76, %fd71, %fd75;
	sub.f64 	%fd77, %fd71, %fd76;
	add.f64 	%fd78, %fd75, %fd77;
	{
	.reg .b32 %temp; 
	mov.b64 	{%temp, %r28}, %fd11;
	}
	{
	.reg .b32 %temp; 
	mov.b64 	{%r29, %temp}, %fd11;
	}
	shl.b32 	%r30, %r28, 1;
	setp.gt.u32 	%p3, %r30, -33554433;
	and.b32  	%r31, %r28, -15728641;
	selp.b32 	%r32, %r31, %r28, %p3;
	mov.b64 	%fd79, {%r29, %r32};
	mul.rn.f64 	%fd80, %fd76, %fd79;
	neg.f64 	%fd81, %fd80;
	fma.rn.f64 	%fd82, %fd76, %fd79, %fd81;
	fma.rn.f64 	%fd83, %fd78, %fd79, %fd82;
	add.f64 	%fd4, %fd80, %fd83;
	sub.f64 	%fd84, %fd80, %fd4;
	add.f64 	%fd5, %fd83, %fd84;
	fma.rn.f64 	%fd85, %fd4, 0d3FF71547652B82FE, 0d4338000000000000;
	{
	.reg .b32 %temp; 
	mov.b64 	{%r13, %temp}, %fd85;
	}
	mov.f64 	%fd86, 0dC338000000000000;
	add.rn.f64 	%fd87, %fd85, %fd86;
	fma.rn.f64 	%fd88, %fd87, 0dBFE62E42FEFA39EF, %fd4;
	fma.rn.f64 	%fd89, %fd87, 0dBC7ABC9E3B39803F, %fd88;
	fma.rn.f64 	%fd90, %fd89, 0d3E5ADE1569CE2BDF, 0d3E928AF3FCA213EA;
	fma.rn.f64 	%fd91, %fd90, %fd89, 0d3EC71DEE62401315;
	fma.rn.f64 	%fd92, %fd91, %fd89, 0d3EFA01997C89EB71;
	fma.rn.f64 	%fd93, %fd92, %fd89, 0d3F2A01A014761F65;
	fma.rn.f64 	%fd94, %fd93, %fd89, 0d3F56C16C1852B7AF;
	fma.rn.f64 	%fd95, %fd94, %fd89, 0d3F81111111122322;
	fma.rn.f64 	%fd96, %fd95, %fd89, 0d3FA55555555502A1;
	fma.rn.f64 	%fd97, %fd96, %fd89, 0d3FC5555555555511;
	fma.rn.f64 	%fd98, %fd97, %fd89, 0d3FE000000000000B;
	fma.rn.f64 	%fd99, %fd98, %fd89, 0d3FF0000000000000;
	fma.rn.f64 	%fd100, %fd99, %fd89, 0d3FF0000000000000;
	{
	.reg .b32 %temp; 
	mov.b64 	{%r14, %temp}, %fd100;
	}
	{
	.reg .b32 %temp; 
	mov.b64 	{%temp, %r15}, %fd100;
	}
	shl.b32 	%r33, %r13, 20;
	add.s32 	%r34, %r33, %r15;
	mov.b64 	%fd108, {%r14, %r34};
	{
	.reg .b32 %temp; 
	mov.b64 	{%temp, %r35}, %fd4;
	}
	mov.b32 	%f2, %r35;
	abs.f32 	%f1, %f2;
	setp.lt.f32 	%p4, %f1, 0f4086232B;
	@%p4 bra 	$L__BB174_7;
	setp.lt.f64 	%p5, %fd4, 0d0000000000000000;
	add.f64 	%fd101, %fd4, 0d7FF0000000000000;
	selp.f64 	%fd108, 0d0000000000000000, %fd101, %p5;
	setp.geu.f32 	%p6, %f1, 0f40874800;
	@%p6 bra 	$L__BB174_7;
	shr.u32 	%r36, %r13, 31;
	add.s32 	%r37, %r13, %r36;
	shr.s32 	%r38, %r37, 1;
	shl.b32 	%r39, %r38, 20;
	add.s32 	%r40, %r15, %r39;
	mov.b64 	%fd102, {%r14, %r40};
	sub.s32 	%r41, %r13, %r38;
	shl.b32 	%r42, %r41, 20;
	add.s32 	%r43, %r42, 1072693248;
	mov.b32 	%r44, 0;
	mov.b64 	%fd103, {%r44, %r43};
	mul.f64 	%fd108, %fd103, %fd102;
$L__BB174_7:
	abs.f64 	%fd104, %fd108;
	setp.eq.f64 	%p7, %fd104, 0d7FF0000000000000;
	fma.rn.f64 	%fd105, %fd108, %fd5, %fd108;
	selp.f64 	%fd106, %fd108, %fd105, %p7;
	st.param.f64 	[func_retval0], %fd106;
	ret;

}
.func  (.param .b64 func_retval0) __internal_lgamma_pos(
	.param .b64 __internal_lgamma_pos_param_0
)
{
	.reg .pred 	%p<12>;
	.reg .b32 	%r<47>;
	.reg .b64 	%fd<184>;

	ld.param.f64 	%fd22, [__internal_lgamma_pos_param_0];
	{
	.reg .b32 %temp; 
	mov.b64 	{%temp, %r1}, %fd22;
	}
	setp.lt.s32 	%p1, %r1, 1074266112;
	@%p1 bra 	$L__BB175_9;
	setp.lt.u32 	%p8, %r1, 1075838976;
	@%p8 bra 	$L__BB175_8;
	setp.gt.u32 	%p9, %r1, 2146435071;
	@%p9 bra 	$L__BB175_6;
	{
	.reg .b32 %temp; 
	mov.b64 	{%r30, %temp}, %fd22;
	}
	shr.u32 	%r2, %r1, 20;
	add.s32 	%r42, %r2, -1023;
	and.b32  	%r31, %r1, 1048575;
	or.b32  	%r32, %r31, 1072693248;
	mov.b64 	%fd178, {%r30, %r32};
	setp.lt.u32 	%p10, %r32, 1073127583;
	@%p10 bra 	$L__BB175_5;
	{
	.reg .b32 %temp; 
	mov.b64 	{%r33, %temp}, %fd178;
	}
	{
	.reg .b32 %temp; 
	mov.b64 	{%temp, %r34}, %fd178;
	}
	add.s32 	%r35, %r34, -1048576;
	mov.b64 	%fd178, {%r33, %r35};
	add.s32 	%r42, %r2, -1022;
$L__BB175_5:
	add.f64 	%fd129, %fd178, 0dBFF0000000000000;
	add.f64 	%fd130, %fd178, 0d3FF0000000000000;
	rcp.approx.ftz.f64 	%fd131, %fd130;
	neg.f64 	%fd132, %fd130;
	fma.rn.f64 	%fd133, %fd132, %fd131, 0d3FF0000000000000;
	fma.rn.f64 	%fd134, %fd133, %fd133, %fd133;
	fma.rn.f64 	%fd135, %fd134, %fd131, %fd131;
	mul.f64 	%fd136, %fd129, %fd135;
	fma.rn.f64 	%fd137, %fd129, %fd135, %fd136;
	mul.f64 	%fd138, %fd137, %fd137;
	fma.rn.f64 	%fd139, %fd138, 0d3EB1380B3AE80F1E, 0d3ED0EE258B7A8B04;
	fma.rn.f64 	%fd140, %fd139, %fd138, 0d3EF3B2669F02676F;
	fma.rn.f64 	%fd141, %fd140, %fd138, 0d3F1745CBA9AB0956;
	fma.rn.f64 	%fd142, %fd141, %fd138, 0d3F3C71C72D1B5154;
	fma.rn.f64 	%fd143, %fd142, %fd138, 0d3F624924923BE72D;
	fma.rn.f64 	%fd144, %fd143, %fd138, 0d3F8999999999A3C4;
	fma.rn.f64 	%fd145, %fd144, %fd138, 0d3FB5555555555554;
	sub.f64 	%fd146, %fd129, %fd137;
	add.f64 	%fd147, %fd146, %fd146;
	neg.f64 	%fd148, %fd137;
	fma.rn.f64 	%fd149, %fd148, %fd129, %fd147;
	mul.f64 	%fd150, %fd135, %fd149;
	mul.f64 	%fd151, %fd138, %fd145;
	fma.rn.f64 	%fd152, %fd151, %fd137, %fd150;
	xor.b32  	%r36, %r42, -2147483648;
	mov.b32 	%r37, 1127219200;
	mov.b64 	%fd153, {%r36, %r37};
	mov.b32 	%r38, -2147483648;
	mov.b64 	%fd154, {%r38, %r37};
	sub.f64 	%fd155, %fd153, %fd154;
	fma.rn.f64 	%fd156, %fd155, 0d3FE62E42FEFA39EF, %fd137;
	fma.rn.f64 	%fd157, %fd155, 0dBFE62E42FEFA39EF, %fd156;
	sub.f64 	%fd158, %fd157, %fd137;
	sub.f64 	%fd159, %fd152, %fd158;
	fma.rn.f64 	%fd160, %fd155, 0d3C7ABC9E3B39803F, %fd159;
	add.f64 	%fd179, %fd156, %fd160;
	bra.uni 	$L__BB175_7;
$L__BB175_6:
	fma.rn.f64 	%fd179, %fd22, 0d7FF0000000000000, 0d7FF0000000000000;
$L__BB175_7:
	rcp.approx.ftz.f64 	%fd161, %fd22;
	neg.f64 	%fd162, %fd22;
	fma.rn.f64 	%fd163, %fd162, %fd161, 0d3FF0000000000000;
	fma.rn.f64 	%fd164, %fd163, %fd163, %fd163;
	fma.rn.f64 	%fd165, %fd164, %fd161, %fd161;
	mul.f64 	%fd166, %fd165, %fd165;
	{
	.reg .b32 %temp; 
	mov.b64 	{%r39, %temp}, %fd179;
	}
	{
	.reg .b32 %temp; 
	mov.b64 	{%temp, %r40}, %fd179;
	}
	add.s32 	%r41, %r40, -1048576;
	mov.b64 	%fd167, {%r39, %r41};
	add.f64 	%fd168, %fd22, 0dBFE0000000000000;
	fma.rn.f64 	%fd169, %fd166, 0dBF5AC321034783F9, 0d3F4B68B992738FBF;
	fma.rn.f64 	%fd170, %fd169, %fd166, 0dBF4380D01E4F7B8C;
	fma.rn.f64 	%fd171, %fd170, %fd166, 0d3F4A019FA29F7264;
	fma.rn.f64 	%fd172, %fd171, %fd166, 0dBF66C16C16B2ACEC;
	fma.rn.f64 	%fd173, %fd172, %fd166, 0d3FB5555555555545;
	fma.rn.f64 	%fd174, %fd173, %fd165, 0d3FED67F1C864BEAE;
	fma.rn.f64 	%fd175, %fd167, %fd168, %fd174;
	fma.rn.f64 	%fd176, %fd167, %fd168, %fd162;
	add.f64 	%fd177, %fd176, %fd175;
	setp.eq.f64 	%p11, %fd22, 0d7FF0000000000000;
	selp.f64 	%fd183, 0d7FF0000000000000, %fd177, %p11;
	bra.uni 	$L__BB175_21;
$L__BB175_8:
	add.f64 	%fd113, %fd22, 0dC008000000000000;
	fma.rn.f64 	%fd114, %fd113, 0dC0AF7040BB18FB05, 0dC1122B7730207EF3;
	fma.rn.f64 	%fd115, %fd114, %fd113, 0dC1585A0DB81DE7D0;
	fma.rn.f64 	%fd116, %fd115, %fd113, 0dC18A992B8BA94677;
	fma.rn.f64 	%fd117, %fd116, %fd113, 0dC1AAC5CB6957CC20;
	fma.rn.f64 	%fd118, %fd117, %fd113, 0dC1BC0E2B308774BE;
	fma.rn.f64 	%fd119, %fd118, %fd113, 0dC1C6BA13DCAE7F67;
	fma.rn.f64 	%fd120, %fd119, %fd113, 0dC1CCF33B9C3D120C;
	add.f64 	%fd121, %fd113, 0dC08FF62E0BE189FE;
	fma.rn.f64 	%fd122, %fd121, %fd113, 0dC10074FACE10C93F;
	fma.rn.f64 	%fd123, %fd122, %fd113, 0dC151B662F8D75791;
	fma.rn.f64 	%fd124, %fd123, %fd113, 0dC18EE64AB4D207F7;
	fma.rn.f64 	%fd125, %fd124, %fd113, 0dC1B9051687C9951A;
	fma.rn.f64 	%fd126, %fd125, %fd113, 0dC1D2B866BF0B853D;
	fma.rn.f64 	%fd127, %fd126, %fd113, 0dC1D4E2130E9DC133;
	div.rn.f64 	%fd128, %fd120, %fd127;
	add.f64 	%fd183, %fd113, %fd128;
	bra.uni 	$L__BB175_21;
$L__BB175_9:
	setp.lt.s32 	%p2, %r1, 1073217536;
	@%p2 bra 	$L__BB175_11;
	add.f64 	%fd93, %fd22, 0dC000000000000000;
	fma.rn.f64 	%fd94, %fd93, 0d3E452636124338B3, 0dBE71FA71D78C0EE2;
	fma.rn.f64 	%fd95, %fd94, %fd93, 0d3E8D111F31E61306;
	fma.rn.f64 	%fd96, %fd95, %fd93, 0dBEA0502BBE1B2706;
	fma.rn.f64 	%fd97, %fd96, %fd93, 0d3EB06850B2970292;
	fma.rn.f64 	%fd98, %fd97, %fd93, 0dBEC108474875033D;
	fma.rn.f64 	%fd99, %fd98, %fd93, 0d3ED24ACCC62909DC;
	fma.rn.f64 	%fd100, %fd99, %fd93, 0dBEE3CB25209E63BE;
	fma.rn.f64 	%fd101, %fd100, %fd93, 0d3EF581CBBC8CDC7B;
	fma.rn.f64 	%fd102, %fd101, %fd93, 0dBF078E04B85C7597;
	fma.rn.f64 	%fd103, %fd102, %fd93, 0d3F1A12730CF45051;
	fma.rn.f64 	%fd104, %fd103, %fd93, 0dBF2D3FD354062012;
	fma.rn.f64 	%fd105, %fd104, %fd93, 0d3F40B36B0B4DE323;
	fma.rn.f64 	%fd106, %fd105, %fd93, 0dBF538AC5C6D0317A;
	fma.rn.f64 	%fd107, %fd106, %fd93, 0d3F67ADD6EAAB19FC;
	fma.rn.f64 	%fd108, %fd107, %fd93, 0dBF7E404FC20E4D5B;
	fma.rn.f64 	%fd109, %fd108, %fd93, 0d3F951322AC7DA390;
	fma.rn.f64 	%fd110, %fd109, %fd93, 0dBFB13E001A5578A3;
	fma.rn.f64 	%fd111, %fd110, %fd93, 0d3FD4A34CC4A60FA3;
	fma.rn.f64 	%fd112, %fd111, %fd93, 0d3FDB0EE6072093CF;
	mul.f64 	%fd183, %fd93, %fd112;
	bra.uni 	$L__BB175_21;
$L__BB175_11:
	setp.lt.s32 	%p3, %r1, 1072064102;
	@%p3 bra 	$L__BB175_13;
	mov.f64 	%fd70, 0d3FF0000000000000;
	sub.f64 	%fd71, %fd70, %fd22;
	fma.rn.f64 	%fd72, %fd71, 0d3F881F6D2A4C4310, 0d3FA3EB504359EB88;
	fma.rn.f64 	%fd73, %fd72, %fd71, 0d3FAE35D8DEB06317;
	fma.rn.f64 	%fd74, %fd73, %fd71, 0d3FAED469A8B6ECCE;
	fma.rn.f64 	%fd75, %fd74, %fd71, 0d3FACC1B1C357BEFE;
	fma.rn.f64 	%fd76, %fd75, %fd71, 0d3FAD7154DB67F79F;
	fma.rn.f64 	%fd77, %fd76, %fd71, 0d3FAFCC622CF2F7BB;
	fma.rn.f64 	%fd78, %fd77, %fd71, 0d3FB11747A4D1CC43;
	fma.rn.f64 	%fd79, %fd78, %fd71, 0d3FB24CE16A21B8AC;
	fma.rn.f64 	%fd80, %fd79, %fd71, 0d3FB3B1C21A7BCB00;
	fma.rn.f64 	%fd81, %fd80, %fd71, 0d3FB556723452ED57;
	fma.rn.f64 	%fd82, %fd81, %fd71, 0d3FB748C00891544F;
	fma.rn.f64 	%fd83, %fd82, %fd71, 0d3FB9A0207808CF40;
	fma.rn.f64 	%fd84, %fd83, %fd71, 0d3FBC80673B8AE26B;
	fma.rn.f64 	%fd85, %fd84, %fd71, 0d3FC010B364B7E555;
	fma.rn.f64 	%fd86, %fd85, %fd71, 0d3FC2703A1D239658;
	fma.rn.f64 	%fd87, %fd86, %fd71, 0d3FC5B40CB1137E6E;
	fma.rn.f64 	%fd88, %fd87, %fd71, 0d3FCA8B9C17AC4F03;
	fma.rn.f64 	%fd89, %fd88, %fd71, 0d3FD151322AC7CB52;
	fma.rn.f64 	%fd90, %fd89, %fd71, 0d3FD9A4D55BEAB1D4;
	fma.rn.f64 	%fd91, %fd90, %fd71, 0d3FEA51A6625307D6;
	fma.rn.f64 	%fd92, %fd91, %fd71, 0d3FE2788CFC6FB619;
	mul.f64 	%fd183, %fd71, %fd92;
	bra.uni 	$L__BB175_21;
$L__BB175_13:
	fma.rn.f64 	%fd23, %fd22, 0dBE7844988BFE6590, 0d3EA7B77CEB0625E8;
	fma.rn.f64 	%fd24, %fd23, %fd22, 0dBE998C69C8710CC4;
	fma.rn.f64 	%fd25, %fd24, %fd22, 0dBEF6527A5A11CF6E;
	fma.rn.f64 	%fd26, %fd25, %fd22, 0d3F20EC2950B1B5DE;
	fma.rn.f64 	%fd27, %fd26, %fd22, 0dBF2C4D80C24BA278;
	fma.rn.f64 	%fd28, %fd27, %fd22, 0dBF5315B4E8CC0D09;
	fma.rn.f64 	%fd29, %fd28, %fd22, 0d3F7D917F15D50020;
	fma.rn.f64 	%fd30, %fd29, %fd22, 0dBF83B4ABB41CB6FA;
	fma.rn.f64 	%fd31, %fd30, %fd22, 0dBFA59AF1275B7120;
	fma.rn.f64 	%fd32, %fd31, %fd22, 0d3FC5512321A168A0;
	fma.rn.f64 	%fd33, %fd32, %fd22, 0dBFA5815E8FDCE74C;
	fma.rn.f64 	%fd34, %fd33, %fd22, 0dBFE4FCF4026ADD1A;
	fma.rn.f64 	%fd35, %fd34, %fd22, 0d3FE2788CFC6FB5C8;
	mul.f64 	%fd36, %fd22, %fd35;
	fma.rn.f64 	%fd180, %fd36, %fd22, %fd22;
	{
	.reg .b32 %temp; 
	mov.b64 	{%temp, %r43}, %fd180;
	}
	{
	.reg .b32 %temp; 
	mov.b64 	{%r44, %temp}, %fd180;
	}
	setp.gt.s32 	%p4, %r43, 1048575;
	mov.b32 	%r45, -1023;
	@%p4 bra 	$L__BB175_15;
	mul.f64 	%fd180, %fd180, 0d4350000000000000;
	{
	.reg .b32 %temp; 
	mov.b64 	{%temp, %r43}, %fd180;
	}
	{
	.reg .b32 %temp; 
	mov.b64 	{%r44, %temp}, %fd180;
	}
	mov.b32 	%r45, -1077;
$L__BB175_15:
	add.s32 	%r18, %r43, -1;
	setp.gt.u32 	%p5, %r18, 2146435070;
	@%p5 bra 	$L__BB175_19;
	shr.u32 	%r21, %r43, 20;
	add.s32 	%r46, %r45, %r21;
	and.b32  	%r22, %r43, 1048575;
	or.b32  	%r23, %r22, 1072693248;
	mov.b64 	%fd181, {%r44, %r23};
	setp.lt.u32 	%p7, %r23, 1073127583;
	@%p7 bra 	$L__BB175_18;
	{
	.reg .b32 %temp; 
	mov.b64 	{%r24, %temp}, %fd181;
	}
	{
	.reg .b32 %temp; 
	mov.b64 	{%temp, %r25}, %fd181;
	}
	add.s32 	%r26, %r25, -1048576;
	mov.b64 	%fd181, {%r24, %r26};
	add.s32 	%r46, %r46, 1;
$L__BB175_18:
	add.f64 	%fd38, %fd181, 0dBFF0000000000000;
	add.f64 	%fd39, %fd181, 0d3FF0000000000000;
	rcp.approx.ftz.f64 	%fd40, %fd39;
	neg.f64 	%fd41, %fd39;
	fma.rn.f64 	%fd42, %fd41, %fd40, 0d3FF0000000000000;
	fma.rn.f64 	%fd43, %fd42, %fd42, %fd42;
	fma.rn.f64 	%fd44, %fd43, %fd40, %fd40;
	mul.f64 	%fd45, %fd38, %fd44;
	fma.rn.f64 	%fd46, %fd38, %fd44, %fd45;
	mul.f64 	%fd47, %fd46, %fd46;
	fma.rn.f64 	%fd48, %fd47, 0d3EB1380B3AE80F1E, 0d3ED0EE258B7A8B04;
	fma.rn.f64 	%fd49, %fd48, %fd47, 0d3EF3B2669F02676F;
	fma.rn.f64 	%fd50, %fd49, %fd47, 0d3F1745CBA9AB0956;
	fma.rn.f64 	%fd51, %fd50, %fd47, 0d3F3C71C72D1B5154;
	fma.rn.f64 	%fd52, %fd51, %fd47, 0d3F624924923BE72D;
	fma.rn.f64 	%fd53, %fd52, %fd47, 0d3F8999999999A3C4;
	fma.rn.f64 	%fd54, %fd53, %fd47, 0d3FB5555555555554;
	sub.f64 	%fd55, %fd38, %fd46;
	add.f64 	%fd56, %fd55, %fd55;
	neg.f64 	%fd57, %fd46;
	fma.rn.f64 	%fd58, %fd57, %fd38, %fd56;
	mul.f64 	%fd59, %fd44, %fd58;
	mul.f64 	%fd60, %fd47, %fd54;
	fma.rn.f64 	%fd61, %fd60, %fd46, %fd59;
	xor.b32  	%r27, %r46, -2147483648;
	mov.b32 	%r28, 1127219200;
	mov.b64 	%fd62, {%r27, %r28};
	mov.b32 	%r29, -2147483648;
	mov.b64 	%fd63, {%r29, %r28};
	sub.f64 	%fd64, %fd62, %fd63;
	fma.rn.f64 	%fd65, %fd64, 0d3FE62E42FEFA39EF, %fd46;
	fma.rn.f64 	%fd66, %fd64, 0dBFE62E42FEFA39EF, %fd65;
	sub.f64 	%fd67, %fd66, %fd46;
	sub.f64 	%fd68, %fd61, %fd67;
	fma.rn.f64 	%fd69, %fd64, 0d3C7ABC9E3B39803F, %fd68;
	add.f64 	%fd182, %fd65, %fd69;
	bra.uni 	$L__BB175_20;
$L__BB175_19:
	fma.rn.f64 	%fd37, %fd180, 0d7FF0000000000000, 0d7FF0000000000000;
	{
	.reg .b32 %temp; 
	mov.b64 	{%temp, %r19}, %fd180;
	}
	and.b32  	%r20, %r19, 2147483647;
	setp.eq.s32 	%p6, %r20, 0;
	selp.f64 	%fd182, 0dFFF0000000000000, %fd37, %p6;
$L__BB175_20:
	neg.f64 	%fd183, %fd182;
$L__BB175_21:
	st.param.f64 	[func_retval0], %fd183;
	ret;

}


// ===== COMPILED SASS (sm_100) =====

	.target	sm_100

	.elftype	@"ET_EXEC"


//--------------------- .note.nv.tkinfo           --------------------------
	.section	.note.nv.tkinfo,"",@"SHT_NOTE"
	.sectionflags	@"SHF_NOTE_NV_TKINFO"
	.tkinfo
        /*0018*/ 	.word	0x00000002
        /*0030*/ 	.string	""
        /*0030*/ 	.string	"ptxas"
        /*0030*/ 	.string	"Cuda compilation tools, release 13.0, V13.0.88"
        /*0030*/ 	.string	"Build cuda_13.0.r13.0/compiler.36424714_0"
        /*0030*/ 	.string	"-arch sm_100 -m 64 "



//--------------------- .note.nv.cuinfo           --------------------------
	.section	.note.nv.cuinfo,"",@"SHT_NOTE"
	.sectionflags	@"SHF_NOTE_NV_CUINFO"
        /*0018*/ 	.short	0x0002
        /*001a*/ 	.short	0x0064
        /*001c*/ 	.short	0x0082
	.zero		2


//--------------------- .nv.info                  --------------------------
	.section	.nv.info,"",@"SHT_CUDA_INFO"
	.align	4


	//----- nvinfo : EIATTR_REGCOUNT
	.align		4
        /*0000*/ 	.byte	0x04, 0x2f
        /*0002*/ 	.short	(.L_10 - .L_9)
	.align		4
.L_9:
        /*0004*/ 	.word	index@(vec_initIndex)
        /*0008*/ 	.word	0x0000000a


	//----- nvinfo : EIATTR_FRAME_SIZE
	.align		4
.L_10:
        /*000c*/ 	.byte	0x04, 0x11
        /*000e*/ 	.short	(.L_12 - .L_11)
	.align		4
.L_11:
        /*0010*/ 	.word	index@(vec_initIndex)
        /*0014*/ 	.word	0x00000000


	//----- nvinfo : EIATTR_REGCOUNT
	.align		4
.L_12:
        /*0018*/ 	.byte	0x04, 0x2f
        /*001a*/ 	.short	(.L_14 - .L_13)
	.align		4
.L_13:
        /*001c*/ 	.word	index@(vec_computeLocalMaxima)
        /*0020*/ 	.word	0x0000000e


	//----- nvinfo : EIATTR_FRAME_SIZE
	.align		4
.L_14:
        /*0024*/ 	.byte	0x04, 0x11
        /*0026*/ 	.short	(.L_16 - .L_15)
	.align		4
.L_15:
        /*0028*/ 	.word	index@(vec_computeLocalMaxima)
        /*002c*/ 	.word	0x00000000


	//----- nvinfo : EIATTR_REGCOUNT
	.align		4
.L_16:
        /*0030*/ 	.byte	0x04, 0x2f
        /*0032*/ 	.short	(.L_18 - .L_17)
	.align		4
.L_17:
        /*0034*/ 	.word	index@(vec_eraseNonLocalMaxima)
        /*0038*/ 	.word	0x0000000a


	//----- nvinfo : EIATTR_FRAME_SIZE
	.align		4
.L_18:
        /*003c*/ 	.byte	0x04, 0x11
        /*003e*/ 	.short	(.L_20 - .L_19)
	.align		4
.L_19:
        /*0040*/ 	.word	index@(vec_eraseNonLocalMaxima)
        /*0044*/ 	.word	0x00000000


	//----- nvinfo : EIATTR_REGCOUNT
	.align		4
.L_20:
        /*0048*/ 	.byte	0x04, 0x2f
        /*004a*/ 	.short	(.L_22 - .L_21)
	.align		4
.L_21:
        /*004c*/ 	.word	index@(vec_set)
        /*0050*/ 	.word	0x0000000a


	//----- nvinfo : EIATTR_FRAME_SIZE
	.align		4
.L_22:
        /*0054*/ 	.byte	0x04, 0x11
        /*0056*/ 	.short	(.L_24 - .L_23)
	.align		4
.L_23:
        /*0058*/ 	.word	index@(vec_set)
        /*005c*/ 	.word	0x00000000


	//----- nvinfo : EIATTR_REGCOUNT
	.align		4
.L_24:
        /*0060*/ 	.byte	0x04, 0x2f
        /*0062*/ 	.short	(.L_26 - .L_25)
	.align		4
.L_25:
        /*0064*/ 	.word	index@(vec_add)
        /*0068*/ 	.word	0x0000000e


	//----- nvinfo : EIATTR_FRAME_SIZE
	.align		4
.L_26:
        /*006c*/ 	.byte	0x04, 0x11
        /*006e*/ 	.short	(.L_28 - .L_27)
	.align		4
.L_27:
        /*0070*/ 	.word	index@(vec_add)
        /*0074*/ 	.word	0x00000000


	//----- nvinfo : EIATTR_REGCOUNT
	.align		4
.L_28:
        /*0078*/ 	.byte	0x04, 0x2f
        /*007a*/ 	.short	(.L_30 - .L_29)
	.align		4
.L_29:
        /*007c*/ 	.word	index@(vec_sub)
        /*0080*/ 	.word	0x0000000e


	//----- nvinfo : EIATTR_FRAME_SIZE
	.align		4
.L_30:
        /*0084*/ 	.byte	0x04, 0x11
        /*0086*/ 	.short	(.L_32 - .L_31)
	.align		4
.L_31:
        /*0088*/ 	.word	index@(vec_sub)
        /*008c*/ 	.word	0x00000000


	//----- nvinfo : EIATTR_REGCOUNT
	.align		4
.L_32:
        /*0090*/ 	.byte	0x04, 0x2f
        /*0092*/ 	.short	(.L_34 - .L_33)
	.align		4
.L_33:
        /*0094*/ 	.word	index@(vec_subFloat)
        /*0098*/ 	.word	0x0000000c


	//----- nvinfo : EIATTR_FRAME_SIZE
	.align		4
.L_34:
        /*009c*/ 	.byte	0x04, 0x11
        /*009e*/ 	.short	(.L_36 - .L_35)
	.align		4
.L_35:
        /*00a0*/ 	.word	index@(vec_subFloat)
        /*00a4*/ 	.word	0x00000000


	//----- nvinfo : EIATTR_REGCOUNT
	.align		4
.L_36:
        /*00a8*/ 	.byte	0x04, 0x2f
        /*00aa*/ 	.short	(.L_38 - .L_37)
	.align		4
.L_37:
        /*00ac*/ 	.word	index@(vec_mul)
        /*00b0*/ 	.word	0x0000000e


	//----- nvinfo : EIATTR_FRAME_SIZE
	.align		4
.L_38:
        /*00b4*/ 	.byte	0x04, 0x11
        /*00b6*/ 	.short	(.L_40 - .L_39)
	.align		4
.L_39:
        /*00b8*/ 	.word	index@(vec_mul)
        /*00bc*/ 	.word	0x00000000


	//----- nvinfo : EIATTR_REGCOUNT
	.align		4
.L_40:
        /*00c0*/ 	.byte	0x04, 0x2f
        /*00c2*/ 	.short	(.L_42 - .L_41)
	.align		4
.L_41:
        /*00c4*/ 	.word	index@(vec_mul_fl)
        /*00c8*/ 	.word	0x0000000c


	//----- nvinfo : EIATTR_FRAME_SIZE
	.align		4
.L_42:
        /*00cc*/ 	.byte	0x04, 0x11
        /*00ce*/ 	.short	(.L_44 - .L_43)
	.align		4
.L_43:
        /*00d0*/ 	.word	index@(vec_mul_fl)
        /*00d4*/ 	.word	0x00000000


	//----- nvinfo : EIATTR_REGCOUNT
	.align		4
.L_44:
        /*00d8*/ 	.byte	0x04, 0x2f
        /*00da*/ 	.short	(.L_46 - .L_45)
	.align		4
.L_45:
        /*00dc*/ 	.word	index@(vec_mul_fl_pow)
        /*00e0*/ 	.word	0x00000025


	//----- nvinfo : EIATTR_FRAME_SIZE
	.align		4
.L_46:
        /*00e4*/ 	.byte	0x04, 0x11
        /*00e6*/ 	.short	(.L_48 - .L_47)
	.align		4
.L_47:
        /*00e8*/ 	.word	index@($vec_mul_fl_pow$__internal_accurate_pow)
        /*00ec*/ 	.word	0x00000000


	//----- nvinfo : EIATTR_FRAME_SIZE
	.align		4
.L_48:
        /*00f0*/ 	.byte	0x04, 0x11
        /*00f2*/ 	.short	(.L_50 - .L_49)
	.align		4
.L_49:
        /*00f4*/ 	.word	index@(vec_mul_fl_pow)
        /*00f8*/ 	.word	0x00000000


	//----- nvinfo : EIATTR_REGCOUNT
	.align		4
.L_50:
        /*00fc*/ 	.byte	0x04, 0x2f
        /*00fe*/ 	.short	(.L_52 - .L_51)
	.align		4
.L_51:
        /*0100*/ 	.word	index@(vec_div)
        /*0104*/ 	.word	0x00000019


	//----- nvinfo : EIATTR_FRAME_SIZE
	.align		4
.L_52:
        /*0108*/ 	.byte	0x04, 0x11
        /*010a*/ 	.short	(.L_54 - .L_53)
	.align		4
.L_53:
        /*010c*/ 	.word	index@($__internal_93_$__cuda_sm20_div_rn_f64_full)
        /*0110*/ 	.word	0x00000000


	//----- nvinfo : EIATTR_FRAME_SIZE
	.align		4
.L_54:
        /*0114*/ 	.byte	0x04, 0x11
        /*0116*/ 	.short	(.L_56 - .L_55)
	.align		4
.L_55:
        /*0118*/ 	.word	index@(vec_div)
        /*011c*/ 	.word	0x00000000


	//----- nvinfo : EIATTR_REGCOUNT
	.align		4
.L_56:
        /*0120*/ 	.byte	0x04, 0x2f
        /*0122*/ 	.short	(.L_58 - .L_57)
	.align		4
.L_57:
        /*0124*/ 	.word	index@(vec_negate)
        /*0128*/ 	.word	0x0000000c


	//----- nvinfo : EIATTR_FRAME_SIZE
	.align		4
.L_58:
        /*012c*/ 	.byte	0x04, 0x11
        /*012e*/ 	.short	(.L_60 - .L_59)
	.align		4
.L_59:
        /*0130*/ 	.word	index@(vec_negate)
        /*0134*/ 	.word	0x00000000


	//----- nvinfo : EIATTR_REGCOUNT
	.align		4
.L_60:
        /*0138*/ 	.byte	0x04, 0x2f
        /*013a*/ 	.short	(.L_62 - .L_61)
	.align		4
.L_61:
        /*013c*/ 	.word	index@(vec_addScalar)
        /*0140*/ 	.word	0x0000000c


	//----- nvinfo : EIATTR_FRAME_SIZE
	.align		4
.L_62:
        /*0144*/ 	.byte	0x04, 0x11
        /*0146*/ 	.short	(.L_64 - .L_63)
	.align		4
.L_63:
        /*0148*/ 	.word	index@(vec_addScalar)
        /*014c*/ 	.word	0x00000000


	//----- nvinfo : EIATTR_REGCOUNT
	.align		4
.L_64:
        /*0150*/ 	.byte	0x04, 0x2f
        /*0152*/ 	.short	(.L_66 - .L_65)
	.align		4
.L_65:
        /*0154*/ 	.word	index@(vec_addScalarFloat)
        /*0158*/ 	.word	0x0000000a


	//----- nvinfo : EIATTR_FRAME_SIZE
	.align		4
.L_66:
        /*015c*/ 	.byte	0x04, 0x11
        /*015e*/ 	.short	(.L_68 - .L_67)
	.align		4
.L_67:
        /*0160*/ 	.word	index@(vec_addScalarFloat)
        /*0164*/ 	.word	0x00000000


	//----- nvinfo : EIATTR_REGCOUNT
	.align		4
.L_68:
        /*0168*/ 	.byte	0x04, 0x2f
        /*016a*/ 	.short	(.L_70 - .L_69)
	.align		4
.L_69:
        /*016c*/ 	.word	index@(vec_subScalar)
        /*0170*/ 	.word	0x0000000c


	//----- nvinfo : EIATTR_FRAME_SIZE
	.align		4
.L_70:
        /*0174*/ 	.byte	0x04, 0x11
        /*0176*/ 	.short	(.L_72 - .L_71)
	.align		4
.L_71:
        /*0178*/ 	.word	index@(vec_subScalar)
        /*017c*/ 	.word	0x00000000


	//----- nvinfo : EIATTR_REGCOUNT
	.align		4
.L_72:
        /*0180*/ 	.byte	0x04, 0x2f
        /*0182*/ 	.short	(.L_74 - .L_73)
	.align		4
.L_73:
        /*0184*/ 	.word	index@(vec_mulScalar)
        /*0188*/ 	.word	0x0000000c


	//----- nvinfo : EIATTR_FRAME_SIZE
	.align		4
.L_74:
        /*018c*/ 	.byte	0x04, 0x11
        /*018e*/ 	.short	(.L_76 - .L_75)
	.align		4
.L_75:
        /*0190*/ 	.word	index@(vec_mulScalar)
        /*0194*/ 	.word	0x00000000


	//----- nvinfo : EIATTR_REGCOUNT
	.align		4
.L_76:
        /*0198*/ 	.byte	0x04, 0x2f
        /*019a*/ 	.short	(.L_78 - .L_77)
	.align		4
.L_77:
        /*019c*/ 	.word	index@(vec_mulScalarFloat)
        /*01a0*/ 	.word	0x0000000a


	//----- nvinfo : EIATTR_FRAME_SIZE
	.align		4
.L_78:
        /*01a4*/ 	.byte	0x04, 0x11
        /*01a6*/ 	.short	(.L_80 - .L_79)
	.align		4
.L_79:
        /*01a8*/ 	.word	index@(vec_mulScalarFloat)
        /*01ac*/ 	.word	0x00000000


	//----- nvinfo : EIATTR_REGCOUNT
	.align		4
.L_80:
        /*01b0*/ 	.byte	0x04, 0x2f
        /*01b2*/ 	.short	(.L_82 - .L_81)
	.align		4
.L_81:
        /*01b4*/ 	.word	index@(vec_divScalar)
        /*01b8*/ 	.word	0x0000001a


	//----- nvinfo : EIATTR_FRAME_SIZE
	.align		4
.L_82:
        /*01bc*/ 	.byte	0x04, 0x11
        /*01be*/ 	.short	(.L_84 - .L_83)
	.align		4
.L_83:
        /*01c0*/ 	.word	index@($__internal_92_$__cuda_sm20_div_rn_f64_full)
        /*01c4*/ 	.word	0x00000000


	//----- nvinfo : EIATTR_FRAME_SIZE
	.align		4
.L_84:
        /*01c8*/ 	.byte	0x04, 0x11
        /*01ca*/ 	.short	(.L_86 - .L_85)
	.align		4
.L_85:
        /*01cc*/ 	.word	index@(vec_divScalar)
        /*01d0*/ 	.word	0x00000000


	//----- nvinfo : EIATTR_REGCOUNT
	.align		4
.L_86:
        /*01d4*/ 	.byte	0x04, 0x2f
        /*01d6*/ 	.short	(.L_88 - .L_87)
	.align		4
.L_87:
        /*01d8*/ 	.word	index@(vec_scalarAdd)
        /*01dc*/ 	.word	0x0000000c


	//----- nvinfo : EIATTR_FRAME_SIZE
	.align		4
.L_88:
        /*01e0*/ 	.byte	0x04, 0x11
        /*01e2*/ 	.short	(.L_90 - .L_89)
	.align		4
.L_89:
        /*01e4*/ 	.word	index@(vec_scalarAdd)
        /*01e8*/ 	.word	0x00000000


	//----- nvinfo : EIATTR_REGCOUNT
	.align		4
.L_90:
        /*01ec*/ 	.byte	0x04, 0x2f
        /*01ee*/ 	.short	(.L_92 - .L_91)
	.align		4
.L_91:
        /*01f0*/ 	.word	index@(vec_scalarSub)
        /*01f4*/ 	.word	0x0000000c


	//----- nvinfo : EIATTR_FRAME_SIZE
	.align		4
.L_92:
        /*01f8*/ 	.byte	0x04, 0x11
        /*01fa*/ 	.short	(.L_94 - .L_93)
	.align		4
.L_93:
        /*01fc*/ 	.word	index@(vec_scalarSub)
        /*0200*/ 	.word	0x00000000


	//----- nvinfo : EIATTR_REGCOUNT
	.align		4
.L_94:
        /*0204*/ 	.byte	0x04, 0x2f
        /*0206*/ 	.short	(.L_96 - .L_95)
	.align		4
.L_95:
        /*0208*/ 	.word	index@(vec_scalarMul)
        /*020c*/ 	.word	0x0000000c


	//----- nvinfo : EIATTR_FRAME_SIZE
	.align		4
.L_96:
        /*0210*/ 	.byte	0x04, 0x11
        /*0212*/ 	.short	(.L_98 - .L_97)
	.align		4
.L_97:
        /*0214*/ 	.word	index@(vec_scalarMul)
        /*0218*/ 	.word	0x00000000


	//----- nvinfo : EIATTR_REGCOUNT
	.align		4
.L_98:
        /*021c*/ 	.byte	0x04, 0x2f
        /*021e*/ 	.short	(.L_100 - .L_99)
	.align		4
.L_99:
        /*0220*/ 	.word	index@(vec_scalarDiv)
        /*0224*/ 	.word	0x00000019


	//----- nvinfo : EIATTR_FRAME_SIZE
	.align		4
.L_100:
        /*0228*/ 	.byte	0x04, 0x11
        /*022a*/ 	.short	(.L_102 - .L_101)
	.align		4
.L_101:
        /*022c*/ 	.word	index@($__internal_91_$__cuda_sm20_div_rn_f64_full)
        /*0230*/ 	.word	0x00000000


	//----- nvinfo : EIATTR_FRAME_SIZE
	.align		4
.L_102:
        /*0234*/ 	.byte	0x04, 0x11
        /*0236*/ 	.short	(.L_104 - .L_103)
	.align		4
.L_103:
        /*0238*/ 	.word	index@(vec_scalarDiv)
        /*023c*/ 	.word	0x00000000


	//----- nvinfo : EIATTR_REGCOUNT
	.align		4
.L_104:
        /*0240*/ 	.byte	0x04, 0x2f
        /*0242*/ 	.short	(.L_106 - .L_105)
	.align		4
.L_105:
        /*0244*/ 	.word	index@(vec_lt)
        /*0248*/ 	.word	0x0000000e


	//----- nvinfo : EIATTR_FRAME_SIZE
	.align		4
.L_106:
        /*024c*/ 	.byte	0x04, 0x11
        /*024e*/ 	.short	(.L_108 - .L_107)
	.align		4
.L_107:
        /*0250*/ 	.word	index@(vec_lt)
        /*0254*/ 	.word	0x00000000


	//----- nvinfo : EIATTR_REGCOUNT
	.align		4
.L_108:
        /*0258*/ 	.byte	0x04, 0x2f
        /*025a*/ 	.short	(.L_110 - .L_109)
	.align		4
.L_109:
        /*025c*/ 	.word	index@(vec_lte)
        /*0260*/ 	.word	0x0000000e


	//----- nvinfo : EIATTR_FRAME_SIZE
	.align		4
.L_110:
        /*0264*/ 	.byte	0x04, 0x11
        /*0266*/ 	.short	(.L_112 - .L_111)
	.align		4
.L_111:
        /*0268*/ 	.word	index@(vec_lte)
        /*026c*/ 	.word	0x00000000


	//----- nvinfo : EIATTR_REGCOUNT
	.align		4
.L_112:
        /*0270*/ 	.byte	0x04, 0x2f
        /*0272*/ 	.short	(.L_114 - .L_113)
	.align		4
.L_113:
        /*0274*/ 	.word	index@(vec_eq)
        /*0278*/ 	.word	0x0000000e


	//----- nvinfo : EIATTR_FRAME_SIZE
	.align		4
.L_114:
        /*027c*/ 	.byte	0x04, 0x11
        /*027e*/ 	.short	(.L_116 - .L_115)
	.align		4
.L_115:
        /*0280*/ 	.word	index@(vec_eq)
        /*0284*/ 	.word	0x00000000


	//----- nvinfo : EIATTR_REGCOUNT
	.align		4
.L_116:
        /*0288*/ 	.byte	0x04, 0x2f
        /*028a*/ 	.short	(.L_118 - .L_117)
	.align		4
.L_117:
        /*028c*/ 	.word	index@(vec_gte)
        /*0290*/ 	.word	0x0000000e


	//----- nvinfo : EIATTR_FRAME_SIZE
	.align		4
.L_118:
        /*0294*/ 	.byte	0x04, 0x11
        /*0296*/ 	.short	(.L_120 - .L_119)
	.align		4
.L_119:
        /*0298*/ 	.word	index@(vec_gte)
        /*029c*/ 	.word	0x00000000


	//----- nvinfo : EIATTR_REGCOUNT
	.align		4
.L_120:
        /*02a0*/ 	.byte	0x04, 0x2f
        /*02a2*/ 	.short	(.L_122 - .L_121)
	.align		4
.L_121:
        /*02a4*/ 	.word	index@(vec_gt)
        /*02a8*/ 	.word	0x0000000e


	//----- nvinfo : EIATTR_FRAME_SIZE
	.align		4
.L_122:
        /*02ac*/ 	.byte	0x04, 0x11
        /*02ae*/ 	.short	(.L_124 - .L_123)
	.align		4
.L_123:
        /*02b0*/ 	.word	index@(vec_gt)
        /*02b4*/ 	.word	0x00000000


	//----- nvinfo : EIATTR_REGCOUNT
	.align		4
.L_124:
        /*02b8*/ 	.byte	0x04, 0x2f
        /*02ba*/ 	.short	(.L_126 - .L_125)
	.align		4
.L_125:
        /*02bc*/ 	.word	index@(vec_ne)
        /*02c0*/ 	.word	0x0000000e


	//----- nvinfo : EIATTR_FRAME_SIZE
	.align		4
.L_126:
        /*02c4*/ 	.byte	0x04, 0x11
        /*02c6*/ 	.short	(.L_128 - .L_127)
	.align		4
.L_127:
        /*02c8*/ 	.word	index@(vec_ne)
        /*02cc*/ 	.word	0x00000000


	//----- nvinfo : EIATTR_REGCOUNT
	.align		4
.L_128:
        /*02d0*/ 	.byte	0x04, 0x2f
        /*02d2*/ 	.short	(.L_130 - .L_129)
	.align		4
.L_129:
        /*02d4*/ 	.word	index@(vec_ltScalar)
        /*02d8*/ 	.word	0x0000000e


	//----- nvinfo : EIATTR_FRAME_SIZE
	.align		4
.L_130:
        /*02dc*/ 	.byte	0x04, 0x11
        /*02de*/ 	.short	(.L_132 - .L_131)
	.align		4
.L_131:
        /*02e0*/ 	.word	index@(vec_ltScalar)
        /*02e4*/ 	.word	0x00000000


	//----- nvinfo : EIATTR_REGCOUNT
	.align		4
.L_132:
        /*02e8*/ 	.byte	0x04, 0x2f
        /*02ea*/ 	.short	(.L_134 - .L_133)
	.align		4
.L_133:
        /*02ec*/ 	.word	index@(vec_lteScalar)
        /*02f0*/ 	.word	0x0000000e


	//----- nvinfo : EIATTR_FRAME_SIZE
	.align		4
.L_134:
        /*02f4*/ 	.byte	0x04, 0x11
        /*02f6*/ 	.short	(.L_136 - .L_135)
	.align		4
.L_135:
        /*02f8*/ 	.word	index@(vec_lteScalar)
        /*02fc*/ 	.word	0x00000000


	//----- nvinfo : EIATTR_REGCOUNT
	.align		4
.L_136:
        /*0300*/ 	.byte	0x04, 0x2f
        /*0302*/ 	.short	(.L_138 - .L_137)
	.align		4
.L_137:
        /*0304*/ 	.word	index@(vec_eqScalar)
        /*0308*/ 	.word	0x0000000e


	//----- nvinfo : EIATTR_FRAME_SIZE
	.align		4
.L_138:
        /*030c*/ 	.byte	0x04, 0x11
        /*030e*/ 	.short	(.L_140 - .L_139)
	.align		4
.L_139:
        /*0310*/ 	.word	index@(vec_eqScalar)
        /*0314*/ 	.word	0x00000000


	//----- nvinfo : EIATTR_REGCOUNT
	.align		4
.L_140:
        /*0318*/ 	.byte	0x04, 0x2f
        /*031a*/ 	.short	(.L_142 - .L_141)
	.align		4
.L_141:
        /*031c*/ 	.word	index@(vec_gteScalar)
        /*0320*/ 	.word	0x0000000e


	//----- nvinfo : EIATTR_FRAME_SIZE
	.align		4
.L_142:
        /*0324*/ 	.byte	0x04, 0x11
        /*0326*/ 	.short	(.L_144 - .L_143)
	.align		4
.L_143:
        /*0328*/ 	.word	index@(vec_gteScalar)
        /*032c*/ 	.word	0x00000000


	//----- nvinfo : EIATTR_REGCOUNT
	.align		4
.L_144:
        /*0330*/ 	.byte	0x04, 0x2f
        /*0332*/ 	.short	(.L_146 - .L_145)
	.align		4
.L_145:
        /*0334*/ 	.word	index@(vec_gtScalar)
        /*0338*/ 	.word	0x0000000e


	//----- nvinfo : EIATTR_FRAME_SIZE
	.align		4
.L_146:
        /*033c*/ 	.byte	0x04, 0x11
        /*033e*/ 	.short	(.L_148 - .L_147)
	.align		4
.L_147:
        /*0340*/ 	.word	index@(vec_gtScalar)
        /*0344*/ 	.word	0x00000000


	//----- nvinfo : EIATTR_REGCOUNT
	.align		4
.L_148:
        /*0348*/ 	.byte	0x04, 0x2f
        /*034a*/ 	.short	(.L_150 - .L_149)
	.align		4
.L_149:
        /*034c*/ 	.word	index@(vec_neScalar)
        /*0350*/ 	.word	0x0000000e


	//----- nvinfo : EIATTR_FRAME_SIZE
	.align		4
.L_150:
        /*0354*/ 	.byte	0x04, 0x11
        /*0356*/ 	.short	(.L_152 - .L_151)
	.align		4
.L_151:
        /*0358*/ 	.word	index@(vec_neScalar)
        /*035c*/ 	.word	0x00000000


	//----- nvinfo : EIATTR_REGCOUNT
	.align		4
.L_152:
        /*0360*/ 	.byte	0x04, 0x2f
        /*0362*/ 	.short	(.L_154 - .L_153)
	.align		4
.L_153:
        /*0364*/ 	.word	index@(vec_acos)
        /*0368*/ 	.word	0x00000014


	//----- nvinfo : EIATTR_FRAME_SIZE
	.align		4
.L_154:
        /*036c*/ 	.byte	0x04, 0x11
        /*036e*/ 	.short	(.L_156 - .L_155)
	.align		4
.L_155:
        /*0370*/ 	.word	index@(vec_acos)
        /*0374*/ 	.word	0x00000000


	//----- nvinfo : EIATTR_REGCOUNT
	.align		4
.L_156:
        /*0378*/ 	.byte	0x04, 0x2f
        /*037a*/ 	.short	(.L_158 - .L_157)
	.align		4
.L_157:
        /*037c*/ 	.word	index@(vec_acosh)
        /*0380*/ 	.word	0x0000001a


	//----- nvinfo : EIATTR_FRAME_SIZE
	.align		4
.L_158:
        /*0384*/ 	.byte	0x04, 0x11
        /*0386*/ 	.short	(.L_160 - .L_159)
	.align		4
.L_159:
        /*0388*/ 	.word	index@($__internal_90_$__cuda_sm20_div_rn_f64_full)
        /*038c*/ 	.word	0x00000000


	//----- nvinfo : EIATTR_FRAME_SIZE
	.align		4
.L_160:
        /*0390*/ 	.byte	0x04, 0x11
        /*0392*/ 	.short	(.L_162 - .L_161)
	.align		4
.L_161:
        /*0394*/ 	.word	index@(vec_acosh)
        /*0398*/ 	.word	0x00000000


	//----- nvinfo : EIATTR_REGCOUNT
	.align		4
.L_162:
        /*039c*/ 	.byte	0x04, 0x2f
        /*039e*/ 	.short	(.L_164 - .L_163)
	.align		4
.L_163:
        /*03a0*/ 	.word	index@(vec_asin)
        /*03a4*/ 	.word	0x00000012


	//----- nvinfo : EIATTR_FRAME_SIZE
	.align		4
.L_164:
        /*03a8*/ 	.byte	0x04, 0x11
        /*03aa*/ 	.short	(.L_166 - .L_165)
	.align		4
.L_165:
        /*03ac*/ 	.word	index@(vec_asin)
        /*03b0*/ 	.word	0x00000000


	//----- nvinfo : EIATTR_REGCOUNT
	.align		4
.L_166:
        /*03b4*/ 	.byte	0x04, 0x2f
        /*03b6*/ 	.short	(.L_168 - .L_167)
	.align		4
.L_167:
        /*03b8*/ 	.word	index@(vec_asinh)
        /*03bc*/ 	.word	0x0000001c


	//----- nvinfo : EIATTR_FRAME_SIZE
	.align		4
.L_168:
        /*03c0*/ 	.byte	0x04, 0x11
        /*03c2*/ 	.short	(.L_170 - .L_169)
	.align		4
.L_169:
        /*03c4*/ 	.word	index@($__internal_89_$__cuda_sm20_div_rn_f64_full)
        /*03c8*/ 	.word	0x00000000


	//----- nvinfo : EIATTR_FRAME_SIZE
	.align		4
.L_170:
        /*03cc*/ 	.byte	0x04, 0x11
        /*03ce*/ 	.short	(.L_172 - .L_171)
	.align		4
.L_171:
        /*03d0*/ 	.word	index@(vec_asinh)
        /*03d4*/ 	.word	0x00000000


	//----- nvinfo : EIATTR_REGCOUNT
	.align		4
.L_172:
        /*03d8*/ 	.byte	0x04, 0x2f
        /*03da*/ 	.short	(.L_174 - .L_173)
	.align		4
.L_173:
        /*03dc*/ 	.word	index@(vec_atan)
        /*03e0*/ 	.word	0x0000000c


	//----- nvinfo : EIATTR_FRAME_SIZE
	.align		4
.L_174:
        /*03e4*/ 	.byte	0x04, 0x11
        /*03e6*/ 	.short	(.L_176 - .L_175)
	.align		4
.L_175:
        /*03e8*/ 	.word	index@(vec_atan)
        /*03ec*/ 	.word	0x00000000


	//----- nvinfo : EIATTR_REGCOUNT
	.align		4
.L_176:
        /*03f0*/ 	.byte	0x04, 0x2f
        /*03f2*/ 	.short	(.L_178 - .L_177)
	.align		4
.L_177:
        /*03f4*/ 	.word	index@(vec_atanh)
        /*03f8*/ 	.word	0x0000001c


	//----- nvinfo : EIATTR_FRAME_SIZE
	.align		4
.L_178:
        /*03fc*/ 	.byte	0x04, 0x11
        /*03fe*/ 	.short	(.L_180 - .L_179)
	.align		4
.L_179:
        /*0400*/ 	.word	index@($__internal_88_$__cuda_sm20_div_rn_f64_full)
        /*0404*/ 	.word	0x00000000


	//----- nvinfo : EIATTR_FRAME_SIZE
	.align		4
.L_180:
        /*0408*/ 	.byte	0x04, 0x11
        /*040a*/ 	.short	(.L_182 - .L_181)
	.align		4
.L_181:
        /*040c*/ 	.word	index@(vec_atanh)
        /*0410*/ 	.word	0x00000000


	//----- nvinfo : EIATTR_REGCOUNT
	.align		4
.L_182:
        /*0414*/ 	.byte	0x04, 0x2f
        /*0416*/ 	.short	(.L_184 - .L_183)
	.align		4
.L_183:
        /*0418*/ 	.word	index@(vec_cbrt)
        /*041c*/ 	.word	0x00000015


	//----- nvinfo : EIATTR_FRAME_SIZE
	.align		4
.L_184:
        /*0420*/ 	.byte	0x04, 0x11
        /*0422*/ 	.short	(.L_186 - .L_185)
	.align		4
.L_185:
        /*0424*/ 	.word	index@(vec_cbrt)
        /*0428*/ 	.word	0x00000000


	//----- nvinfo : EIATTR_REGCOUNT
	.align		4
.L_186:
        /*042c*/ 	.byte	0x04, 0x2f
        /*042e*/ 	.short	(.L_188 - .L_187)
	.align		4
.L_187:
        /*0430*/ 	.word	index@(vec_ceil)
        /*0434*/ 	.word	0x0000000c


	//----- nvinfo : EIATTR_FRAME_SIZE
	.align		4
.L_188:
        /*0438*/ 	.byte	0x04, 0x11
        /*043a*/ 	.short	(.L_190 - .L_189)
	.align		4
.L_189:
        /*043c*/ 	.word	index@(vec_ceil)
        /*0440*/ 	.word	0x00000000


	//----- nvinfo : EIATTR_REGCOUNT
	.align		4
.L_190:
        /*0444*/ 	.byte	0x04, 0x2f
        /*0446*/ 	.short	(.L_192 - .L_191)
	.align		4
.L_191:
        /*0448*/ 	.word	index@(vec_cos)
        /*044c*/ 	.word	0x0000001c


	//----- nvinfo : EIATTR_FRAME_SIZE
	.align		4
.L_192:
        /*0450*/ 	.byte	0x04, 0x11
        /*0452*/ 	.short	(.L_194 - .L_193)
	.align		4
.L_193:
        /*0454*/ 	.word	index@($vec_cos$__internal_trig_reduction_slowpathd)
        /*0458*/ 	.word	0x00000028


	//----- nvinfo : EIATTR_FRAME_SIZE
	.align		4
.L_194:
        /*045c*/ 	.byte	0x04, 0x11
        /*045e*/ 	.short	(.L_196 - .L_195)
	.align		4
.L_195:
        /*0460*/ 	.word	index@(vec_cos)
        /*0464*/ 	.word	0x00000028


	//----- nvinfo : EIATTR_REGCOUNT
	.align		4
.L_196:
        /*0468*/ 	.byte	0x04, 0x2f
        /*046a*/ 	.short	(.L_198 - .L_197)
	.align		4
.L_197:
        /*046c*/ 	.word	index@(vec_cosh)
        /*0470*/ 	.word	0x0000000a


	//----- nvinfo : EIATTR_FRAME_SIZE
	.align		4
.L_198:
        /*0474*/ 	.byte	0x04, 0x11
        /*0476*/ 	.short	(.L_200 - .L_199)
	.align		4
.L_199:
        /*0478*/ 	.word	index@(vec_cosh)
        /*047c*/ 	.word	0x00000000


	//----- nvinfo : EIATTR_REGCOUNT
	.align		4
.L_200:
        /*0480*/ 	.byte	0x04, 0x2f
        /*0482*/ 	.short	(.L_202 - .L_201)
	.align		4
.L_201:
        /*0484*/ 	.word	index@(vec_cospi)
        /*0488*/ 	.word	0x0000001c


	//----- nvinfo : EIATTR_FRAME_SIZE
	.align		4
.L_202:
        /*048c*/ 	.byte	0x04, 0x11
        /*048e*/ 	.short	(.L_204 - .L_203)
	.align		4
.L_203:
        /*0490*/ 	.word	index@(vec_cospi)
        /*0494*/ 	.word	0x00000000


	//----- nvinfo : EIATTR_REGCOUNT
	.align		4
.L_204:
        /*0498*/ 	.byte	0x04, 0x2f
        /*049a*/ 	.short	(.L_206 - .L_205)
	.align		4
.L_205:
        /*049c*/ 	.word	index@(vec_erfc)
        /*04a0*/ 	.word	0x0000001a


	//----- nvinfo : EIATTR_FRAME_SIZE
	.align		4
.L_206:
        /*04a4*/ 	.byte	0x04, 0x11
        /*04a6*/ 	.short	(.L_208 - .L_207)
	.align		4
.L_207:
        /*04a8*/ 	.word	index@(vec_erfc)
        /*04ac*/ 	.word	0x00000000


	//----- nvinfo : EIATTR_REGCOUNT
	.align		4
.L_208:
        /*04b0*/ 	.byte	0x04, 0x2f
        /*04b2*/ 	.short	(.L_210 - .L_209)
	.align		4
.L_209:
        /*04b4*/ 	.word	index@(vec_erfcinv)
        /*04b8*/ 	.word	0x0000001b


	//----- nvinfo : EIATTR_FRAME_SIZE
	.align		4
.L_210:
        /*04bc*/ 	.byte	0x04, 0x11
        /*04be*/ 	.short	(.L_212 - .L_211)
	.align		4
.L_211:
        /*04c0*/ 	.word	index@($__internal_87_$__cuda_sm20_drsqrt_f64_slowpath_v2)
        /*04c4*/ 	.word	0x00000000


	//----- nvinfo : EIATTR_FRAME_SIZE
	.align		4
.L_212:
        /*04c8*/ 	.byte	0x04, 0x11
        /*04ca*/ 	.short	(.L_214 - .L_213)
	.align		4
.L_213:
        /*04cc*/ 	.word	index@($__internal_86_$__cuda_sm20_div_rn_f64_full)
        /*04d0*/ 	.word	0x00000000


	//----- nvinfo : EIATTR_FRAME_SIZE
	.align		4
.L_214:
        /*04d4*/ 	.byte	0x04, 0x11
        /*04d6*/ 	.short	(.L_216 - .L_215)
	.align		4
.L_215:
        /*04d8*/ 	.word	index@(vec_erfcinv)
        /*04dc*/ 	.word	0x00000000


	//----- nvinfo : EIATTR_REGCOUNT
	.align		4
.L_216:
        /*04e0*/ 	.byte	0x04, 0x2f
        /*04e2*/ 	.short	(.L_218 - .L_217)
	.align		4
.L_217:
        /*04e4*/ 	.word	index@(vec_erfcx)
        /*04e8*/ 	.word	0x00000012


	//----- nvinfo : EIATTR_FRAME_SIZE
	.align		4
.L_218:
        /*04ec*/ 	.byte	0x04, 0x11
        /*04ee*/ 	.short	(.L_220 - .L_219)
	.align		4
.L_219:
        /*04f0*/ 	.word	index@($__internal_85_$__cuda_sm20_dblrcp_rn_slowpath_v3)
        /*04f4*/ 	.word	0x00000000


	//----- nvinfo : EIATTR_FRAME_SIZE
	.align		4
.L_220:
        /*04f8*/ 	.byte	0x04, 0x11
        /*04fa*/ 	.short	(.L_222 - .L_221)
	.align		4
.L_221:
        /*04fc*/ 	.word	index@(vec_erfcx)
        /*0500*/ 	.word	0x00000000


	//----- nvinfo : EIATTR_REGCOUNT
	.align		4
.L_222:
        /*0504*/ 	.byte	0x04, 0x2f
        /*0506*/ 	.short	(.L_224 - .L_223)
	.align		4
.L_223:
        /*0508*/ 	.word	index@(vec_erf)
        /*050c*/ 	.word	0x00000011


	//----- nvinfo : EIATTR_FRAME_SIZE
	.align		4
.L_224:
        /*0510*/ 	.byte	0x04, 0x11
        /*0512*/ 	.short	(.L_226 - .L_225)
	.align		4
.L_225:
        /*0514*/ 	.word	index@(vec_erf)
        /*0518*/ 	.word	0x00000000


	//----- nvinfo : EIATTR_REGCOUNT
	.align		4
.L_226:
        /*051c*/ 	.byte	0x04, 0x2f
        /*051e*/ 	.short	(.L_228 - .L_227)
	.align		4
.L_227:
        /*0520*/ 	.word	index@(vec_erfinv)
        /*0524*/ 	.word	0x00000014


	//----- nvinfo : EIATTR_FRAME_SIZE
	.align		4
.L_228:
        /*0528*/ 	.byte	0x04, 0x11
        /*052a*/ 	.short	(.L_230 - .L_229)
	.align		4
.L_229:
        /*052c*/ 	.word	index@($__internal_84_$__cuda_sm20_dsqrt_rn_f64_mediumpath_v1)
        /*0530*/ 	.word	0x00000000


	//----- nvinfo : EIATTR_FRAME_SIZE
	.align		4
.L_230:
        /*0534*/ 	.byte	0x04, 0x11
        /*0536*/ 	.short	(.L_232 - .L_231)
	.align		4
.L_231:
        /*0538*/ 	.word	index@(vec_erfinv)
        /*053c*/ 	.word	0x00000000


	//----- nvinfo : EIATTR_REGCOUNT
	.align		4
.L_232:
        /*0540*/ 	.byte	0x04, 0x2f
        /*0542*/ 	.short	(.L_234 - .L_233)
	.align		4
.L_233:
        /*0544*/ 	.word	index@(vec_exp10)
        /*0548*/ 	.word	0x0000000e


	//----- nvinfo : EIATTR_FRAME_SIZE
	.align		4
.L_234:
        /*054c*/ 	.byte	0x04, 0x11
        /*054e*/ 	.short	(.L_236 - .L_235)
	.align		4
.L_235:
        /*0550*/ 	.word	index@(vec_exp10)
        /*0554*/ 	.word	0x00000000


	//----- nvinfo : EIATTR_REGCOUNT
	.align		4
.L_236:
        /*0558*/ 	.byte	0x04, 0x2f
        /*055a*/ 	.short	(.L_238 - .L_237)
	.align		4
.L_237:
        /*055c*/ 	.word	index@(vec_exp2)
        /*0560*/ 	.word	0x0000000e


	//----- nvinfo : EIATTR_FRAME_SIZE
	.align		4
.L_238:
        /*0564*/ 	.byte	0x04, 0x11
        /*0566*/ 	.short	(.L_240 - .L_239)
	.align		4
.L_239:
        /*0568*/ 	.word	index@(vec_exp2)
        /*056c*/ 	.word	0x00000000


	//----- nvinfo : EIATTR_REGCOUNT
	.align		4
.L_240:
        /*0570*/ 	.byte	0x04, 0x2f
        /*0572*/ 	.short	(.L_242 - .L_241)
	.align		4
.L_241:
        /*0574*/ 	.word	index@(vec_exp)
        /*0578*/ 	.word	0x0000000e


	//----- nvinfo : EIATTR_FRAME_SIZE
	.align		4
.L_242:
        /*057c*/ 	.byte	0x04, 0x11
        /*057e*/ 	.short	(.L_244 - .L_243)
	.align		4
.L_243:
        /*0580*/ 	.word	index@(vec_exp)
        /*0584*/ 	.word	0x00000000


	//----- nvinfo : EIATTR_REGCOUNT
	.align		4
.L_244:
        /*0588*/ 	.byte	0x04, 0x2f
        /*058a*/ 	.short	(.L_246 - .L_245)
	.align		4
.L_245:
        /*058c*/ 	.word	index@(vec_expm1)
        /*0590*/ 	.word	0x00000010


	//----- nvinfo : EIATTR_FRAME_SIZE
	.align		4
.L_246:
        /*0594*/ 	.byte	0x04, 0x11
        /*0596*/ 	.short	(.L_248 - .L_247)
	.align		4
.L_247:
        /*0598*/ 	.word	index@(vec_expm1)
        /*059c*/ 	.word	0x00000000


	//----- nvinfo : EIATTR_REGCOUNT
	.align		4
.L_248:
        /*05a0*/ 	.byte	0x04, 0x2f
        /*05a2*/ 	.short	(.L_250 - .L_249)
	.align		4
.L_249:
        /*05a4*/ 	.word	index@(vec_fabs)
        /*05a8*/ 	.word	0x0000000c


	//----- nvinfo : EIATTR_FRAME_SIZE
	.align		4
.L_250:
        /*05ac*/ 	.byte	0x04, 0x11
        /*05ae*/ 	.short	(.L_252 - .L_251)
	.align		4
.L_251:
        /*05b0*/ 	.word	index@(vec_fabs)
        /*05b4*/ 	.word	0x00000000


	//----- nvinfo : EIATTR_REGCOUNT
	.align		4
.L_252:
        /*05b8*/ 	.byte	0x04, 0x2f
        /*05ba*/ 	.short	(.L_254 - .L_253)
	.align		4
.L_253:
        /*05bc*/ 	.word	index@(vec_floor)
        /*05c0*/ 	.word	0x0000000c


	//----- nvinfo : EIATTR_FRAME_SIZE
	.align		4
.L_254:
        /*05c4*/ 	.byte	0x04, 0x11
        /*05c6*/ 	.short	(.L_256 - .L_255)
	.align		4
.L_255:
        /*05c8*/ 	.word	index@(vec_floor)
        /*05cc*/ 	.word	0x00000000


	//----- nvinfo : EIATTR_REGCOUNT
	.align		4
.L_256:
        /*05d0*/ 	.byte	0x04, 0x2f
        /*05d2*/ 	.short	(.L_258 - .L_257)
	.align		4
.L_257:
        /*05d4*/ 	.word	index@(vec_j0)
        /*05d8*/ 	.word	0x0000001c


	//----- nvinfo : EIATTR_FRAME_SIZE
	.align		4
.L_258:
        /*05dc*/ 	.byte	0x04, 0x11
        /*05de*/ 	.short	(.L_260 - .L_259)
	.align		4
.L_259:
        /*05e0*/ 	.word	index@($vec_j0$__internal_trig_reduction_slowpathd)
        /*05e4*/ 	.word	0x00000028


	//----- nvinfo : EIATTR_FRAME_SIZE
	.align		4
.L_260:
        /*05e8*/ 	.byte	0x04, 0x11
        /*05ea*/ 	.short	(.L_262 - .L_261)
	.align		4
.L_261:
        /*05ec*/ 	.word	index@($__internal_83_$__cuda_sm20_drsqrt_f64_slowpath_v2)
        /*05f0*/ 	.word	0x00000028


	//----- nvinfo : EIATTR_FRAME_SIZE
	.align		4
.L_262:
        /*05f4*/ 	.byte	0x04, 0x11
        /*05f6*/ 	.short	(.L_264 - .L_263)
	.align		4
.L_263:
        /*05f8*/ 	.word	index@(vec_j0)
        /*05fc*/ 	.word	0x00000028


	//----- nvinfo : EIATTR_REGCOUNT
	.align		4
.L_264:
        /*0600*/ 	.byte	0x04, 0x2f
        /*0602*/ 	.short	(.L_266 - .L_265)
	.align		4
.L_265:
        /*0604*/ 	.word	index@(vec_j1)
        /*0608*/ 	.word	0x0000001e


	//----- nvinfo : EIATTR_FRAME_SIZE
	.align		4
.L_266:
        /*060c*/ 	.byte	0x04, 0x11
        /*060e*/ 	.short	(.L_268 - .L_267)
	.align		4
.L_267:
        /*0610*/ 	.word	index@($vec_j1$__internal_trig_reduction_slowpathd)
        /*0614*/ 	.word	0x00000028


	//----- nvinfo : EIATTR_FRAME_SIZE
	.align		4
.L_268:
        /*0618*/ 	.byte	0x04, 0x11
        /*061a*/ 	.short	(.L_270 - .L_269)
	.align		4
.L_269:
        /*061c*/ 	.word	index@($__internal_82_$__cuda_sm20_drsqrt_f64_slowpath_v2)
        /*0620*/ 	.word	0x00000028


	//----- nvinfo : EIATTR_FRAME_SIZE
	.align		4
.L_270:
        /*0624*/ 	.byte	0x04, 0x11
        /*0626*/ 	.short	(.L_272 - .L_271)
	.align		4
.L_271:
        /*0628*/ 	.word	index@(vec_j1)
        /*062c*/ 	.word	0x00000028


	//----- nvinfo : EIATTR_REGCOUNT
	.align		4
.L_272:
        /*0630*/ 	.byte	0x04, 0x2f
        /*0632*/ 	.short	(.L_274 - .L_273)
	.align		4
.L_273:
        /*0634*/ 	.word	index@(vec_lgamma)
        /*0638*/ 	.word	0x00000020


	//----- nvinfo : EIATTR_FRAME_SIZE
	.align		4
.L_274:
        /*063c*/ 	.byte	0x04, 0x11
        /*063e*/ 	.short	(.L_276 - .L_275)
	.align		4
.L_275:
        /*0640*/ 	.word	index@($vec_lgamma$__internal_lgamma_pos)
        /*0644*/ 	.word	0x00000000


	//----- nvinfo : EIATTR_FRAME_SIZE
	.align		4
.L_276:
        /*0648*/ 	.byte	0x04, 0x11
        /*064a*/ 	.short	(.L_278 - .L_277)
	.align		4
.L_277:
        /*064c*/ 	.word	index@($__internal_81_$__cuda_sm20_div_rn_f64_full)
        /*0650*/ 	.word	0x00000000


	//----- nvinfo : EIATTR_FRAME_SIZE
	.align		4
.L_278:
        /*0654*/ 	.byte	0x04, 0x11
        /*0656*/ 	.short	(.L_280 - .L_279)
	.align		4
.L_279:
        /*0658*/ 	.word	index@(vec_lgamma)
        /*065c*/ 	.word	0x00000000


	//----- nvinfo : EIATTR_REGCOUNT
	.align		4
.L_280:
        /*0660*/ 	.byte	0x04, 0x2f
        /*0662*/ 	.short	(.L_282 - .L_281)
	.align		4
.L_281:
        /*0664*/ 	.word	index@(vec_log10)
        /*0668*/ 	.word	0x00000014


	//----- nvinfo : EIATTR_FRAME_SIZE
	.align		4
.L_282:
        /*066c*/ 	.byte	0x04, 0x11
        /*066e*/ 	.short	(.L_284 - .L_283)
	.align		4
.L_283:
        /*0670*/ 	.word	index@(vec_log10)
        /*0674*/ 	.word	0x00000000


	//----- nvinfo : EIATTR_REGCOUNT
	.align		4
.L_284:
        /*0678*/ 	.byte	0x04, 0x2f
        /*067a*/ 	.short	(.L_286 - .L_285)
	.align		4
.L_285:
        /*067c*/ 	.word	index@(vec_log1p)
        /*0680*/ 	.word	0x00000019


	//----- nvinfo : EIATTR_FRAME_SIZE
	.align		4
.L_286:
        /*0684*/ 	.byte	0x04, 0x11
        /*0686*/ 	.short	(.L_288 - .L_287)
	.align		4
.L_287:
        /*0688*/ 	.word	index@($__internal_80_$__cuda_sm20_div_rn_f64_full)
        /*068c*/ 	.word	0x00000000


	//----- nvinfo : EIATTR_FRAME_SIZE
	.align		4
.L_288:
        /*0690*/ 	.byte	0x04, 0x11
        /*0692*/ 	.short	(.L_290 - .L_289)
	.align		4
.L_289:
        /*0694*/ 	.word	index@(vec_log1p)
        /*0698*/ 	.word	0x00000000


	//----- nvinfo : EIATTR_REGCOUNT
	.align		4
.L_290:
        /*069c*/ 	.byte	0x04, 0x2f
        /*069e*/ 	.short	(.L_292 - .L_291)
	.align		4
.L_291:
        /*06a0*/ 	.word	index@(vec_log2)
        /*06a4*/ 	.word	0x00000014


	//----- nvinfo : EIATTR_FRAME_SIZE
	.align		4
.L_292:
        /*06a8*/ 	.byte	0x04, 0x11
        /*06aa*/ 	.short	(.L_294 - .L_293)
	.align		4
.L_293:
        /*06ac*/ 	.word	index@(vec_log2)
        /*06b0*/ 	.word	0x00000000


	//----- nvinfo : EIATTR_REGCOUNT
	.align		4
.L_294:
        /*06b4*/ 	.byte	0x04, 0x2f
        /*06b6*/ 	.short	(.L_296 - .L_295)
	.align		4
.L_295:
        /*06b8*/ 	.word	index@(vec_logb)
        /*06bc*/ 	.word	0x0000000a


	//----- nvinfo : EIATTR_FRAME_SIZE
	.align		4
.L_296:
        /*06c0*/ 	.byte	0x04, 0x11
        /*06c2*/ 	.short	(.L_298 - .L_297)
	.align		4
.L_297:
        /*06c4*/ 	.word	index@(vec_logb)
        /*06c8*/ 	.word	0x00000000


	//----- nvinfo : EIATTR_REGCOUNT
	.align		4
.L_298:
        /*06cc*/ 	.byte	0x04, 0x2f
        /*06ce*/ 	.short	(.L_300 - .L_299)
	.align		4
.L_299:
        /*06d0*/ 	.word	index@(vec_log)
        /*06d4*/ 	.word	0x00000014


	//----- nvinfo : EIATTR_FRAME_SIZE
	.align		4
.L_300:
        /*06d8*/ 	.byte	0x04, 0x11
        /*06da*/ 	.short	(.L_302 - .L_301)
	.align		4
.L_301:
        /*06dc*/ 	.word	index@(vec_log)
        /*06e0*/ 	.word	0x00000000


	//----- nvinfo : EIATTR_REGCOUNT
	.align		4
.L_302:
        /*06e4*/ 	.byte	0x04, 0x2f
        /*06e6*/ 	.short	(.L_304 - .L_303)
	.align		4
.L_303:
        /*06e8*/ 	.word	index@(vec_normcdf)
        /*06ec*/ 	.word	0x0000001c


	//----- nvinfo : EIATTR_FRAME_SIZE
	.align		4
.L_304:
        /*06f0*/ 	.byte	0x04, 0x11
        /*06f2*/ 	.short	(.L_306 - .L_305)
	.align		4
.L_305:
        /*06f4*/ 	.word	index@(vec_normcdf)
        /*06f8*/ 	.word	0x00000000


	//----- nvinfo : EIATTR_REGCOUNT
	.align		4
.L_306:
        /*06fc*/ 	.byte	0x04, 0x2f
        /*06fe*/ 	.short	(.L_308 - .L_307)
	.align		4
.L_307:
        /*0700*/ 	.word	index@(vec_normcdfinv)
        /*0704*/ 	.word	0x0000001b


	//----- nvinfo : EIATTR_FRAME_SIZE
	.align		4
.L_308:
        /*0708*/ 	.byte	0x04, 0x11
        /*070a*/ 	.short	(.L_310 - .L_309)
	.align		4
.L_309:
        /*070c*/ 	.word	index@($__internal_79_$__cuda_sm20_drsqrt_f64_slowpath_v2)
        /*0710*/ 	.word	0x00000000


	//----- nvinfo : EIATTR_FRAME_SIZE
	.align		4
.L_310:
        /*0714*/ 	.byte	0x04, 0x11
        /*0716*/ 	.short	(.L_312 - .L_311)
	.align		4
.L_311:
        /*0718*/ 	.word	index@($__internal_78_$__cuda_sm20_div_rn_f64_full)
        /*071c*/ 	.word	0x00000000


	//----- nvinfo : EIATTR_FRAME_SIZE
	.align		4
.L_312:
        /*0720*/ 	.byte	0x04, 0x11
        /*0722*/ 	.short	(.L_314 - .L_313)
	.align		4
.L_313:
        /*0724*/ 	.word	index@(vec_normcdfinv)
        /*0728*/ 	.word	0x00000000


	//----- nvinfo : EIATTR_REGCOUNT
	.align		4
.L_314:
        /*072c*/ 	.byte	0x04, 0x2f
        /*072e*/ 	.short	(.L_316 - .L_315)
	.align		4
.L_315:
        /*0730*/ 	.word	index@(vec_rcbrt)
        /*0734*/ 	.word	0x00000017


	//----- nvinfo : EIATTR_FRAME_SIZE
	.align		4
.L_316:
        /*0738*/ 	.byte	0x04, 0x11
        /*073a*/ 	.short	(.L_318 - .L_317)
	.align		4
.L_317:
        /*073c*/ 	.word	index@(vec_rcbrt)
        /*0740*/ 	.word	0x00000000


	//----- nvinfo : EIATTR_REGCOUNT
	.align		4
.L_318:
        /*0744*/ 	.byte	0x04, 0x2f
        /*0746*/ 	.short	(.L_320 - .L_319)
	.align		4
.L_319:
        /*0748*/ 	.word	index@(vec_rint)
        /*074c*/ 	.word	0x0000000c


	//----- nvinfo : EIATTR_FRAME_SIZE
	.align		4
.L_320:
        /*0750*/ 	.byte	0x04, 0x11
        /*0752*/ 	.short	(.L_322 - .L_321)
	.align		4
.L_321:
        /*0754*/ 	.word	index@(vec_rint)
        /*0758*/ 	.word	0x00000000


	//----- nvinfo : EIATTR_REGCOUNT
	.align		4
.L_322:
        /*075c*/ 	.byte	0x04, 0x2f
        /*075e*/ 	.short	(.L_324 - .L_323)
	.align		4
.L_323:
        /*0760*/ 	.word	index@(vec_round)
        /*0764*/ 	.word	0x0000000c


	//----- nvinfo : EIATTR_FRAME_SIZE
	.align		4
.L_324:
        /*0768*/ 	.byte	0x04, 0x11
        /*076a*/ 	.short	(.L_326 - .L_325)
	.align		4
.L_325:
        /*076c*/ 	.word	index@(vec_round)
        /*0770*/ 	.word	0x00000000


	//----- nvinfo : EIATTR_REGCOUNT
	.align		4
.L_326:
        /*0774*/ 	.byte	0x04, 0x2f
        /*0776*/ 	.short	(.L_328 - .L_327)
	.align		4
.L_327:
        /*0778*/ 	.word	index@(vec_rsqrt)
        /*077c*/ 	.word	0x0000000d


	//----- nvinfo : EIATTR_FRAME_SIZE
	.align		4
.L_328:
        /*0780*/ 	.byte	0x04, 0x11
        /*0782*/ 	.short	(.L_330 - .L_329)
	.align		4
.L_329:
        /*0784*/ 	.word	index@($__internal_77_$__cuda_sm20_drsqrt_f64_slowpath_v2)
        /*0788*/ 	.word	0x00000000


	//----- nvinfo : EIATTR_FRAME_SIZE
	.align		4
.L_330:
        /*078c*/ 	.byte	0x04, 0x11
        /*078e*/ 	.short	(.L_332 - .L_331)
	.align		4
.L_331:
        /*0790*/ 	.word	index@(vec_rsqrt)
        /*0794*/ 	.word	0x00000000


	//----- nvinfo : EIATTR_REGCOUNT
	.align		4
.L_332:
        /*0798*/ 	.byte	0x04, 0x2f
        /*079a*/ 	.short	(.L_334 - .L_333)
	.align		4
.L_333:
        /*079c*/ 	.word	index@(vec_sin)
        /*07a0*/ 	.word	0x0000001c


	//----- nvinfo : EIATTR_FRAME_SIZE
	.align		4
.L_334:
        /*07a4*/ 	.byte	0x04, 0x11
        /*07a6*/ 	.short	(.L_336 - .L_335)
	.align		4
.L_335:
        /*07a8*/ 	.word	index@($vec_sin$__internal_trig_reduction_slowpathd)
        /*07ac*/ 	.word	0x00000028


	//----- nvinfo : EIATTR_FRAME_SIZE
	.align		4
.L_336:
        /*07b0*/ 	.byte	0x04, 0x11
        /*07b2*/ 	.short	(.L_338 - .L_337)
	.align		4
.L_337:
        /*07b4*/ 	.word	index@(vec_sin)
        /*07b8*/ 	.word	0x00000028


	//----- nvinfo : EIATTR_REGCOUNT
	.align		4
.L_338:
        /*07bc*/ 	.byte	0x04, 0x2f
        /*07be*/ 	.short	(.L_340 - .L_339)
	.align		4
.L_339:
        /*07c0*/ 	.word	index@(vec_sinh)
        /*07c4*/ 	.word	0x0000001e


	//----- nvinfo : EIATTR_FRAME_SIZE
	.align		4
.L_340:
        /*07c8*/ 	.byte	0x04, 0x11
        /*07ca*/ 	.short	(.L_342 - .L_341)
	.align		4
.L_341:
        /*07cc*/ 	.word	index@($__internal_76_$__cuda_sm20_div_rn_f64_full)
        /*07d0*/ 	.word	0x00000000


	//----- nvinfo : EIATTR_FRAME_SIZE
	.align		4
.L_342:
        /*07d4*/ 	.byte	0x04, 0x11
        /*07d6*/ 	.short	(.L_344 - .L_343)
	.align		4
.L_343:
        /*07d8*/ 	.word	index@(vec_sinh)
        /*07dc*/ 	.word	0x00000000


	//----- nvinfo : EIATTR_REGCOUNT
	.align		4
.L_344:
        /*07e0*/ 	.byte	0x04, 0x2f
        /*07e2*/ 	.short	(.L_346 - .L_345)
	.align		4
.L_345:
        /*07e4*/ 	.word	index@(vec_sinpi)
        /*07e8*/ 	.word	0x0000001c


	//----- nvinfo : EIATTR_FRAME_SIZE
	.align		4
.L_346:
        /*07ec*/ 	.byte	0x04, 0x11
        /*07ee*/ 	.short	(.L_348 - .L_347)
	.align		4
.L_347:
        /*07f0*/ 	.word	index@(vec_sinpi)
        /*07f4*/ 	.word	0x00000000


	//----- nvinfo : EIATTR_REGCOUNT
	.align		4
.L_348:
        /*07f8*/ 	.byte	0x04, 0x2f
        /*07fa*/ 	.short	(.L_350 - .L_349)
	.align		4
.L_349:
        /*07fc*/ 	.word	index@(vec_sqrt)
        /*0800*/ 	.word	0x00000012


	//----- nvinfo : EIATTR_FRAME_SIZE
	.align		4
.L_350:
        /*0804*/ 	.byte	0x04, 0x11
        /*0806*/ 	.short	(.L_352 - .L_351)
	.align		4
.L_351:
        /*0808*/ 	.word	index@($__internal_75_$__cuda_sm20_dsqrt_rn_f64_mediumpath_v1)
        /*080c*/ 	.word	0x00000000


	//----- nvinfo : EIATTR_FRAME_SIZE
	.align		4
.L_352:
        /*0810*/ 	.byte	0x04, 0x11
        /*0812*/ 	.short	(.L_354 - .L_353)
	.align		4
.L_353:
        /*0814*/ 	.word	index@(vec_sqrt)
        /*0818*/ 	.word	0x00000000


	//----- nvinfo : EIATTR_REGCOUNT
	.align		4
.L_354:
        /*081c*/ 	.byte	0x04, 0x2f
        /*081e*/ 	.short	(.L_356 - .L_355)
	.align		4
.L_355:
        /*0820*/ 	.word	index@(vec_tan)
        /*0824*/ 	.word	0x0000001c


	//----- nvinfo : EIATTR_FRAME_SIZE
	.align		4
.L_356:
        /*0828*/ 	.byte	0x04, 0x11
        /*082a*/ 	.short	(.L_358 - .L_357)
	.align		4
.L_357:
        /*082c*/ 	.word	index@($vec_tan$__internal_trig_reduction_slowpathd)
        /*0830*/ 	.word	0x00000028


	//----- nvinfo : EIATTR_FRAME_SIZE
	.align		4
.L_358:
        /*0834*/ 	.byte	0x04, 0x11
        /*0836*/ 	.short	(.L_360 - .L_359)
	.align		4
.L_359:
        /*0838*/ 	.word	index@(vec_tan)
        /*083c*/ 	.word	0x00000028


	//----- nvinfo : EIATTR_REGCOUNT
	.align		4
.L_360:
        /*0840*/ 	.byte	0x04, 0x2f
        /*0842*/ 	.short	(.L_362 - .L_361)
	.align		4
.L_361:
        /*0844*/ 	.word	index@(vec_tanh)
        /*0848*/ 	.word	0x00000010


	//----- nvinfo : EIATTR_FRAME_SIZE
	.align		4
.L_362:
        /*084c*/ 	.byte	0x04, 0x11
        /*084e*/ 	.short	(.L_364 - .L_363)
	.align		4
.L_363:
        /*0850*/ 	.word	index@(vec_tanh)
        /*0854*/ 	.word	0x00000000


	//----- nvinfo : EIATTR_REGCOUNT
	.align		4
.L_364:
        /*0858*/ 	.byte	0x04, 0x2f
        /*085a*/ 	.short	(.L_366 - .L_365)
	.align		4
.L_365:
        /*085c*/ 	.word	index@(vec_tgamma)
        /*0860*/ 	.word	0x00000020


	//----- nvinfo : EIATTR_FRAME_SIZE
	.align		4
.L_366:
        /*0864*/ 	.byte	0x04, 0x11
        /*0866*/ 	.short	(.L_368 - .L_367)
	.align		4
.L_367:
        /*0868*/ 	.word	index@($vec_tgamma$__internal_accurate_pow)
        /*086c*/ 	.word	0x00000000


	//----- nvinfo : EIATTR_FRAME_SIZE
	.align		4
.L_368:
        /*0870*/ 	.byte	0x04, 0x11
        /*0872*/ 	.short	(.L_370 - .L_369)
	.align		4
.L_369:
        /*0874*/ 	.word	index@($__internal_74_$__cuda_sm20_div_rn_f64_full)
        /*0878*/ 	.word	0x00000000


	//----- nvinfo : EIATTR_FRAME_SIZE
	.align		4
.L_370:
        /*087c*/ 	.byte	0x04, 0x11
        /*087e*/ 	.short	(.L_372 - .L_371)
	.align		4
.L_371:
        /*0880*/ 	.word	index@($__internal_73_$__cuda_sm20_dblrcp_rn_slowpath_v3)
        /*0884*/ 	.word	0x00000000


	//----- nvinfo : EIATTR_FRAME_SIZE
	.align		4
.L_372:
        /*0888*/ 	.byte	0x04, 0x11
        /*088a*/ 	.short	(.L_374 - .L_373)
	.align		4
.L_373:
        /*088c*/ 	.word	index@(vec_tgamma)
        /*0890*/ 	.word	0x00000000


	//----- nvinfo : EIATTR_REGCOUNT
	.align		4
.L_374:
        /*0894*/ 	.byte	0x04, 0x2f
        /*0896*/ 	.short	(.L_376 - .L_375)
	.align		4
.L_375:
        /*0898*/ 	.word	index@(vec_trunc)
        /*089c*/ 	.word	0x0000000c


	//----- nvinfo : EIATTR_FRAME_SIZE
	.align		4
.L_376:
        /*08a0*/ 	.byte	0x04, 0x11
        /*08a2*/ 	.short	(.L_378 - .L_377)
	.align		4
.L_377:
        /*08a4*/ 	.word	index@(vec_trunc)
        /*08a8*/ 	.word	0x00000000


	//----- nvinfo : EIATTR_REGCOUNT
	.align		4
.L_378:
        /*08ac*/ 	.byte	0x04, 0x2f
        /*08ae*/ 	.short	(.L_380 - .L_379)
	.align		4
.L_379:
        /*08b0*/ 	.word	index@(vec_y0)
        /*08b4*/ 	.word	0x00000020


	//----- nvinfo : EIATTR_FRAME_SIZE
	.align		4
.L_380:
        /*08b8*/ 	.byte	0x04, 0x11
        /*08ba*/ 	.short	(.L_382 - .L_381)
	.align		4
.L_381:
        /*08bc*/ 	.word	index@($vec_y0$__internal_trig_reduction_slowpathd)
        /*08c0*/ 	.word	0x00000028


	//----- nvinfo : EIATTR_FRAME_SIZE
	.align		4
.L_382:
        /*08c4*/ 	.byte	0x04, 0x11
        /*08c6*/ 	.short	(.L_384 - .L_383)
	.align		4
.L_383:
        /*08c8*/ 	.word	index@($__internal_72_$__cuda_sm20_drsqrt_f64_slowpath_v2)
        /*08cc*/ 	.word	0x00000028


	//----- nvinfo : EIATTR_FRAME_SIZE
	.align		4
.L_384:
        /*08d0*/ 	.byte	0x04, 0x11
        /*08d2*/ 	.short	(.L_386 - .L_385)
	.align		4
.L_385:
        /*08d4*/ 	.word	index@(vec_y0)
        /*08d8*/ 	.word	0x00000028


	//----- nvinfo : EIATTR_REGCOUNT
	.align		4
.L_386:
        /*08dc*/ 	.byte	0x04, 0x2f
        /*08de*/ 	.short	(.L_388 - .L_387)
	.align		4
.L_387:
        /*08e0*/ 	.word	index@(vec_y1)
        /*08e4*/ 	.word	0x0000001e


	//----- nvinfo : EIATTR_FRAME_SIZE
	.align		4
.L_388:
        /*08e8*/ 	.byte	0x04, 0x11
        /*08ea*/ 	.short	(.L_390 - .L_389)
	.align		4
.L_389:
        /*08ec*/ 	.word	index@($vec_y1$__internal_trig_reduction_slowpathd)
        /*08f0*/ 	.word	0x00000028


	//----- nvinfo : EIATTR_FRAME_SIZE
	.align		4
.L_390:
        /*08f4*/ 	.byte	0x04, 0x11
        /*08f6*/ 	.short	(.L_392 - .L_391)
	.align		4
.L_391:
        /*08f8*/ 	.word	index@($__internal_71_$__cuda_sm20_drsqrt_f64_slowpath_v2)
        /*08fc*/ 	.word	0x00000028


	//----- nvinfo : EIATTR_FRAME_SIZE
	.align		4
.L_392:
        /*0900*/ 	.byte	0x04, 0x11
        /*0902*/ 	.short	(.L_394 - .L_393)
	.align		4
.L_393:
        /*0904*/ 	.word	index@($__internal_70_$__cuda_sm20_div_rn_f64_full)
        /*0908*/ 	.word	0x00000028


	//----- nvinfo : EIATTR_FRAME_SIZE
	.align		4
.L_394:
        /*090c*/ 	.byte	0x04, 0x11
        /*090e*/ 	.short	(.L_396 - .L_395)
	.align		4
.L_395:
        /*0910*/ 	.word	index@($__internal_69_$__cuda_sm20_dblrcp_rn_slowpath_v3)
        /*0914*/ 	.word	0x00000028


	//----- nvinfo : EIATTR_FRAME_SIZE
	.align		4
.L_396:
        /*0918*/ 	.byte	0x04, 0x11
        /*091a*/ 	.short	(.L_398 - .L_397)
	.align		4
.L_397:
        /*091c*/ 	.word	index@(vec_y1)
        /*0920*/ 	.word	0x00000028


	//----- nvinfo : EIATTR_REGCOUNT
	.align		4
.L_398:
        /*0924*/ 	.byte	0x04, 0x2f
        /*0926*/ 	.short	(.L_400 - .L_399)
	.align		4
.L_399:
        /*0928*/ 	.word	index@(vec_copysign)
        /*092c*/ 	.word	0x0000000e


	//----- nvinfo : EIATTR_FRAME_SIZE
	.align		4
.L_400:
        /*0930*/ 	.byte	0x04, 0x11
        /*0932*/ 	.short	(.L_402 - .L_401)
	.align		4
.L_401:
        /*0934*/ 	.word	index@(vec_copysign)
        /*0938*/ 	.word	0x00000000


	//----- nvinfo : EIATTR_REGCOUNT
	.align		4
.L_402:
        /*093c*/ 	.byte	0x04, 0x2f
        /*093e*/ 	.short	(.L_404 - .L_403)
	.align		4
.L_403:
        /*0940*/ 	.word	index@(vec_fdim)
        /*0944*/ 	.word	0x00000010


	//----- nvinfo : EIATTR_FRAME_SIZE
	.align		4
.L_404:
        /*0948*/ 	.byte	0x04, 0x11
        /*094a*/ 	.short	(.L_406 - .L_405)
	.align		4
.L_405:
        /*094c*/ 	.word	index@(vec_fdim)
        /*0950*/ 	.word	0x00000000


	//----- nvinfo : EIATTR_REGCOUNT
	.align		4
.L_406:
        /*0954*/ 	.byte	0x04, 0x2f
        /*0956*/ 	.short	(.L_408 - .L_407)
	.align		4
.L_407:
        /*0958*/ 	.word	index@(vec_fdivide)
        /*095c*/ 	.word	0x00000019


	//----- nvinfo : EIATTR_FRAME_SIZE
	.align		4
.L_408:
        /*0960*/ 	.byte	0x04, 0x11
        /*0962*/ 	.short	(.L_410 - .L_409)
	.align		4
.L_409:
        /*0964*/ 	.word	index@($__internal_68_$__cuda_sm20_div_rn_f64_full)
        /*0968*/ 	.word	0x00000000


	//----- nvinfo : EIATTR_FRAME_SIZE
	.align		4
.L_410:
        /*096c*/ 	.byte	0x04, 0x11
        /*096e*/ 	.short	(.L_412 - .L_411)
	.align		4
.L_411:
        /*0970*/ 	.word	index@(vec_fdivide)
        /*0974*/ 	.word	0x00000000


	//----- nvinfo : EIATTR_REGCOUNT
	.align		4
.L_412:
        /*0978*/ 	.byte	0x04, 0x2f
        /*097a*/ 	.short	(.L_414 - .L_413)
	.align		4
.L_413:
        /*097c*/ 	.word	index@(vec_fmax)
        /*0980*/ 	.word	0x00000012


	//----- nvinfo : EIATTR_FRAME_SIZE
	.align		4
.L_414:
        /*0984*/ 	.byte	0x04, 0x11
        /*0986*/ 	.short	(.L_416 - .L_415)
	.align		4
.L_415:
        /*0988*/ 	.word	index@(vec_fmax)
        /*098c*/ 	.word	0x00000000


	//----- nvinfo : EIATTR_REGCOUNT
	.align		4
.L_416:
        /*0990*/ 	.byte	0x04, 0x2f
        /*0992*/ 	.short	(.L_418 - .L_417)
	.align		4
.L_417:
        /*0994*/ 	.word	index@(vec_fmin)
        /*0998*/ 	.word	0x00000012


	//----- nvinfo : EIATTR_FRAME_SIZE
	.align		4
.L_418:
        /*099c*/ 	.byte	0x04, 0x11
        /*099e*/ 	.short	(.L_420 - .L_419)
	.align		4
.L_419:
        /*09a0*/ 	.word	index@(vec_fmin)
        /*09a4*/ 	.word	0x00000000


	//----- nvinfo : EIATTR_REGCOUNT
	.align		4
.L_420:
        /*09a8*/ 	.byte	0x04, 0x2f
        /*09aa*/ 	.short	(.L_422 - .L_421)
	.align		4
.L_421:
        /*09ac*/ 	.word	index@(vec_fmod)
        /*09b0*/ 	.word	0x00000014


	//----- nvinfo : EIATTR_FRAME_SIZE
	.align		4
.L_422:
        /*09b4*/ 	.byte	0x04, 0x11
        /*09b6*/ 	.short	(.L_424 - .L_423)
	.align		4
.L_423:
        /*09b8*/ 	.word	index@(vec_fmod)
        /*09bc*/ 	.word	0x00000000


	//----- nvinfo : EIATTR_REGCOUNT
	.align		4
.L_424:
        /*09c0*/ 	.byte	0x04, 0x2f
        /*09c2*/ 	.short	(.L_426 - .L_425)
	.align		4
.L_425:
        /*09c4*/ 	.word	index@(vec_hypot)
        /*09c8*/ 	.word	0x00000014


	//----- nvinfo : EIATTR_FRAME_SIZE
	.align		4
.L_426:
        /*09cc*/ 	.byte	0x04, 0x11
        /*09ce*/ 	.short	(.L_428 - .L_427)
	.align		4
.L_427:
        /*09d0*/ 	.word	index@(vec_hypot)
        /*09d4*/ 	.word	0x00000000


	//----- nvinfo : EIATTR_REGCOUNT
	.align		4
.L_428:
        /*09d8*/ 	.byte	0x04, 0x2f
        /*09da*/ 	.short	(.L_430 - .L_429)
	.align		4
.L_429:
        /*09dc*/ 	.word	index@(vec_nextafter)
        /*09e0*/ 	.word	0x0000000e


	//----- nvinfo : EIATTR_FRAME_SIZE
	.align		4
.L_430:
        /*09e4*/ 	.byte	0x04, 0x11
        /*09e6*/ 	.short	(.L_432 - .L_431)
	.align		4
.L_431:
        /*09e8*/ 	.word	index@(vec_nextafter)
        /*09ec*/ 	.word	0x00000000


	//----- nvinfo : EIATTR_REGCOUNT
	.align		4
.L_432:
        /*09f0*/ 	.byte	0x04, 0x2f
        /*09f2*/ 	.short	(.L_434 - .L_433)
	.align		4
.L_433:
        /*09f4*/ 	.word	index@(vec_pow)
        /*09f8*/ 	.word	0x0000001e


	//----- nvinfo : EIATTR_FRAME_SIZE
	.align		4
.L_434:
        /*09fc*/ 	.byte	0x04, 0x11
        /*09fe*/ 	.short	(.L_436 - .L_435)
	.align		4
.L_435:
        /*0a00*/ 	.word	index@($vec_pow$__internal_accurate_pow)
        /*0a04*/ 	.word	0x00000000


	//----- nvinfo : EIATTR_FRAME_SIZE
	.align		4
.L_436:
        /*0a08*/ 	.byte	0x04, 0x11
        /*0a0a*/ 	.short	(.L_438 - .L_437)
	.align		4
.L_437:
        /*0a0c*/ 	.word	index@(vec_pow)
        /*0a10*/ 	.word	0x00000000


	//----- nvinfo : EIATTR_REGCOUNT
	.align		4
.L_438:
        /*0a14*/ 	.byte	0x04, 0x2f
        /*0a16*/ 	.short	(.L_440 - .L_439)
	.align		4
.L_439:
        /*0a18*/ 	.word	index@(vec_remainder)
        /*0a1c*/ 	.word	0x00000015


	//----- nvinfo : EIATTR_FRAME_SIZE
	.align		4
.L_440:
        /*0a20*/ 	.byte	0x04, 0x11
        /*0a22*/ 	.short	(.L_442 - .L_441)
	.align		4
.L_441:
        /*0a24*/ 	.word	index@(vec_remainder)
        /*0a28*/ 	.word	0x00000000


	//----- nvinfo : EIATTR_REGCOUNT
	.align		4
.L_442:
        /*0a2c*/ 	.byte	0x04, 0x2f
        /*0a2e*/ 	.short	(.L_444 - .L_443)
	.align		4
.L_443:
        /*0a30*/ 	.word	index@(vec_testkernel)
        /*0a34*/ 	.word	0x0000001e


	//----- nvinfo : EIATTR_FRAME_SIZE
	.align		4
.L_444:
        /*0a38*/ 	.byte	0x04, 0x11
        /*0a3a*/ 	.short	(.L_446 - .L_445)
	.align		4
.L_445:
        /*0a3c*/ 	.word	index@($vec_testkernel$__internal_accurate_pow)
        /*0a40*/ 	.word	0x00000000


	//----- nvinfo : EIATTR_FRAME_SIZE
	.align		4
.L_446:
        /*0a44*/ 	.byte	0x04, 0x11
        /*0a46*/ 	.short	(.L_448 - .L_447)
	.align		4
.L_447:
        /*0a48*/ 	.word	index@($__internal_67_$__cuda_sm20_dsqrt_rn_f64_mediumpath_v1)
        /*0a4c*/ 	.word	0x00000000


	//----- nvinfo : EIATTR_FRAME_SIZE
	.align		4
.L_448:
        /*0a50*/ 	.byte	0x04, 0x11
        /*0a52*/ 	.short	(.L_450 - .L_449)
	.align		4
.L_449:
        /*0a54*/ 	.word	index@(vec_testkernel)
        /*0a58*/ 	.word	0x00000000


	//----- nvinfo : EIATTR_REGCOUNT
	.align		4
.L_450:
        /*0a5c*/ 	.byte	0x04, 0x2f
        /*0a5e*/ 	.short	(.L_452 - .L_451)
	.align		4
.L_451:
        /*0a60*/ 	.word	index@(vec_computePSF_phase)
        /*0a64*/ 	.word	0x00000020


	//----- nvinfo : EIATTR_FRAME_SIZE
	.align		4
.L_452:
        /*0a68*/ 	.byte	0x04, 0x11
        /*0a6a*/ 	.short	(.L_454 - .L_453)
	.align		4
.L_453:
        /*0a6c*/ 	.word	index@($vec_computePSF_phase$__internal_trig_reduction_slowpathd)
        /*0a70*/ 	.word	0x00000028


	//----- nvinfo : EIATTR_FRAME_SIZE
	.align		4
.L_454:
        /*0a74*/ 	.byte	0x04, 0x11
        /*0a76*/ 	.short	(.L_456 - .L_455)
	.align		4
.L_455:
        /*0a78*/ 	.word	index@(vec_computePSF_phase)
        /*0a7c*/ 	.word	0x00000028


	//----- nvinfo : EIATTR_REGCOUNT
	.align		4
.L_456:
        /*0a80*/ 	.byte	0x04, 0x2f
        /*0a82*/ 	.short	(.L_458 - .L_457)
	.align		4
.L_457:
        /*0a84*/ 	.word	index@(vec_computePSF_phaseN)
        /*0a88*/ 	.word	0x00000020


	//----- nvinfo : EIATTR_FRAME_SIZE
	.align		4
.L_458:
        /*0a8c*/ 	.byte	0x04, 0x11
        /*0a8e*/ 	.short	(.L_460 - .L_459)
	.align		4
.L_459:
        /*0a90*/ 	.word	index@($vec_computePSF_phaseN$__internal_trig_reduction_slowpathd)
        /*0a94*/ 	.word	0x00000028


	//----- nvinfo : EIATTR_FRAME_SIZE
	.align		4
.L_460:
        /*0a98*/ 	.byte	0x04, 0x11
        /*0a9a*/ 	.short	(.L_462 - .L_461)
	.align		4
.L_461:
        /*0a9c*/ 	.word	index@(vec_computePSF_phaseN)
        /*0aa0*/ 	.word	0x00000028


	//----- nvinfo : EIATTR_REGCOUNT
	.align		4
.L_462:
        /*0aa4*/ 	.byte	0x04, 0x2f
        /*0aa6*/ 	.short	(.L_464 - .L_463)
	.align		4
.L_463:
        /*0aa8*/ 	.word	index@(vec_computePSF_phaseNwithOil)
        /*0aac*/ 	.word	0x00000020


	//----- nvinfo : EIATTR_FRAME_SIZE
	.align		4
.L_464:
        /*0ab0*/ 	.byte	0x04, 0x11
        /*0ab2*/ 	.short	(.L_466 - .L_465)
	.align		4
.L_465:
        /*0ab4*/ 	.word	index@($vec_computePSF_phaseNwithOil$__internal_trig_reduction_slowpathd)
        /*0ab8*/ 	.word	0x00000028


	//----- nvinfo : EIATTR_FRAME_SIZE
	.align		4
.L_466:
        /*0abc*/ 	.byte	0x04, 0x11
        /*0abe*/ 	.short	(.L_468 - .L_467)
	.align		4
.L_467:
        /*0ac0*/ 	.word	index@(vec_computePSF_phaseNwithOil)
        /*0ac4*/ 	.word	0x00000028


	//----- nvinfo : EIATTR_REGCOUNT
	.align		4
.L_468:
        /*0ac8*/ 	.byte	0x04, 0x2f
        /*0aca*/ 	.short	(.L_470 - .L_469)
	.align		4
.L_469:
        /*0acc*/ 	.word	index@(vec_computePSF_phaseNMany)
        /*0ad0*/ 	.word	0x00000020


	//----- nvinfo : EIATTR_FRAME_SIZE
	.align		4
.L_470:
        /*0ad4*/ 	.byte	0x04, 0x11
        /*0ad6*/ 	.short	(.L_472 - .L_471)
	.align		4
.L_471:
        /*0ad8*/ 	.word	index@($vec_computePSF_phaseNMany$__internal_trig_reduction_slowpathd)
        /*0adc*/ 	.word	0x00000028


	//----- nvinfo : EIATTR_FRAME_SIZE
	.align		4
.L_472:
        /*0ae0*/ 	.byte	0x04, 0x11
        /*0ae2*/ 	.short	(.L_474 - .L_473)
	.align		4
.L_473:
        /*0ae4*/ 	.word	index@(vec_computePSF_phaseNMany)
        /*0ae8*/ 	.word	0x00000028


	//----- nvinfo : EIATTR_REGCOUNT
	.align		4
.L_474:
        /*0aec*/ 	.byte	0x04, 0x2f
        /*0aee*/ 	.short	(.L_476 - .L_475)
	.align		4
.L_475:
        /*0af0*/ 	.word	index@(vec_computeModelAndLikelihood)
        /*0af4*/ 	.word	0x00000020


	//----- nvinfo : EIATTR_FRAME_SIZE
	.align		4
.L_476:
        /*0af8*/ 	.byte	0x04, 0x11
        /*0afa*/ 	.short	(.L_478 - .L_477)
	.align		4
.L_477:
        /*0afc*/ 	.word	index@(vec_computeModelAndLikelihood)
        /*0b00*/ 	.word	0x00000000


	//----- nvinfo : EIATTR_REGCOUNT
	.align		4
.L_478:
        /*0b04*/ 	.byte	0x04, 0x2f
        /*0b06*/ 	.short	(.L_480 - .L_479)
	.align		4
.L_479:
        /*0b08*/ 	.word	index@(vec_computeLikelihoodAndModelwithPhotonNumberAndBackground)
        /*0b0c*/ 	.word	0x00000018


	//----- nvinfo : EIATTR_FRAME_SIZE
	.align		4
.L_480:
        /*0b10*/ 	.byte	0x04, 0x11
        /*0b12*/ 	.short	(.L_482 - .L_481)
	.align		4
.L_481:
        /*0b14*/ 	.word	index@(vec_computeLikelihoodAndModelwithPhotonNumberAndBackground)
        /*0b18*/ 	.word	0x00000000


	//----- nvinfo : EIATTR_REGCOUNT
	.align		4
.L_482:
        /*0b1c*/ 	.byte	0x04, 0x2f
        /*0b1e*/ 	.short	(.L_484 - .L_483)
	.align		4
.L_483:
        /*0b20*/ 	.word	index@(vec_computeModelwithPhotonNumber)
        /*0b24*/ 	.word	0x00000010


	//----- nvinfo : EIATTR_FRAME_SIZE
	.align		4
.L_484:
        /*0b28*/ 	.byte	0x04, 0x11
        /*0b2a*/ 	.short	(.L_486 - .L_485)
	.align		4
.L_485:
        /*0b2c*/ 	.word	index@(vec_computeModelwithPhotonNumber)
        /*0b30*/ 	.word	0x00000000


	//----- nvinfo : EIATTR_REGCOUNT
	.align		4
.L_486:
        /*0b34*/ 	.byte	0x04, 0x2f
        /*0b36*/ 	.short	(.L_488 - .L_487)
	.align		4
.L_487:
        /*0b38*/ 	.word	index@(vec_subtractModelwithPhotonNumber)
        /*0b3c*/ 	.word	0x00000012


	//----- nvinfo : EIATTR_FRAME_SIZE
	.align		4
.L_488:
        /*0b40*/ 	.byte	0x04, 0x11
        /*0b42*/ 	.short	(.L_490 - .L_489)
	.align		4
.L_489:
        /*0b44*/ 	.word	index@(vec_subtractModelwithPhotonNumber)
        /*0b48*/ 	.word	0x00000000


	//----- nvinfo : EIATTR_REGCOUNT
	.align		4
.L_490:
        /*0b4c*/ 	.byte	0x04, 0x2f
        /*0b4e*/ 	.short	(.L_492 - .L_491)
	.align		4
.L_491:
        /*0b50*/ 	.word	index@(vec_partialModel)
        /*0b54*/ 	.word	0x00000019


	//----- nvinfo : EIATTR_FRAME_SIZE
	.align		4
.L_492:
        /*0b58*/ 	.byte	0x04, 0x11
        /*0b5a*/ 	.short	(.L_494 - .L_493)
	.align		4
.L_493:
        /*0b5c*/ 	.word	index@($__internal_66_$__cuda_sm20_div_rn_f64_full)
        /*0b60*/ 	.word	0x00000000


	//----- nvinfo : EIATTR_FRAME_SIZE
	.align		4
.L_494:
        /*0b64*/ 	.byte	0x04, 0x11
        /*0b66*/ 	.short	(.L_496 - .L_495)
	.align		4
.L_495:
        /*0b68*/ 	.word	index@(vec_partialModel)
        /*0b6c*/ 	.word	0x00000000


	//----- nvinfo : EIATTR_REGCOUNT
	.align		4
.L_496:
        /*0b70*/ 	.byte	0x04, 0x2f
        /*0b72*/ 	.short	(.L_498 - .L_497)
	.align		4
.L_497:
        /*0b74*/ 	.word	index@(vec_chi2)
        /*0b78*/ 	.word	0x0000001a


	//----- nvinfo : EIATTR_FRAME_SIZE
	.align		4
.L_498:
        /*0b7c*/ 	.byte	0x04, 0x11
        /*0b7e*/ 	.short	(.L_500 - .L_499)
	.align		4
.L_499:
        /*0b80*/ 	.word	index@($__internal_65_$__cuda_sm20_div_rn_f64_full)
        /*0b84*/ 	.word	0x00000000


	//----- nvinfo : EIATTR_FRAME_SIZE
	.align		4
.L_500:
        /*0b88*/ 	.byte	0x04, 0x11
        /*0b8a*/ 	.short	(.L_502 - .L_501)
	.align		4
.L_501:
        /*0b8c*/ 	.word	index@($__internal_64_$__cuda_sm20_dblrcp_rn_slowpath_v3)
        /*0b90*/ 	.word	0x00000000


	//----- nvinfo : EIATTR_FRAME_SIZE
	.align		4
.L_502:
        /*0b94*/ 	.byte	0x04, 0x11
        /*0b96*/ 	.short	(.L_504 - .L_503)
	.align		4
.L_503:
        /*0b98*/ 	.word	index@(vec_chi2)
        /*0b9c*/ 	.word	0x00000000


	//----- nvinfo : EIATTR_REGCOUNT
	.align		4
.L_504:
        /*0ba0*/ 	.byte	0x04, 0x2f
        /*0ba2*/ 	.short	(.L_506 - .L_505)
	.align		4
.L_505:
        /*0ba4*/ 	.word	index@(vec_computeFisherMatrix)
        /*0ba8*/ 	.word	0x00000016


	//----- nvinfo : EIATTR_FRAME_SIZE
	.align		4
.L_506:
        /*0bac*/ 	.byte	0x04, 0x11
        /*0bae*/ 	.short	(.L_508 - .L_507)
	.align		4
.L_507:
        /*0bb0*/ 	.word	index@($__internal_63_$__cuda_sm20_dblrcp_rn_slowpath_v3)
        /*0bb4*/ 	.word	0x00000000


	//----- nvinfo : EIATTR_FRAME_SIZE
	.align		4
.L_508:
        /*0bb8*/ 	.byte	0x04, 0x11
        /*0bba*/ 	.short	(.L_510 - .L_509)
	.align		4
.L_509:
        /*0bbc*/ 	.word	index@(vec_computeFisherMatrix)
        /*0bc0*/ 	.word	0x00000000


	//----- nvinfo : EIATTR_REGCOUNT
	.align		4
.L_510:
        /*0bc4*/ 	.byte	0x04, 0x2f
        /*0bc6*/ 	.short	(.L_512 - .L_511)
	.align		4
.L_511:
        /*0bc8*/ 	.word	index@(vec_cropFromImage)
        /*0bcc*/ 	.word	0x00000010


	//----- nvinfo : EIATTR_FRAME_SIZE
	.align		4
.L_512:
        /*0bd0*/ 	.byte	0x04, 0x11
        /*0bd2*/ 	.short	(.L_514 - .L_513)
	.align		4
.L_513:
        /*0bd4*/ 	.word	index@(vec_cropFromImage)
        /*0bd8*/ 	.word	0x00000000


	//----- nvinfo : EIATTR_REGCOUNT
	.align		4
.L_514:
        /*0bdc*/ 	.byte	0x04, 0x2f
        /*0bde*/ 	.short	(.L_516 - .L_515)
	.align		4
.L_515:
        /*0be0*/ 	.word	index@(vec_cropFromImageFloat)
        /*0be4*/ 	.word	0x00000010


	//----- nvinfo : EIATTR_FRAME_SIZE
	.align		4
.L_516:
        /*0be8*/ 	.byte	0x04, 0x11
        /*0bea*/ 	.short	(.L_518 - .L_517)
	.align		4
.L_517:
        /*0bec*/ 	.word	index@(vec_cropFromImageFloat)
        /*0bf0*/ 	.word	0x00000000


	//----- nvinfo : EIATTR_REGCOUNT
	.align		4
.L_518:
        /*0bf4*/ 	.byte	0x04, 0x2f
        /*0bf6*/ 	.short	(.L_520 - .L_519)
	.align		4
.L_519:
        /*0bf8*/ 	.word	index@(vec_shiftParameter)
        /*0bfc*/ 	.word	0x0000000a


	//----- nvinfo : EIATTR_FRAME_SIZE
	.align		4
.L_520:
        /*0c00*/ 	.byte	0x04, 0x11
        /*0c02*/ 	.short	(.L_522 - .L_521)
	.align		4
.L_521:
        /*0c04*/ 	.word	index@(vec_shiftParameter)
        /*0c08*/ 	.word	0x00000000


	//----- nvinfo : EIATTR_REGCOUNT
	.align		4
.L_522:
        /*0c0c*/ 	.byte	0x04, 0x2f
        /*0c0e*/ 	.short	(.L_524 - .L_523)
	.align		4
.L_523:
        /*0c10*/ 	.word	index@(vec_updateParameter)
        /*0c14*/ 	.word	0x00000022


	//----- nvinfo : EIATTR_FRAME_SIZE
	.align		4
.L_524:
        /*0c18*/ 	.byte	0x04, 0x11
        /*0c1a*/ 	.short	(.L_526 - .L_525)
	.align		4
.L_525:
        /*0c1c*/ 	.word	index@($__internal_62_$__cuda_sm20_div_rn_f64_full)
        /*0c20*/ 	.word	0x00000000


	//----- nvinfo : EIATTR_FRAME_SIZE
	.align		4
.L_526:
        /*0c24*/ 	.byte	0x04, 0x11
        /*0c26*/ 	.short	(.L_528 - .L_527)
	.align		4
.L_527:
        /*0c28*/ 	.word	index@(vec_updateParameter)
        /*0c2c*/ 	.word	0x00000000


	//----- nvinfo : EIATTR_REGCOUNT
	.align		4
.L_528:
        /*0c30*/ 	.byte	0x04, 0x2f
        /*0c32*/ 	.short	(.L_530 - .L_529)
	.align		4
.L_529:
        /*0c34*/ 	.word	index@(vec_checkLikelihood)
        /*0c38*/ 	.word	0x0000000e


	//----- nvinfo : EIATTR_FRAME_SIZE
	.align		4
.L_530:
        /*0c3c*/ 	.byte	0x04, 0x11
        /*0c3e*/ 	.short	(.L_532 - .L_531)
	.align		4
.L_531:
        /*0c40*/ 	.word	index@($__internal_61_$__cuda_sm3x_div_rn_noftz_f32_slowpath)
        /*0c44*/ 	.word	0x00000000


	//----- nvinfo : EIATTR_FRAME_SIZE
	.align		4
.L_532:
        /*0c48*/ 	.byte	0x04, 0x11
        /*0c4a*/ 	.short	(.L_534 - .L_533)
	.align		4
.L_533:
        /*0c4c*/ 	.word	index@(vec_checkLikelihood)
        /*0c50*/ 	.word	0x00000000


	//----- nvinfo : EIATTR_REGCOUNT
	.align		4
.L_534:
        /*0c54*/ 	.byte	0x04, 0x2f
        /*0c56*/ 	.short	(.L_536 - .L_535)
	.align		4
.L_535:
        /*0c58*/ 	.word	index@(vec_computePSF_phaseNMany_f)
        /*0c5c*/ 	.word	0x0000001c


	//----- nvinfo : EIATTR_FRAME_SIZE
	.align		4
.L_536:
        /*0c60*/ 	.byte	0x04, 0x11
        /*0c62*/ 	.short	(.L_538 - .L_537)
	.align		4
.L_537:
        /*0c64*/ 	.word	index@(vec_computePSF_phaseNMany_f)
        /*0c68*/ 	.word	0x00000000


	//----- nvinfo : EIATTR_REGCOUNT
	.align		4
.L_538:
        /*0c6c*/ 	.byte	0x04, 0x2f
        /*0c6e*/ 	.short	(.L_540 - .L_539)
	.align		4
.L_539:
        /*0c70*/ 	.word	index@(vec_computePSF_phaseNManywithOil_f)
        /*0c74*/ 	.word	0x00000020


	//----- nvinfo : EIATTR_FRAME_SIZE
	.align		4
.L_540:
        /*0c78*/ 	.byte	0x04, 0x11
        /*0c7a*/ 	.short	(.L_542 - .L_541)
	.align		4
.L_541:
        /*0c7c*/ 	.word	index@(vec_computePSF_phaseNManywithOil_f)
        /*0c80*/ 	.word	0x00000000


	//----- nvinfo : EIATTR_REGCOUNT
	.align		4
.L_542:
        /*0c84*/ 	.byte	0x04, 0x2f
        /*0c86*/ 	.short	(.L_544 - .L_543)
	.align		4
.L_543:
        /*0c88*/ 	.word	index@(vec_addFloat)
        /*0c8c*/ 	.word	0x0000000c


	//----- nvinfo : EIATTR_FRAME_SIZE
	.align		4
.L_544:
        /*0c90*/ 	.byte	0x04, 0x11
        /*0c92*/ 	.short	(.L_546 - .L_545)
	.align		4
.L_545:
        /*0c94*/ 	.word	index@(vec_addFloat)
        /*0c98*/ 	.word	0x00000000


	//----- nvinfo : EIATTR_REGCOUNT
	.align		4
.L_546:
        /*0c9c*/ 	.byte	0x04, 0x2f
        /*0c9e*/ 	.short	(.L_548 - .L_547)
	.align		4
.L_547:
        /*0ca0*/ 	.word	index@(vec_addanddivide)
        /*0ca4*/ 	.word	0x00000010


	//----- nvinfo : EIATTR_FRAME_SIZE
	.align		4
.L_548:
        /*0ca8*/ 	.byte	0x04, 0x11
        /*0caa*/ 	.short	(.L_550 - .L_549)
	.align		4
.L_549:
        /*0cac*/ 	.word	index@($__internal_60_$__cuda_sm3x_div_rn_noftz_f32_slowpath)
        /*0cb0*/ 	.word	0x00000000


	//----- nvinfo : EIATTR_FRAME_SIZE
	.align		4
.L_550:
        /*0cb4*/ 	.byte	0x04, 0x11
        /*0cb6*/ 	.short	(.L_552 - .L_551)
	.align		4
.L_551:
        /*0cb8*/ 	.word	index@(vec_addanddivide)
        /*0cbc*/ 	.word	0x00000000


	//----- nvinfo : EIATTR_REGCOUNT
	.align		4
.L_552:
        /*0cc0*/ 	.byte	0x04, 0x2f
        /*0cc2*/ 	.short	(.L_554 - .L_553)
	.align		4
.L_553:
        /*0cc4*/ 	.word	index@(vec_computeLikelihoodDeconvolution)
        /*0cc8*/ 	.word	0x0000000e


	//----- nvinfo : EIATTR_FRAME_SIZE
	.align		4
.L_554:
        /*0ccc*/ 	.byte	0x04, 0x11
        /*0cce*/ 	.short	(.L_556 - .L_555)
	.align		4
.L_555:
        /*0cd0*/ 	.word	index@(vec_computeLikelihoodDeconvolution)
        /*0cd4*/ 	.word	0x00000000


	//----- nvinfo : EIATTR_REGCOUNT
	.align		4
.L_556:
        /*0cd8*/ 	.byte	0x04, 0x2f
        /*0cda*/ 	.short	(.L_558 - .L_557)
	.align		4
.L_557:
        /*0cdc*/ 	.word	index@(vec_skellam_order1)
        /*0ce0*/ 	.word	0x00000025


	//----- nvinfo : EIATTR_FRAME_SIZE
	.align		4
.L_558:
        /*0ce4*/ 	.byte	0x04, 0x11
        /*0ce6*/ 	.short	(.L_560 - .L_559)
	.align		4
.L_559:
        /*0ce8*/ 	.word	index@($__internal_59_$__cuda_sm3x_div_rn_noftz_f32_slowpath)
        /*0cec*/ 	.word	0x00000000


	//----- nvinfo : EIATTR_FRAME_SIZE
	.align		4
.L_560:
        /*0cf0*/ 	.byte	0x04, 0x11
        /*0cf2*/ 	.short	(.L_562 - .L_561)
	.align		4
.L_561:
        /*0cf4*/ 	.word	index@($__internal_58_$__cuda_sm20_sqrt_rn_f32_slowpath)
        /*0cf8*/ 	.word	0x00000000


	//----- nvinfo : EIATTR_FRAME_SIZE
	.align		4
.L_562:
        /*0cfc*/ 	.byte	0x04, 0x11
        /*0cfe*/ 	.short	(.L_564 - .L_563)
	.align		4
.L_563:
        /*0d00*/ 	.word	index@($__internal_57_$__cuda_sm20_div_s64)
        /*0d04*/ 	.word	0x00000000


	//----- nvinfo : EIATTR_FRAME_SIZE
	.align		4
.L_564:
        /*0d08*/ 	.byte	0x04, 0x11
        /*0d0a*/ 	.short	(.L_566 - .L_565)
	.align		4
.L_565:
        /*0d0c*/ 	.word	index@($__internal_56_$__cuda_sm20_div_rn_f64_full)
        /*0d10*/ 	.word	0x00000000


	//----- nvinfo : EIATTR_FRAME_SIZE
	.align		4
.L_566:
        /*0d14*/ 	.byte	0x04, 0x11
        /*0d16*/ 	.short	(.L_568 - .L_567)
	.align		4
.L_567:
        /*0d18*/ 	.word	index@($__internal_55_$__cuda_sm20_dblrcp_rn_slowpath_v3)
        /*0d1c*/ 	.word	0x00000000


	//----- nvinfo : EIATTR_FRAME_SIZE
	.align		4
.L_568:
        /*0d20*/ 	.byte	0x04, 0x11
        /*0d22*/ 	.short	(.L_570 - .L_569)
	.align		4
.L_569:
        /*0d24*/ 	.word	index@(vec_skellam_order1)
        /*0d28*/ 	.word	0x00000000


	//----- nvinfo : EIATTR_REGCOUNT
	.align		4
.L_570:
        /*0d2c*/ 	.byte	0x04, 0x2f
        /*0d2e*/ 	.short	(.L_572 - .L_571)
	.align		4
.L_571:
        /*0d30*/ 	.word	index@(vec_thetest)
        /*0d34*/ 	.word	0x00000018


	//----- nvinfo : EIATTR_FRAME_SIZE
	.align		4
.L_572:
        /*0d38*/ 	.byte	0x04, 0x11
        /*0d3a*/ 	.short	(.L_574 - .L_573)
	.align		4
.L_573:
        /*0d3c*/ 	.word	index@(vec_thetest)
        /*0d40*/ 	.word	0x00000010


	//----- nvinfo : EIATTR_REGCOUNT
	.align		4
.L_574:
        /*0d44*/ 	.byte	0x04, 0x2f
        /*0d46*/ 	.short	(.L_576 - .L_575)
	.align		4
.L_575:
        /*0d48*/ 	.word	index@(vec_computePSF_signal)
        /*0d4c*/ 	.word	0x0000001b


	//----- nvinfo : EIATTR_FRAME_SIZE
	.align		4
.L_576:
        /*0d50*/ 	.byte	0x04, 0x11
        /*0d52*/ 	.short	(.L_578 - .L_577)
	.align		4
.L_577:
        /*0d54*/ 	.word	index@($__internal_54_$__cuda_sm20_div_rn_f64_full)
        /*0d58*/ 	.word	0x00000000


	//----- nvinfo : EIATTR_FRAME_SIZE
	.align		4
.L_578:
        /*0d5c*/ 	.byte	0x04, 0x11
        /*0d5e*/ 	.short	(.L_580 - .L_579)
	.align		4
.L_579:
        /*0d60*/ 	.word	index@(vec_computePSF_signal)
        /*0d64*/ 	.word	0x00000000


	//----- nvinfo : EIATTR_REGCOUNT
	.align		4
.L_580:
        /*0d68*/ 	.byte	0x04, 0x2f
        /*0d6a*/ 	.short	(.L_582 - .L_581)
	.align		4
.L_581:
        /*0d6c*/ 	.word	index@(vec_computePSF_signalN)
        /*0d70*/ 	.word	0x0000001b


	//----- nvinfo : EIATTR_FRAME_SIZE
	.align		4
.L_582:
        /*0d74*/ 	.byte	0x04, 0x11
        /*0d76*/ 	.short	(.L_584 - .L_583)
	.align		4
.L_583:
        /*0d78*/ 	.word	index@($__internal_53_$__cuda_sm20_div_rn_f64_full)
        /*0d7c*/ 	.word	0x00000000


	//----- nvinfo : EIATTR_FRAME_SIZE
	.align		4
.L_584:
        /*0d80*/ 	.byte	0x04, 0x11
        /*0d82*/ 	.short	(.L_586 - .L_585)
	.align		4
.L_585:
        /*0d84*/ 	.word	index@(vec_computePSF_signalN)
        /*0d88*/ 	.word	0x00000000


	//----- nvinfo : EIATTR_REGCOUNT
	.align		4
.L_586:
        /*0d8c*/ 	.byte	0x04, 0x2f
        /*0d8e*/ 	.short	(.L_588 - .L_587)
	.align		4
.L_587:
        /*0d90*/ 	.word	index@(vec_computePSF_signalN2)
        /*0d94*/ 	.word	0x0000001b


	//----- nvinfo : EIATTR_FRAME_SIZE
	.align		4
.L_588:
        /*0d98*/ 	.byte	0x04, 0x11
        /*0d9a*/ 	.short	(.L_590 - .L_589)
	.align		4
.L_589:
        /*0d9c*/ 	.word	index@($__internal_52_$__cuda_sm20_div_rn_f64_full)
        /*0da0*/ 	.word	0x00000000


	//----- nvinfo : EIATTR_FRAME_SIZE
	.align		4
.L_590:
        /*0da4*/ 	.byte	0x04, 0x11
        /*0da6*/ 	.short	(.L_592 - .L_591)
	.align		4
.L_591:
        /*0da8*/ 	.word	index@(vec_computePSF_signalN2)
        /*0dac*/ 	.word	0x00000000


	//----- nvinfo : EIATTR_REGCOUNT
	.align		4
.L_592:
        /*0db0*/ 	.byte	0x04, 0x2f
        /*0db2*/ 	.short	(.L_594 - .L_593)
	.align		4
.L_593:
        /*0db4*/ 	.word	index@(vec_computePSF_signalN2Many)
        /*0db8*/ 	.word	0x0000001c


	//----- nvinfo : EIATTR_FRAME_SIZE
	.align		4
.L_594:
        /*0dbc*/ 	.byte	0x04, 0x11
        /*0dbe*/ 	.short	(.L_596 - .L_595)
	.align		4
.L_595:
        /*0dc0*/ 	.word	index@($__internal_51_$__cuda_sm20_div_rn_f64_full)
        /*0dc4*/ 	.word	0x00000000


	//----- nvinfo : EIATTR_FRAME_SIZE
	.align		4
.L_596:
        /*0dc8*/ 	.byte	0x04, 0x11
        /*0dca*/ 	.short	(.L_598 - .L_597)
	.align		4
.L_597:
        /*0dcc*/ 	.word	index@(vec_computePSF_signalN2Many)
        /*0dd0*/ 	.word	0x00000000


	//----- nvinfo : EIATTR_REGCOUNT
	.align		4
.L_598:
        /*0dd4*/ 	.byte	0x04, 0x2f
        /*0dd6*/ 	.short	(.L_600 - .L_599)
	.align		4
.L_599:
        /*0dd8*/ 	.word	index@(vec_computePSF_signalN2Many_f)
        /*0ddc*/ 	.word	0x00000013


	//----- nvinfo : EIATTR_FRAME_SIZE
	.align		4
.L_600:
        /*0de0*/ 	.byte	0x04, 0x11
        /*0de2*/ 	.short	(.L_602 - .L_601)
	.align		4
.L_601:
        /*0de4*/ 	.word	index@($__internal_50_$__cuda_sm3x_div_rn_noftz_f32_slowpath)
        /*0de8*/ 	.word	0x00000000


	//----- nvinfo : EIATTR_FRAME_SIZE
	.align		4
.L_602:
        /*0dec*/ 	.byte	0x04, 0x11
        /*0dee*/ 	.short	(.L_604 - .L_603)
	.align		4
.L_603:
        /*0df0*/ 	.word	index@(vec_computePSF_signalN2Many_f)
        /*0df4*/ 	.word	0x00000000


	//----- nvinfo : EIATTR_REGCOUNT
	.align		4
.L_604:
        /*0df8*/ 	.byte	0x04, 0x2f
        /*0dfa*/ 	.short	(.L_606 - .L_605)
	.align		4
.L_605:
        /*0dfc*/ 	.word	index@(vec_computePSF_signalsqrt)
        /*0e00*/ 	.word	0x0000001b


	//----- nvinfo : EIATTR_FRAME_SIZE
	.align		4
.L_606:
        /*0e04*/ 	.byte	0x04, 0x11
        /*0e06*/ 	.short	(.L_608 - .L_607)
	.align		4
.L_607:
        /*0e08*/ 	.word	index@($__internal_49_$__cuda_sm20_dsqrt_rn_f64_mediumpath_v1)
        /*0e0c*/ 	.word	0x00000000


	//----- nvinfo : EIATTR_FRAME_SIZE
	.align		4
.L_608:
        /*0e10*/ 	.byte	0x04, 0x11
        /*0e12*/ 	.short	(.L_610 - .L_609)
	.align		4
.L_609:
        /*0e14*/ 	.word	index@($__internal_48_$__cuda_sm20_div_rn_f64_full)
        /*0e18*/ 	.word	0x00000000


	//----- nvinfo : EIATTR_FRAME_SIZE
	.align		4
.L_610:
        /*0e1c*/ 	.byte	0x04, 0x11
        /*0e1e*/ 	.short	(.L_612 - .L_611)
	.align		4
.L_611:
        /*0e20*/ 	.word	index@(vec_computePSF_signalsqrt)
        /*0e24*/ 	.word	0x00000000


	//----- nvinfo : EIATTR_REGCOUNT
	.align		4
.L_612:
        /*0e28*/ 	.byte	0x04, 0x2f
        /*0e2a*/ 	.short	(.L_614 - .L_613)
	.align		4
.L_613:
        /*0e2c*/ 	.word	index@(vec_computePSF_signalNsqrt)
        /*0e30*/ 	.word	0x0000001b


	//----- nvinfo : EIATTR_FRAME_SIZE
	.align		4
.L_614:
        /*0e34*/ 	.byte	0x04, 0x11
        /*0e36*/ 	.short	(.L_616 - .L_615)
	.align		4
.L_615:
        /*0e38*/ 	.word	index@($__internal_47_$__cuda_sm20_dsqrt_rn_f64_mediumpath_v1)
        /*0e3c*/ 	.word	0x00000000


	//----- nvinfo : EIATTR_FRAME_SIZE
	.align		4
.L_616:
        /*0e40*/ 	.byte	0x04, 0x11
        /*0e42*/ 	.short	(.L_618 - .L_617)
	.align		4
.L_617:
        /*0e44*/ 	.word	index@($__internal_46_$__cuda_sm20_div_rn_f64_full)
        /*0e48*/ 	.word	0x00000000


	//----- nvinfo : EIATTR_FRAME_SIZE
	.align		4
.L_618:
        /*0e4c*/ 	.byte	0x04, 0x11
        /*0e4e*/ 	.short	(.L_620 - .L_619)
	.align		4
.L_619:
        /*0e50*/ 	.word	index@(vec_computePSF_signalNsqrt)
        /*0e54*/ 	.word	0x00000000


	//----- nvinfo : EIATTR_REGCOUNT
	.align		4
.L_620:
        /*0e58*/ 	.byte	0x04, 0x2f
        /*0e5a*/ 	.short	(.L_622 - .L_621)
	.align		4
.L_621:
        /*0e5c*/ 	.word	index@(vec_computePSF_signalNsqrtMany)
        /*0e60*/ 	.word	0x0000001d


	//----- nvinfo : EIATTR_FRAME_SIZE
	.align		4
.L_622:
        /*0e64*/ 	.byte	0x04, 0x11
        /*0e66*/ 	.short	(.L_624 - .L_623)
	.align		4
.L_623:
        /*0e68*/ 	.word	index@($__internal_45_$__cuda_sm20_dsqrt_rn_f64_mediumpath_v1)
        /*0e6c*/ 	.word	0x00000000


	//----- nvinfo : EIATTR_FRAME_SIZE
	.align		4
.L_624:
        /*0e70*/ 	.byte	0x04, 0x11
        /*0e72*/ 	.short	(.L_626 - .L_625)
	.align		4
.L_625:
        /*0e74*/ 	.word	index@($__internal_44_$__cuda_sm20_div_rn_f64_full)
        /*0e78*/ 	.word	0x00000000


	//----- nvinfo : EIATTR_FRAME_SIZE
	.align		4
.L_626:
        /*0e7c*/ 	.byte	0x04, 0x11
        /*0e7e*/ 	.short	(.L_628 - .L_627)
	.align		4
.L_627:
        /*0e80*/ 	.word	index@(vec_computePSF_signalNsqrtMany)
        /*0e84*/ 	.word	0x00000000


	//----- nvinfo : EIATTR_REGCOUNT
	.align		4
.L_628:
        /*0e88*/ 	.byte	0x04, 0x2f
        /*0e8a*/ 	.short	(.L_630 - .L_629)
	.align		4
.L_629:
        /*0e8c*/ 	.word	index@(vec_computePSF_signalNsqrtMany_f)
        /*0e90*/ 	.word	0x00000013


	//----- nvinfo : EIATTR_FRAME_SIZE
	.align		4
.L_630:
        /*0e94*/ 	.byte	0x04, 0x11
        /*0e96*/ 	.short	(.L_632 - .L_631)
	.align		4
.L_631:
        /*0e98*/ 	.word	index@($__internal_43_$__cuda_sm3x_div_rn_noftz_f32_slowpath)
        /*0e9c*/ 	.word	0x00000000


	//----- nvinfo : EIATTR_FRAME_SIZE
	.align		4
.L_632:
        /*0ea0*/ 	.byte	0x04, 0x11
        /*0ea2*/ 	.short	(.L_634 - .L_633)
	.align		4
.L_633:
        /*0ea4*/ 	.word	index@($__internal_42_$__cuda_sm20_sqrt_rn_f32_slowpath)
        /*0ea8*/ 	.word	0x00000000


	//----- nvinfo : EIATTR_FRAME_SIZE
	.align		4
.L_634:
        /*0eac*/ 	.byte	0x04, 0x11
        /*0eae*/ 	.short	(.L_636 - .L_635)
	.align		4
.L_635:
        /*0eb0*/ 	.word	index@(vec_computePSF_signalNsqrtMany_f)
        /*0eb4*/ 	.word	0x00000000


	//----- nvinfo : EIATTR_REGCOUNT
	.align		4
.L_636:
        /*0eb8*/ 	.byte	0x04, 0x2f
        /*0eba*/ 	.short	(.L_638 - .L_637)
	.align		4
.L_637:
        /*0ebc*/ 	.word	index@(vec_computePSF_signalNsqrtMany_fcrop)
        /*0ec0*/ 	.word	0x00000013


	//----- nvinfo : EIATTR_FRAME_SIZE
	.align		4
.L_638:
        /*0ec4*/ 	.byte	0x04, 0x11
        /*0ec6*/ 	.short	(.L_640 - .L_639)
	.align		4
.L_639:
        /*0ec8*/ 	.word	index@($__internal_41_$__cuda_sm3x_div_rn_noftz_f32_slowpath)
        /*0ecc*/ 	.word	0x00000000


	//----- nvinfo : EIATTR_FRAME_SIZE
	.align		4
.L_640:
        /*0ed0*/ 	.byte	0x04, 0x11
        /*0ed2*/ 	.short	(.L_642 - .L_641)
	.align		4
.L_641:
        /*0ed4*/ 	.word	index@($__internal_40_$__cuda_sm20_sqrt_rn_f32_slowpath)
        /*0ed8*/ 	.word	0x00000000


	//----- nvinfo : EIATTR_FRAME_SIZE
	.align		4
.L_642:
        /*0edc*/ 	.byte	0x04, 0x11
        /*0ede*/ 	.short	(.L_644 - .L_643)
	.align		4
.L_643:
        /*0ee0*/ 	.word	index@(vec_computePSF_signalNsqrtMany_fcrop)
        /*0ee4*/ 	.word	0x00000000


	//----- nvinfo : EIATTR_REGCOUNT
	.align		4
.L_644:
        /*0ee8*/ 	.byte	0x04, 0x2f
        /*0eea*/ 	.short	(.L_646 - .L_645)
	.align		4
.L_645:
        /*0eec*/ 	.word	index@(vec_mulMany)
        /*0ef0*/ 	.word	0x0000000c


	//----- nvinfo : EIATTR_FRAME_SIZE
	.align		4
.L_646:
        /*0ef4*/ 	.byte	0x04, 0x11
        /*0ef6*/ 	.short	(.L_648 - .L_647)
	.align		4
.L_647:
        /*0ef8*/ 	.word	index@(vec_mulMany)
        /*0efc*/ 	.word	0x00000000


	//----- nvinfo : EIATTR_REGCOUNT
	.align		4
.L_648:
        /*0f00*/ 	.byte	0x04, 0x2f
        /*0f02*/ 	.short	(.L_650 - .L_649)
	.align		4
.L_649:
        /*0f04*/ 	.word	index@(vec_divScalarMany)
        /*0f08*/ 	.word	0x00000019


	//----- nvinfo : EIATTR_FRAME_SIZE
	.align		4
.L_650:
        /*0f0c*/ 	.byte	0x04, 0x11
        /*0f0e*/ 	.short	(.L_652 - .L_651)
	.align		4
.L_651:
        /*0f10*/ 	.word	index@($__internal_39_$__cuda_sm20_div_rn_f64_full)
        /*0f14*/ 	.word	0x00000000


	//----- nvinfo : EIATTR_FRAME_SIZE
	.align		4
.L_652:
        /*0f18*/ 	.byte	0x04, 0x11
        /*0f1a*/ 	.short	(.L_654 - .L_653)
	.align		4
.L_653:
        /*0f1c*/ 	.word	index@(vec_divScalarMany)
        /*0f20*/ 	.word	0x00000000


	//----- nvinfo : EIATTR_REGCOUNT
	.align		4
.L_654:
        /*0f24*/ 	.byte	0x04, 0x2f
        /*0f26*/ 	.short	(.L_656 - .L_655)
	.align		4
.L_655:
        /*0f28*/ 	.word	index@(vec_mulMany_f)
        /*0f2c*/ 	.word	0x0000000c


	//----- nvinfo : EIATTR_FRAME_SIZE
	.align		4
.L_656:
        /*0f30*/ 	.byte	0x04, 0x11
        /*0f32*/ 	.short	(.L_658 - .L_657)
	.align		4
.L_657:
        /*0f34*/ 	.word	index@(vec_mulMany_f)
        /*0f38*/ 	.word	0x00000000


	//----- nvinfo : EIATTR_REGCOUNT
	.align		4
.L_658:
        /*0f3c*/ 	.byte	0x04, 0x2f
        /*0f3e*/ 	.short	(.L_660 - .L_659)
	.align		4
.L_659:
        /*0f40*/ 	.word	index@(vec_computeModelMany1)
        /*0f44*/ 	.word	0x0000000c


	//----- nvinfo : EIATTR_FRAME_SIZE
	.align		4
.L_660:
        /*0f48*/ 	.byte	0x04, 0x11
        /*0f4a*/ 	.short	(.L_662 - .L_661)
	.align		4
.L_661:
        /*0f4c*/ 	.word	index@(vec_computeModelMany1)
        /*0f50*/ 	.word	0x00000000


	//----- nvinfo : EIATTR_REGCOUNT
	.align		4
.L_662:
        /*0f54*/ 	.byte	0x04, 0x2f
        /*0f56*/ 	.short	(.L_664 - .L_663)
	.align		4
.L_663:
        /*0f58*/ 	.word	index@(vec_computeModelMany2)
        /*0f5c*/ 	.word	0x0000000e


	//----- nvinfo : EIATTR_FRAME_SIZE
	.align		4
.L_664:
        /*0f60*/ 	.byte	0x04, 0x11
        /*0f62*/ 	.short	(.L_666 - .L_665)
	.align		4
.L_665:
        /*0f64*/ 	.word	index@(vec_computeModelMany2)
        /*0f68*/ 	.word	0x00000000


	//----- nvinfo : EIATTR_REGCOUNT
	.align		4
.L_666:
        /*0f6c*/ 	.byte	0x04, 0x2f
        /*0f6e*/ 	.short	(.L_668 - .L_667)
	.align		4
.L_667:
        /*0f70*/ 	.word	index@(vec_computeModelMany3)
        /*0f74*/ 	.word	0x0000000e


	//----- nvinfo : EIATTR_FRAME_SIZE
	.align		4
.L_668:
        /*0f78*/ 	.byte	0x04, 0x11
        /*0f7a*/ 	.short	(.L_670 - .L_669)
	.align		4
.L_669:
        /*0f7c*/ 	.word	index@(vec_computeModelMany3)
        /*0f80*/ 	.word	0x00000000


	//----- nvinfo : EIATTR_REGCOUNT
	.align		4
.L_670:
        /*0f84*/ 	.byte	0x04, 0x2f
        /*0f86*/ 	.short	(.L_672 - .L_671)
	.align		4
.L_671:
        /*0f88*/ 	.word	index@(vec_computeModelMany1_scmos)
        /*0f8c*/ 	.word	0x0000000e


	//----- nvinfo : EIATTR_FRAME_SIZE
	.align		4
.L_672:
        /*0f90*/ 	.byte	0x04, 0x11
        /*0f92*/ 	.short	(.L_674 - .L_673)
	.align		4
.L_673:
        /*0f94*/ 	.word	index@(vec_computeModelMany1_scmos)
        /*0f98*/ 	.word	0x00000000


	//----- nvinfo : EIATTR_REGCOUNT
	.align		4
.L_674:
        /*0f9c*/ 	.byte	0x04, 0x2f
        /*0f9e*/ 	.short	(.L_676 - .L_675)
	.align		4
.L_675:
        /*0fa0*/ 	.word	index@(vec_computeModelMany2_scmos)
        /*0fa4*/ 	.word	0x00000010


	//----- nvinfo : EIATTR_FRAME_SIZE
	.align		4
.L_676:
        /*0fa8*/ 	.byte	0x04, 0x11
        /*0faa*/ 	.short	(.L_678 - .L_677)
	.align		4
.L_677:
        /*0fac*/ 	.word	index@(vec_computeModelMany2_scmos)
        /*0fb0*/ 	.word	0x00000000


	//----- nvinfo : EIATTR_REGCOUNT
	.align		4
.L_678:
        /*0fb4*/ 	.byte	0x04, 0x2f
        /*0fb6*/ 	.short	(.L_680 - .L_679)
	.align		4
.L_679:
        /*0fb8*/ 	.word	index@(vec_computeModelMany3_scmos)
        /*0fbc*/ 	.word	0x00000010


	//----- nvinfo : EIATTR_FRAME_SIZE
	.align		4
.L_680:
        /*0fc0*/ 	.byte	0x04, 0x11
        /*0fc2*/ 	.short	(.L_682 - .L_681)
	.align		4
.L_681:
        /*0fc4*/ 	.word	index@(vec_computeModelMany3_scmos)
        /*0fc8*/ 	.word	0x00000000


	//----- nvinfo : EIATTR_REGCOUNT
	.align		4
.L_682:
        /*0fcc*/ 	.byte	0x04, 0x2f
        /*0fce*/ 	.short	(.L_684 - .L_683)
	.align		4
.L_683:
        /*0fd0*/ 	.word	index@(vec_divScalarMany_f)
        /*0fd4*/ 	.word	0x0000000f


	//----- nvinfo : EIATTR_FRAME_SIZE
	.align		4
.L_684:
        /*0fd8*/ 	.byte	0x04, 0x11
        /*0fda*/ 	.short	(.L_686 - .L_685)
	.align		4
.L_685:
        /*0fdc*/ 	.word	index@($__internal_38_$__cuda_sm3x_div_rn_noftz_f32_slowpath)
        /*0fe0*/ 	.word	0x00000000


	//----- nvinfo : EIATTR_FRAME_SIZE
	.align		4
.L_686:
        /*0fe4*/ 	.byte	0x04, 0x11
        /*0fe6*/ 	.short	(.L_688 - .L_687)
	.align		4
.L_687:
        /*0fe8*/ 	.word	index@(vec_divScalarMany_f)
        /*0fec*/ 	.word	0x00000000


	//----- nvinfo : EIATTR_REGCOUNT
	.align		4
.L_688:
        /*0ff0*/ 	.byte	0x04, 0x2f
        /*0ff2*/ 	.short	(.L_690 - .L_689)
	.align		4
.L_689:
        /*0ff4*/ 	.word	index@(vec_computePoissonLikelihood)
        /*0ff8*/ 	.word	0x00000018


	//----- nvinfo : EIATTR_FRAME_SIZE
	.align		4
.L_690:
        /*0ffc*/ 	.byte	0x04, 0x11
        /*0ffe*/ 	.short	(.L_692 - .L_691)
	.align		4
.L_691:
        /*1000*/ 	.word	index@(vec_computePoissonLikelihood)
        /*1004*/ 	.word	0x00000000


	//----- nvinfo : EIATTR_REGCOUNT
	.align		4
.L_692:
        /*1008*/ 	.byte	0x04, 0x2f
        /*100a*/ 	.short	(.L_694 - .L_693)
	.align		4
.L_693:
        /*100c*/ 	.word	index@(vec_computeGaussianLikelihood)
        /*1010*/ 	.word	0x0000000c


	//----- nvinfo : EIATTR_FRAME_SIZE
	.align		4
.L_694:
        /*1014*/ 	.byte	0x04, 0x11
        /*1016*/ 	.short	(.L_696 - .L_695)
	.align		4
.L_695:
        /*1018*/ 	.word	index@(vec_computeGaussianLikelihood)
        /*101c*/ 	.word	0x00000000


	//----- nvinfo : EIATTR_REGCOUNT
	.align		4
.L_696:
        /*1020*/ 	.byte	0x04, 0x2f
        /*1022*/ 	.short	(.L_698 - .L_697)
	.align		4
.L_697:
        /*1024*/ 	.word	index@(vec_addPhotonsAndBackgroundManyReshuffle)
        /*1028*/ 	.word	0x00000019


	//----- nvinfo : EIATTR_FRAME_SIZE
	.align		4
.L_698:
        /*102c*/ 	.byte	0x04, 0x11
        /*102e*/ 	.short	(.L_700 - .L_699)
	.align		4
.L_699:
        /*1030*/ 	.word	index@(vec_addPhotonsAndBackgroundManyReshuffle)
        /*1034*/ 	.word	0x00000000


	//----- nvinfo : EIATTR_REGCOUNT
	.align		4
.L_700:
        /*1038*/ 	.byte	0x04, 0x2f
        /*103a*/ 	.short	(.L_702 - .L_701)
	.align		4
.L_701:
        /*103c*/ 	.word	index@(vec_addPhotonsAndBackgroundManyReshuffle_scmos)
        /*1040*/ 	.word	0x0000001c


	//----- nvinfo : EIATTR_FRAME_SIZE
	.align		4
.L_702:
        /*1044*/ 	.byte	0x04, 0x11
        /*1046*/ 	.short	(.L_704 - .L_703)
	.align		4
.L_703:
        /*1048*/ 	.word	index@(vec_addPhotonsAndBackgroundManyReshuffle_scmos)
        /*104c*/ 	.word	0x00000000


	//----- nvinfo : EIATTR_REGCOUNT
	.align		4
.L_704:
        /*1050*/ 	.byte	0x04, 0x2f
        /*1052*/ 	.short	(.L_706 - .L_705)
	.align		4
.L_705:
        /*1054*/ 	.word	index@(vec_addPhotonsAndBackgroundMany)
        /*1058*/ 	.word	0x0000000e


	//----- nvinfo : EIATTR_FRAME_SIZE
	.align		4
.L_706:
        /*105c*/ 	.byte	0x04, 0x11
        /*105e*/ 	.short	(.L_708 - .L_707)
	.align		4
.L_707:
        /*1060*/ 	.word	index@(vec_addPhotonsAndBackgroundMany)
        /*1064*/ 	.word	0x00000000


	//----- nvinfo : EIATTR_REGCOUNT
	.align		4
.L_708:
        /*1068*/ 	.byte	0x04, 0x2f
        /*106a*/ 	.short	(.L_710 - .L_709)
	.align		4
.L_709:
        /*106c*/ 	.word	index@(vec_addPhotonsAndBackgroundMany_scmos)
        /*1070*/ 	.word	0x00000010


	//----- nvinfo : EIATTR_FRAME_SIZE
	.align		4
.L_710:
        /*1074*/ 	.byte	0x04, 0x11
        /*1076*/ 	.short	(.L_712 - .L_711)
	.align		4
.L_711:
        /*1078*/ 	.word	index@(vec_addPhotonsAndBackgroundMany_scmos)
        /*107c*/ 	.word	0x00000000


	//----- nvinfo : EIATTR_REGCOUNT
	.align		4
.L_712:
        /*1080*/ 	.byte	0x04, 0x2f
        /*1082*/ 	.short	(.L_714 - .L_713)
	.align		4
.L_713:
        /*1084*/ 	.word	index@(vec_addPhotonsAndBackgroundMany_f)
        /*1088*/ 	.word	0x0000000e


	//----- nvinfo : EIATTR_FRAME_SIZE
	.align		4
.L_714:
        /*108c*/ 	.byte	0x04, 0x11
        /*108e*/ 	.short	(.L_716 - .L_715)
	.align		4
.L_715:
        /*1090*/ 	.word	index@(vec_addPhotonsAndBackgroundMany_f)
        /*1094*/ 	.word	0x00000000


	//----- nvinfo : EIATTR_REGCOUNT
	.align		4
.L_716:
        /*1098*/ 	.byte	0x04, 0x2f
        /*109a*/ 	.short	(.L_718 - .L_717)
	.align		4
.L_717:
        /*109c*/ 	.word	index@(vec_shrink)
        /*10a0*/ 	.word	0x0000000c


	//----- nvinfo : EIATTR_FRAME_SIZE
	.align		4
.L_718:
        /*10a4*/ 	.byte	0x04, 0x11
        /*10a6*/ 	.short	(.L_720 - .L_719)
	.align		4
.L_719:
        /*10a8*/ 	.word	index@(vec_shrink)
        /*10ac*/ 	.word	0x00000000


	//----- nvinfo : EIATTR_REGCOUNT
	.align		4
.L_720:
        /*10b0*/ 	.byte	0x04, 0x2f
        /*10b2*/ 	.short	(.L_722 - .L_721)
	.align		4
.L_721:
        /*10b4*/ 	.word	index@(vec_double2float)
        /*10b8*/ 	.word	0x0000000c


	//----- nvinfo : EIATTR_FRAME_SIZE
	.align		4
.L_722:
        /*10bc*/ 	.byte	0x04, 0x11
        /*10be*/ 	.short	(.L_724 - .L_723)
	.align		4
.L_723:
        /*10c0*/ 	.word	index@(vec_double2float)
        /*10c4*/ 	.word	0x00000000


	//----- nvinfo : EIATTR_REGCOUNT
	.align		4
.L_724:
        /*10c8*/ 	.byte	0x04, 0x2f
        /*10ca*/ 	.short	(.L_726 - .L_725)
	.align		4
.L_725:
        /*10cc*/ 	.word	index@(vec_float2double)
        /*10d0*/ 	.word	0x0000000c


	//----- nvinfo : EIATTR_FRAME_SIZE
	.align		4
.L_726:
        /*10d4*/ 	.byte	0x04, 0x11
        /*10d6*/ 	.short	(.L_728 - .L_727)
	.align		4
.L_727:
        /*10d8*/ 	.word	index@(vec_float2double)
        /*10dc*/ 	.word	0x00000000


	//----- nvinfo : EIATTR_REGCOUNT
	.align		4
.L_728:
        /*10e0*/ 	.byte	0x04, 0x2f
        /*10e2*/ 	.short	(.L_730 - .L_729)
	.align		4
.L_729:
        /*10e4*/ 	.word	index@(vec_complexeConjugateKernel)
        /*10e8*/ 	.word	0x00000013


	//----- nvinfo : EIATTR_FRAME_SIZE
	.align		4
.L_730:
        /*10ec*/ 	.byte	0x04, 0x11
        /*10ee*/ 	.short	(.L_732 - .L_731)
	.align		4
.L_731:
        /*10f0*/ 	.word	index@($__internal_37_$__cuda_sm3x_div_rn_noftz_f32_slowpath)
        /*10f4*/ 	.word	0x00000000


	//----- nvinfo : EIATTR_FRAME_SIZE
	.align		4
.L_732:
        /*10f8*/ 	.byte	0x04, 0x11
        /*10fa*/ 	.short	(.L_734 - .L_733)
	.align		4
.L_733:
        /*10fc*/ 	.word	index@($__internal_36_$__cuda_sm20_sqrt_rn_f32_slowpath)
        /*1100*/ 	.word	0x00000000


	//----- nvinfo : EIATTR_FRAME_SIZE
	.align		4
.L_734:
        /*1104*/ 	.byte	0x04, 0x11
        /*1106*/ 	.short	(.L_736 - .L_735)
	.align		4
.L_735:
        /*1108*/ 	.word	index@(vec_complexeConjugateKernel)
        /*110c*/ 	.word	0x00000000


	//----- nvinfo : EIATTR_REGCOUNT
	.align		4
.L_736:
        /*1110*/ 	.byte	0x04, 0x2f
        /*1112*/ 	.short	(.L_738 - .L_737)
	.align		4
.L_737:
        /*1114*/ 	.word	index@(vec_complexeConjugateKernelSubtract)
        /*1118*/ 	.word	0x00000013


	//----- nvinfo : EIATTR_FRAME_SIZE
	.align		4
.L_738:
        /*111c*/ 	.byte	0x04, 0x11
        /*111e*/ 	.short	(.L_740 - .L_739)
	.align		4
.L_739:
        /*1120*/ 	.word	index@($__internal_35_$__cuda_sm3x_div_rn_noftz_f32_slowpath)
        /*1124*/ 	.word	0x00000000


	//----- nvinfo : EIATTR_FRAME_SIZE
	.align		4
.L_740:
        /*1128*/ 	.byte	0x04, 0x11
        /*112a*/ 	.short	(.L_742 - .L_741)
	.align		4
.L_741:
        /*112c*/ 	.word	index@($__internal_34_$__cuda_sm20_sqrt_rn_f32_slowpath)
        /*1130*/ 	.word	0x00000000


	//----- nvinfo : EIATTR_FRAME_SIZE
	.align		4
.L_742:
        /*1134*/ 	.byte	0x04, 0x11
        /*1136*/ 	.short	(.L_744 - .L_743)
	.align		4
.L_743:
        /*1138*/ 	.word	index@(vec_complexeConjugateKernelSubtract)
        /*113c*/ 	.word	0x00000000


	//----- nvinfo : EIATTR_REGCOUNT
	.align		4
.L_744:
        /*1140*/ 	.byte	0x04, 0x2f
        /*1142*/ 	.short	(.L_746 - .L_745)
	.align		4
.L_745:
        /*1144*/ 	.word	index@(vec_complexeMulKernel)
        /*1148*/ 	.word	0x00000013


	//----- nvinfo : EIATTR_FRAME_SIZE
	.align		4
.L_746:
        /*114c*/ 	.byte	0x04, 0x11
        /*114e*/ 	.short	(.L_748 - .L_747)
	.align		4
.L_747:
        /*1150*/ 	.word	index@($__internal_33_$__cuda_sm3x_div_rn_noftz_f32_slowpath)
        /*1154*/ 	.word	0x00000000


	//----- nvinfo : EIATTR_FRAME_SIZE
	.align		4
.L_748:
        /*1158*/ 	.byte	0x04, 0x11
        /*115a*/ 	.short	(.L_750 - .L_749)
	.align		4
.L_749:
        /*115c*/ 	.word	index@($__internal_32_$__cuda_sm20_sqrt_rn_f32_slowpath)
        /*1160*/ 	.word	0x00000000


	//----- nvinfo : EIATTR_FRAME_SIZE
	.align		4
.L_750:
        /*1164*/ 	.byte	0x04, 0x11
        /*1166*/ 	.short	(.L_752 - .L_751)
	.align		4
.L_751:
        /*1168*/ 	.word	index@(vec_complexeMulKernel)
        /*116c*/ 	.word	0x00000000


	//----- nvinfo : EIATTR_REGCOUNT
	.align		4
.L_752:
        /*1170*/ 	.byte	0x04, 0x2f
        /*1172*/ 	.short	(.L_754 - .L_753)
	.align		4
.L_753:
        /*1174*/ 	.word	index@(vec_complexeMulKernelMany)
        /*1178*/ 	.word	0x00000016


	//----- nvinfo : EIATTR_FRAME_SIZE
	.align		4
.L_754:
        /*117c*/ 	.byte	0x04, 0x11
        /*117e*/ 	.short	(.L_756 - .L_755)
	.align		4
.L_755:
        /*1180*/ 	.word	index@($__internal_31_$__cuda_sm3x_div_rn_noftz_f32_slowpath)
        /*1184*/ 	.word	0x00000000


	//----- nvinfo : EIATTR_FRAME_SIZE
	.align		4
.L_756:
        /*1188*/ 	.byte	0x04, 0x11
        /*118a*/ 	.short	(.L_758 - .L_757)
	.align		4
.L_757:
        /*118c*/ 	.word	index@($__internal_30_$__cuda_sm20_rem_s64)
        /*1190*/ 	.word	0x00000000


	//----- nvinfo : EIATTR_FRAME_SIZE
	.align		4
.L_758:
        /*1194*/ 	.byte	0x04, 0x11
        /*1196*/ 	.short	(.L_760 - .L_759)
	.align		4
.L_759:
        /*1198*/ 	.word	index@(vec_complexeMulKernelMany)
        /*119c*/ 	.word	0x00000000


	//----- nvinfo : EIATTR_REGCOUNT
	.align		4
.L_760:
        /*11a0*/ 	.byte	0x04, 0x2f
        /*11a2*/ 	.short	(.L_762 - .L_761)
	.align		4
.L_761:
        /*11a4*/ 	.word	index@(vec_copyMany)
        /*11a8*/ 	.word	0x00000016


	//----- nvinfo : EIATTR_FRAME_SIZE
	.align		4
.L_762:
        /*11ac*/ 	.byte	0x04, 0x11
        /*11ae*/ 	.short	(.L_764 - .L_763)
	.align		4
.L_763:
        /*11b0*/ 	.word	index@($__internal_29_$__cuda_sm20_rem_s64)
        /*11b4*/ 	.word	0x00000000


	//----- nvinfo : EIATTR_FRAME_SIZE
	.align		4
.L_764:
        /*11b8*/ 	.byte	0x04, 0x11
        /*11ba*/ 	.short	(.L_766 - .L_765)
	.align		4
.L_765:
        /*11bc*/ 	.word	index@($__internal_28_$__cuda_sm20_div_s64)
        /*11c0*/ 	.word	0x00000000


	//----- nvinfo : EIATTR_FRAME_SIZE
	.align		4
.L_766:
        /*11c4*/ 	.byte	0x04, 0x11
        /*11c6*/ 	.short	(.L_768 - .L_767)
	.align		4
.L_767:
        /*11c8*/ 	.word	index@(vec_copyMany)
        /*11cc*/ 	.word	0x00000000


	//----- nvinfo : EIATTR_REGCOUNT
	.align		4
.L_768:
        /*11d0*/ 	.byte	0x04, 0x2f
        /*11d2*/ 	.short	(.L_770 - .L_769)
	.align		4
.L_769:
        /*11d4*/ 	.word	index@(vec_mycusparsemoduloSsctrMany)
        /*11d8*/ 	.word	0x0000001a


	//----- nvinfo : EIATTR_FRAME_SIZE
	.align		4
.L_770:
        /*11dc*/ 	.byte	0x04, 0x11
        /*11de*/ 	.short	(.L_772 - .L_771)
	.align		4
.L_771:
        /*11e0*/ 	.word	index@($__internal_27_$__cuda_sm20_div_s64)
        /*11e4*/ 	.word	0x00000000


	//----- nvinfo : EIATTR_FRAME_SIZE
	.align		4
.L_772:
        /*11e8*/ 	.byte	0x04, 0x11
        /*11ea*/ 	.short	(.L_774 - .L_773)
	.align		4
.L_773:
        /*11ec*/ 	.word	index@(vec_mycusparsemoduloSsctrMany)
        /*11f0*/ 	.word	0x00000000


	//----- nvinfo : EIATTR_REGCOUNT
	.align		4
.L_774:
        /*11f4*/ 	.byte	0x04, 0x2f
        /*11f6*/ 	.short	(.L_776 - .L_775)
	.align		4
.L_775:
        /*11f8*/ 	.word	index@(vec_mycusparsemoduloSsctr)
        /*11fc*/ 	.word	0x0000000c


	//----- nvinfo : EIATTR_FRAME_SIZE
	.align		4
.L_776:
        /*1200*/ 	.byte	0x04, 0x11
        /*1202*/ 	.short	(.L_778 - .L_777)
	.align		4
.L_777:
        /*1204*/ 	.word	index@(vec_mycusparsemoduloSsctr)
        /*1208*/ 	.word	0x00000000


	//----- nvinfo : EIATTR_REGCOUNT
	.align		4
.L_778:
        /*120c*/ 	.byte	0x04, 0x2f
        /*120e*/ 	.short	(.L_780 - .L_779)
	.align		4
.L_779:
        /*1210*/ 	.word	index@(vec_makeResultCorrelation)
        /*1214*/ 	.word	0x00000019


	//----- nvinfo : EIATTR_FRAME_SIZE
	.align		4
.L_780:
        /*1218*/ 	.byte	0x04, 0x11
        /*121a*/ 	.short	(.L_782 - .L_781)
	.align		4
.L_781:
        /*121c*/ 	.word	index@($__internal_26_$__cuda_sm20_dsqrt_rn_f64_mediumpath_v1)
        /*1220*/ 	.word	0x00000000


	//----- nvinfo : EIATTR_FRAME_SIZE
	.align		4
.L_782:
        /*1224*/ 	.byte	0x04, 0x11
        /*1226*/ 	.short	(.L_784 - .L_783)
	.align		4
.L_783:
        /*1228*/ 	.word	index@($__internal_25_$__cuda_sm20_div_rn_f64_full)
        /*122c*/ 	.word	0x00000000


	//----- nvinfo : EIATTR_FRAME_SIZE
	.align		4
.L_784:
        /*1230*/ 	.byte	0x04, 0x11
        /*1232*/ 	.short	(.L_786 - .L_785)
	.align		4
.L_785:
        /*1234*/ 	.word	index@(vec_makeResultCorrelation)
        /*1238*/ 	.word	0x00000000


	//----- nvinfo : EIATTR_REGCOUNT
	.align		4
.L_786:
        /*123c*/ 	.byte	0x04, 0x2f
        /*123e*/ 	.short	(.L_788 - .L_787)
	.align		4
.L_787:
        /*1240*/ 	.word	index@(vec_normalizeCorrelation)
        /*1244*/ 	.word	0x00000012


	//----- nvinfo : EIATTR_FRAME_SIZE
	.align		4
.L_788:
        /*1248*/ 	.byte	0x04, 0x11
        /*124a*/ 	.short	(.L_790 - .L_789)
	.align		4
.L_789:
        /*124c*/ 	.word	index@($__internal_24_$__cuda_sm3x_div_rn_noftz_f32_slowpath)
        /*1250*/ 	.word	0x00000000


	//----- nvinfo : EIATTR_FRAME_SIZE
	.align		4
.L_790:
        /*1254*/ 	.byte	0x04, 0x11
        /*1256*/ 	.short	(.L_792 - .L_791)
	.align		4
.L_791:
        /*1258*/ 	.word	index@($__internal_23_$__cuda_sm20_rem_s64)
        /*125c*/ 	.word	0x00000000


	//----- nvinfo : EIATTR_FRAME_SIZE
	.align		4
.L_792:
        /*1260*/ 	.byte	0x04, 0x11
        /*1262*/ 	.short	(.L_794 - .L_793)
	.align		4
.L_793:
        /*1264*/ 	.word	index@(vec_normalizeCorrelation)
        /*1268*/ 	.word	0x00000000


	//----- nvinfo : EIATTR_REGCOUNT
	.align		4
.L_794:
        /*126c*/ 	.byte	0x04, 0x2f
        /*126e*/ 	.short	(.L_796 - .L_795)
	.align		4
.L_795:
        /*1270*/ 	.word	index@(vec_makeResultCorrelationMany)
        /*1274*/ 	.word	0x0000001a


	//----- nvinfo : EIATTR_FRAME_SIZE
	.align		4
.L_796:
        /*1278*/ 	.byte	0x04, 0x11
        /*127a*/ 	.short	(.L_798 - .L_797)
	.align		4
.L_797:
        /*127c*/ 	.word	index@($__internal_22_$__cuda_sm20_div_s64)
        /*1280*/ 	.word	0x00000000


	//----- nvinfo : EIATTR_FRAME_SIZE
	.align		4
.L_798:
        /*1284*/ 	.byte	0x04, 0x11
        /*1286*/ 	.short	(.L_800 - .L_799)
	.align		4
.L_799:
        /*1288*/ 	.word	index@(vec_makeResultCorrelationMany)
        /*128c*/ 	.word	0x00000000


	//----- nvinfo : EIATTR_REGCOUNT
	.align		4
.L_800:
        /*1290*/ 	.byte	0x04, 0x2f
        /*1292*/ 	.short	(.L_802 - .L_801)
	.align		4
.L_801:
        /*1294*/ 	.word	index@(vec_turnMatrixMany)
        /*1298*/ 	.word	0x00000016


	//----- nvinfo : EIATTR_FRAME_SIZE
	.align		4
.L_802:
        /*129c*/ 	.byte	0x04, 0x11
        /*129e*/ 	.short	(.L_804 - .L_803)
	.align		4
.L_803:
        /*12a0*/ 	.word	index@($__internal_21_$__cuda_sm20_rem_s64)
        /*12a4*/ 	.word	0x00000000


	//----- nvinfo : EIATTR_FRAME_SIZE
	.align		4
.L_804:
        /*12a8*/ 	.byte	0x04, 0x11
        /*12aa*/ 	.short	(.L_806 - .L_805)
	.align		4
.L_805:
        /*12ac*/ 	.word	index@($__internal_20_$__cuda_sm20_div_s64)
        /*12b0*/ 	.word	0x00000000


	//----- nvinfo : EIATTR_FRAME_SIZE
	.align		4
.L_806:
        /*12b4*/ 	.byte	0x04, 0x11
        /*12b6*/ 	.short	(.L_808 - .L_807)
	.align		4
.L_807:
        /*12b8*/ 	.word	index@(vec_turnMatrixMany)
        /*12bc*/ 	.word	0x00000000


	//----- nvinfo : EIATTR_REGCOUNT
	.align		4
.L_808:
        /*12c0*/ 	.byte	0x04, 0x2f
        /*12c2*/ 	.short	(.L_810 - .L_809)
	.align		4
.L_809:
        /*12c4*/ 	.word	index@(vec_makeResultCorrelationNormalized)
        /*12c8*/ 	.word	0x0000001a


	//----- nvinfo : EIATTR_FRAME_SIZE
	.align		4
.L_810:
        /*12cc*/ 	.byte	0x04, 0x11
        /*12ce*/ 	.short	(.L_812 - .L_811)
	.align		4
.L_811:
        /*12d0*/ 	.word	index@($__internal_19_$__cuda_sm20_dsqrt_rn_f64_mediumpath_v1)
        /*12d4*/ 	.word	0x00000000


	//----- nvinfo : EIATTR_FRAME_SIZE
	.align		4
.L_812:
        /*12d8*/ 	.byte	0x04, 0x11
        /*12da*/ 	.short	(.L_814 - .L_813)
	.align		4
.L_813:
        /*12dc*/ 	.word	index@($__internal_18_$__cuda_sm20_div_rn_f64_full)
        /*12e0*/ 	.word	0x00000000


	//----- nvinfo : EIATTR_FRAME_SIZE
	.align		4
.L_814:
        /*12e4*/ 	.byte	0x04, 0x11
        /*12e6*/ 	.short	(.L_816 - .L_815)
	.align		4
.L_815:
        /*12e8*/ 	.word	index@(vec_makeResultCorrelationNormalized)
        /*12ec*/ 	.word	0x00000000


	//----- nvinfo : EIATTR_REGCOUNT
	.align		4
.L_816:
        /*12f0*/ 	.byte	0x04, 0x2f
        /*12f2*/ 	.short	(.L_818 - .L_817)
	.align		4
.L_817:
        /*12f4*/ 	.word	index@(vec_initializeDeconvolution)
        /*12f8*/ 	.word	0x0000000c


	//----- nvinfo : EIATTR_FRAME_SIZE
	.align		4
.L_818:
        /*12fc*/ 	.byte	0x04, 0x11
        /*12fe*/ 	.short	(.L_820 - .L_819)
	.align		4
.L_819:
        /*1300*/ 	.word	index@(vec_initializeDeconvolution)
        /*1304*/ 	.word	0x00000000


	//----- nvinfo : EIATTR_REGCOUNT
	.align		4
.L_820:
        /*1308*/ 	.byte	0x04, 0x2f
        /*130a*/ 	.short	(.L_822 - .L_821)
	.align		4
.L_821:
        /*130c*/ 	.word	index@(vec_initializeVectorToValue)
        /*1310*/ 	.word	0x0000000a


	//----- nvinfo : EIATTR_FRAME_SIZE
	.align		4
.L_822:
        /*1314*/ 	.byte	0x04, 0x11
        /*1316*/ 	.short	(.L_824 - .L_823)
	.align		4
.L_823:
        /*1318*/ 	.word	index@(vec_initializeVectorToValue)
        /*131c*/ 	.word	0x00000000


	//----- nvinfo : EIATTR_REGCOUNT
	.align		4
.L_824:
        /*1320*/ 	.byte	0x04, 0x2f
        /*1322*/ 	.short	(.L_826 - .L_825)
	.align		4
.L_825:
        /*1324*/ 	.word	index@(vec_chiScore)
        /*1328*/ 	.word	0x00000010


	//----- nvinfo : EIATTR_FRAME_SIZE
	.align		4
.L_826:
        /*132c*/ 	.byte	0x04, 0x11
        /*132e*/ 	.short	(.L_828 - .L_827)
	.align		4
.L_827:
        /*1330*/ 	.word	index@($__internal_17_$__cuda_sm3x_div_rn_noftz_f32_slowpath)
        /*1334*/ 	.word	0x00000000


	//----- nvinfo : EIATTR_FRAME_SIZE
	.align		4
.L_828:
        /*1338*/ 	.byte	0x04, 0x11
        /*133a*/ 	.short	(.L_830 - .L_829)
	.align		4
.L_829:
        /*133c*/ 	.word	index@(vec_chiScore)
        /*1340*/ 	.word	0x00000000


	//----- nvinfo : EIATTR_REGCOUNT
	.align		4
.L_830:
        /*1344*/ 	.byte	0x04, 0x2f
        /*1346*/ 	.short	(.L_832 - .L_831)
	.align		4
.L_831:
        /*1348*/ 	.word	index@(vec_max)
        /*134c*/ 	.word	0x0000000a


	//----- nvinfo : EIATTR_FRAME_SIZE
	.align		4
.L_832:
        /*1350*/ 	.byte	0x04, 0x11
        /*1352*/ 	.short	(.L_834 - .L_833)
	.align		4
.L_833:
        /*1354*/ 	.word	index@(vec_max)
        /*1358*/ 	.word	0x00000000


	//----- nvinfo : EIATTR_REGCOUNT
	.align		4
.L_834:
        /*135c*/ 	.byte	0x04, 0x2f
        /*135e*/ 	.short	(.L_836 - .L_835)
	.align		4
.L_835:
        /*1360*/ 	.word	index@(vec_subtractMeanWithSumAsInputWithPositiveConstraint)
        /*1364*/ 	.word	0x00000010


	//----- nvinfo : EIATTR_FRAME_SIZE
	.align		4
.L_836:
        /*1368*/ 	.byte	0x04, 0x11
        /*136a*/ 	.short	(.L_838 - .L_837)
	.align		4
.L_837:
        /*136c*/ 	.word	index@($__internal_16_$__cuda_sm3x_div_rn_noftz_f32_slowpath)
        /*1370*/ 	.word	0x00000000


	//----- nvinfo : EIATTR_FRAME_SIZE
	.align		4
.L_838:
        /*1374*/ 	.byte	0x04, 0x11
        /*1376*/ 	.short	(.L_840 - .L_839)
	.align		4
.L_839:
        /*1378*/ 	.word	index@(vec_subtractMeanWithSumAsInputWithPositiveConstraint)
        /*137c*/ 	.word	0x00000000


	//----- nvinfo : EIATTR_REGCOUNT
	.align		4
.L_840:
        /*1380*/ 	.byte	0x04, 0x2f
        /*1382*/ 	.short	(.L_842 - .L_841)
	.align		4
.L_841:
        /*1384*/ 	.word	index@(vec_divScalarFloat)
        /*1388*/ 	.word	0x00000010


	//----- nvinfo : EIATTR_FRAME_SIZE
	.align		4
.L_842:
        /*138c*/ 	.byte	0x04, 0x11
        /*138e*/ 	.short	(.L_844 - .L_843)
	.align		4
.L_843:
        /*1390*/ 	.word	index@($__internal_15_$__cuda_sm3x_div_rn_noftz_f32_slowpath)
        /*1394*/ 	.word	0x00000000


	//----- nvinfo : EIATTR_FRAME_SIZE
	.align		4
.L_844:
        /*1398*/ 	.byte	0x04, 0x11
        /*139a*/ 	.short	(.L_846 - .L_845)
	.align		4
.L_845:
        /*139c*/ 	.word	index@(vec_divScalarFloat)
        /*13a0*/ 	.word	0x00000000


	//----- nvinfo : EIATTR_REGCOUNT
	.align		4
.L_846:
        /*13a4*/ 	.byte	0x04, 0x2f
        /*13a6*/ 	.short	(.L_848 - .L_847)
	.align		4
.L_847:
        /*13a8*/ 	.word	index@(vec_updateMandOP)
        /*13ac*/ 	.word	0x00000014


	//----- nvinfo : EIATTR_FRAME_SIZE
	.align		4
.L_848:
        /*13b0*/ 	.byte	0x04, 0x11
        /*13b2*/ 	.short	(.L_850 - .L_849)
	.align		4
.L_849:
        /*13b4*/ 	.word	index@($__internal_14_$__cuda_sm3x_div_rn_noftz_f32_slowpath)
        /*13b8*/ 	.word	0x00000000


	//----- nvinfo : EIATTR_FRAME_SIZE
	.align		4
.L_850:
        /*13bc*/ 	.byte	0x04, 0x11
        /*13be*/ 	.short	(.L_852 - .L_851)
	.align		4
.L_851:
        /*13c0*/ 	.word	index@(vec_updateMandOP)
        /*13c4*/ 	.word	0x00000000


	//----- nvinfo : EIATTR_REGCOUNT
	.align		4
.L_852:
        /*13c8*/ 	.byte	0x04, 0x2f
        /*13ca*/ 	.short	(.L_854 - .L_853)
	.align		4
.L_853:
        /*13cc*/ 	.word	index@(vec_computeCRLB)
        /*13d0*/ 	.word	0x0000001f


	//----- nvinfo : EIATTR_FRAME_SIZE
	.align		4
.L_854:
        /*13d4*/ 	.byte	0x04, 0x11
        /*13d6*/ 	.short	(.L_856 - .L_855)
	.align		4
.L_855:
        /*13d8*/ 	.word	index@($__internal_13_$__cuda_sm20_div_rn_f64_full)
        /*13dc*/ 	.word	0x00000000


	//----- nvinfo : EIATTR_FRAME_SIZE
	.align		4
.L_856:
        /*13e0*/ 	.byte	0x04, 0x11
        /*13e2*/ 	.short	(.L_858 - .L_857)
	.align		4
.L_857:
        /*13e4*/ 	.word	index@(vec_computeCRLB)
        /*13e8*/ 	.word	0x00000000


	//----- nvinfo : EIATTR_REGCOUNT
	.align		4
.L_858:
        /*13ec*/ 	.byte	0x04, 0x2f
        /*13ee*/ 	.short	(.L_860 - .L_859)
	.align		4
.L_859:
        /*13f0*/ 	.word	index@(vec_divCorrelation)
        /*13f4*/ 	.word	0x00000010


	//----- nvinfo : EIATTR_FRAME_SIZE
	.align		4
.L_860:
        /*13f8*/ 	.byte	0x04, 0x11
        /*13fa*/ 	.short	(.L_862 - .L_861)
	.align		4
.L_861:
        /*13fc*/ 	.word	index@($__internal_12_$__cuda_sm3x_div_rn_noftz_f32_slowpath)
        /*1400*/ 	.word	0x00000000


	//----- nvinfo : EIATTR_FRAME_SIZE
	.align		4
.L_862:
        /*1404*/ 	.byte	0x04, 0x11
        /*1406*/ 	.short	(.L_864 - .L_863)
	.align		4
.L_863:
        /*1408*/ 	.word	index@($__internal_11_$__cuda_sm20_sqrt_rn_f32_slowpath)
        /*140c*/ 	.word	0x00000000


	//----- nvinfo : EIATTR_FRAME_SIZE
	.align		4
.L_864:
        /*1410*/ 	.byte	0x04, 0x11
        /*1412*/ 	.short	(.L_866 - .L_865)
	.align		4
.L_865:
        /*1414*/ 	.word	index@(vec_divCorrelation)
        /*1418*/ 	.word	0x00000000


	//----- nvinfo : EIATTR_REGCOUNT
	.align		4
.L_866:
        /*141c*/ 	.byte	0x04, 0x2f
        /*141e*/ 	.short	(.L_868 - .L_867)
	.align		4
.L_867:
        /*1420*/ 	.word	index@(vec_manualFilteringTest)
        /*1424*/ 	.word	0x0000002c


	//----- nvinfo : EIATTR_FRAME_SIZE
	.align		4
.L_868:
        /*1428*/ 	.byte	0x04, 0x11
        /*142a*/ 	.short	(.L_870 - .L_869)
	.align		4
.L_869:
        /*142c*/ 	.word	index@($__internal_10_$__cuda_sm20_div_u64)
        /*1430*/ 	.word	0x00000020


	//----- nvinfo : EIATTR_FRAME_SIZE
	.align		4
.L_870:
        /*1434*/ 	.byte	0x04, 0x11
        /*1436*/ 	.short	(.L_872 - .L_871)
	.align		4
.L_871:
        /*1438*/ 	.word	index@($__internal_9_$__cuda_sm20_div_s64)
        /*143c*/ 	.word	0x00000020


	//----- nvinfo : EIATTR_FRAME_SIZE
	.align		4
.L_872:
        /*1440*/ 	.byte	0x04, 0x11
        /*1442*/ 	.short	(.L_874 - .L_873)
	.align		4
.L_873:
        /*1444*/ 	.word	index@(vec_manualFilteringTest)
        /*1448*/ 	.word	0x00000020


	//----- nvinfo : EIATTR_REGCOUNT
	.align		4
.L_874:
        /*144c*/ 	.byte	0x04, 0x2f
        /*144e*/ 	.short	(.L_876 - .L_875)
	.align		4
.L_875:
        /*1450*/ 	.word	index@(vec_localMinimum)
        /*1454*/ 	.word	0x0000001f


	//----- nvinfo : EIATTR_FRAME_SIZE
	.align		4
.L_876:
        /*1458*/ 	.byte	0x04, 0x11
        /*145a*/ 	.short	(.L_878 - .L_877)
	.align		4
.L_877:
        /*145c*/ 	.word	index@($__internal_8_$__cuda_sm20_sqrt_rn_f32_slowpath)
        /*1460*/ 	.word	0x00000000


	//----- nvinfo : EIATTR_FRAME_SIZE
	.align		4
.L_878:
        /*1464*/ 	.byte	0x04, 0x11
        /*1466*/ 	.short	(.L_880 - .L_879)
	.align		4
.L_879:
        /*1468*/ 	.word	index@(vec_localMinimum)
        /*146c*/ 	.word	0x00000000


	//----- nvinfo : EIATTR_REGCOUNT
	.align		4
.L_880:
        /*1470*/ 	.byte	0x04, 0x2f
        /*1472*/ 	.short	(.L_882 - .L_881)
	.align		4
.L_881:
        /*1474*/ 	.word	index@(vec_localMaximum)
        /*1478*/ 	.word	0x0000001f


	//----- nvinfo : EIATTR_FRAME_SIZE
	.align		4
.L_882:
        /*147c*/ 	.byte	0x04, 0x11
        /*147e*/ 	.short	(.L_884 - .L_883)
	.align		4
.L_883:
        /*1480*/ 	.word	index@($__internal_7_$__cuda_sm20_sqrt_rn_f32_slowpath)
        /*1484*/ 	.word	0x00000000


	//----- nvinfo : EIATTR_FRAME_SIZE
	.align		4
.L_884:
        /*1488*/ 	.byte	0x04, 0x11
        /*148a*/ 	.short	(.L_886 - .L_885)
	.align		4
.L_885:
        /*148c*/ 	.word	index@(vec_localMaximum)
        /*1490*/ 	.word	0x00000000


	//----- nvinfo : EIATTR_REGCOUNT
	.align		4
.L_886:
        /*1494*/ 	.byte	0x04, 0x2f
        /*1496*/ 	.short	(.L_888 - .L_887)
	.align		4
.L_887:
        /*1498*/ 	.word	index@(vec_localMean)
        /*149c*/ 	.word	0x00000017


	//----- nvinfo : EIATTR_FRAME_SIZE
	.align		4
.L_888:
        /*14a0*/ 	.byte	0x04, 0x11
        /*14a2*/ 	.short	(.L_890 - .L_889)
	.align		4
.L_889:
        /*14a4*/ 	.word	index@($__internal_6_$__cuda_sm3x_div_rn_noftz_f32_slowpath)
        /*14a8*/ 	.word	0x00000000


	//----- nvinfo : EIATTR_FRAME_SIZE
	.align		4
.L_890:
        /*14ac*/ 	.byte	0x04, 0x11
        /*14ae*/ 	.short	(.L_892 - .L_891)
	.align		4
.L_891:
        /*14b0*/ 	.word	index@($__internal_5_$__cuda_sm20_sqrt_rn_f32_slowpath)
        /*14b4*/ 	.word	0x00000000


	//----- nvinfo : EIATTR_FRAME_SIZE
	.align		4
.L_892:
        /*14b8*/ 	.byte	0x04, 0x11
        /*14ba*/ 	.short	(.L_894 - .L_893)
	.align		4
.L_893:
        /*14bc*/ 	.word	index@(vec_localMean)
        /*14c0*/ 	.word	0x00000000


	//----- nvinfo : EIATTR_REGCOUNT
	.align		4
.L_894:
        /*14c4*/ 	.byte	0x04, 0x2f
        /*14c6*/ 	.short	(.L_896 - .L_895)
	.align		4
.L_895:
        /*14c8*/ 	.word	index@(vec_manualFiltering)
        /*14cc*/ 	.word	0x00000019


	//----- nvinfo : EIATTR_FRAME_SIZE
	.align		4
.L_896:
        /*14d0*/ 	.byte	0x04, 0x11
        /*14d2*/ 	.short	(.L_898 - .L_897)
	.align		4
.L_897:
        /*14d4*/ 	.word	index@($__internal_4_$__cuda_sm3x_div_rn_noftz_f32_slowpath)
        /*14d8*/ 	.word	0x00000000


	//----- nvinfo : EIATTR_FRAME_SIZE
	.align		4
.L_898:
        /*14dc*/ 	.byte	0x04, 0x11
        /*14de*/ 	.short	(.L_900 - .L_899)
	.align		4
.L_899:
        /*14e0*/ 	.word	index@(vec_manualFiltering)
        /*14e4*/ 	.word	0x00000000


	//----- nvinfo : EIATTR_REGCOUNT
	.align		4
.L_900:
        /*14e8*/ 	.byte	0x04, 0x2f
        /*14ea*/ 	.short	(.L_902 - .L_901)
	.align		4
.L_901:
        /*14ec*/ 	.word	index@(vec_manualFilteringStacked)
        /*14f0*/ 	.word	0x00000019


	//----- nvinfo : EIATTR_FRAME_SIZE
	.align		4
.L_902:
        /*14f4*/ 	.byte	0x04, 0x11
        /*14f6*/ 	.short	(.L_904 - .L_903)
	.align		4
.L_903:
        /*14f8*/ 	.word	index@($__internal_3_$__cuda_sm3x_div_rn_noftz_f32_slowpath)
        /*14fc*/ 	.word	0x00000000


	//----- nvinfo : EIATTR_FRAME_SIZE
	.align		4
.L_904:
        /*1500*/ 	.byte	0x04, 0x11
        /*1502*/ 	.short	(.L_906 - .L_905)
	.align		4
.L_905:
        /*1504*/ 	.word	index@(vec_manualFilteringStacked)
        /*1508*/ 	.word	0x00000000


	//----- nvinfo : EIATTR_REGCOUNT
	.align		4
.L_906:
        /*150c*/ 	.byte	0x04, 0x2f
        /*150e*/ 	.short	(.L_908 - .L_907)
	.align		4
.L_907:
        /*1510*/ 	.word	index@(vec_manualFilteringFast)
        /*1514*/ 	.word	0x00000020


	//----- nvinfo : EIATTR_FRAME_SIZE
	.align		4
.L_908:
        /*1518*/ 	.byte	0x04, 0x11
        /*151a*/ 	.short	(.L_910 - .L_909)
	.align		4
.L_909:
        /*151c*/ 	.word	index@($__internal_2_$__cuda_sm20_div_u64)
        /*1520*/ 	.word	0x00000040


	//----- nvinfo : EIATTR_FRAME_SIZE
	.align		4
.L_910:
        /*1524*/ 	.byte	0x04, 0x11
        /*1526*/ 	.short	(.L_912 - .L_911)
	.align		4
.L_911:
        /*1528*/ 	.word	index@($__internal_1_$__cuda_sm20_div_s64)
        /*152c*/ 	.word	0x00000040


	//----- nvinfo : EIATTR_FRAME_SIZE
	.align		4
.L_912:
        /*1530*/ 	.byte	0x04, 0x11
        /*1532*/ 	.short	(.L_914 - .L_913)
	.align		4
.L_913:
        /*1534*/ 	.word	index@(vec_manualFilteringFast)
        /*1538*/ 	.word	0x00000040


	//----- nvinfo : EIATTR_REGCOUNT
	.align		4
.L_914:
        /*153c*/ 	.byte	0x04, 0x2f
        /*153e*/ 	.short	(.L_916 - .L_915)
	.align		4
.L_915:
        /*1540*/ 	.word	index@(vec_manualFilteringStackedFast)
        /*1544*/ 	.word	0x00000020


	//----- nvinfo : EIATTR_FRAME_SIZE
	.align		4
.L_916:
        /*1548*/ 	.byte	0x04, 0x11
        /*154a*/ 	.short	(.L_918 - .L_917)
	.align		4
.L_917:
        /*154c*/ 	.word	index@($__internal_0_$__cuda_sm20_div_s64)
        /*1550*/ 	.word	0x00000000


	//----- nvinfo : EIATTR_FRAME_SIZE
	.align		4
.L_918:
        /*1554*/ 	.byte	0x04, 0x11
        /*1556*/ 	.short	(.L_920 - .L_919)
	.align		4
.L_919:
        /*1558*/ 	.word	index@(vec_manualFilteringStackedFast)
        /*155c*/ 	.word	0x00000000


	//----- nvinfo : EIATTR_MIN_STACK_SIZE
	.align		4
.L_920:
        /*1560*/ 	.byte	0x04, 0x12
        /*1562*/ 	.short	(.L_922 - .L_921)
	.align		4
.L_921:
        /*1564*/ 	.word	index@(vec_manualFilteringStackedFast)
        /*1568*/ 	.word	0x00000000


	//----- nvinfo : EIATTR_MIN_STACK_SIZE
	.align		4
.L_922:
        /*156c*/ 	.byte	0x04, 0x12
        /*156e*/ 	.short	(.L_924 - .L_923)
	.align		4
.L_923:
        /*1570*/ 	.word	index@(vec_manualFilteringFast)
        /*1574*/ 	.word	0x00000040


	//----- nvinfo : EIATTR_MIN_STACK_SIZE
	.align		4
.L_924:
        /*1578*/ 	.byte	0x04, 0x12
        /*157a*/ 	.short	(.L_926 - .L_925)
	.align		4
.L_925:
        /*157c*/ 	.word	index@(vec_manualFilteringStacked)
        /*1580*/ 	.word	0x00000000


	//----- nvinfo : EIATTR_MIN_STACK_SIZE
	.align		4
.L_926:
        /*1584*/ 	.byte	0x04, 0x12
        /*1586*/ 	.short	(.L_928 - .L_927)
	.align		4
.L_927:
        /*1588*/ 	.word	index@(vec_manualFiltering)
        /*158c*/ 	.word	0x00000000


	//----- nvinfo : EIATTR_MIN_STACK_SIZE
	.align		4
.L_928:
        /*1590*/ 	.byte	0x04, 0x12
        /*1592*/ 	.short	(.L_930 - .L_929)
	.align		4
.L_929:
        /*1594*/ 	.word	index@(vec_localMean)
        /*1598*/ 	.word	0x00000000


	//----- nvinfo : EIATTR_MIN_STACK_SIZE
	.align		4
.L_930:
        /*159c*/ 	.byte	0x04, 0x12
        /*159e*/ 	.short	(.L_932 - .L_931)
	.align		4
.L_931:
        /*15a0*/ 	.word	index@(vec_localMaximum)
        /*15a4*/ 	.word	0x00000000


	//----- nvinfo : EIATTR_MIN_STACK_SIZE
	.align		4
.L_932:
        /*15a8*/ 	.byte	0x04, 0x12
        /*15aa*/ 	.short	(.L_934 - .L_933)
	.align		4
.L_933:
        /*15ac*/ 	.word	index@(vec_localMinimum)
        /*15b0*/ 	.word	0x00000000


	//----- nvinfo : EIATTR_MIN_STACK_SIZE
	.align		4
.L_934:
        /*15b4*/ 	.byte	0x04, 0x12
        /*15b6*/ 	.short	(.L_936 - .L_935)
	.align		4
.L_935:
        /*15b8*/ 	.word	index@(vec_manualFilteringTest)
        /*15bc*/ 	.word	0x00000020


	//----- nvinfo : EIATTR_MIN_STACK_SIZE
	.align		4
.L_936:
        /*15c0*/ 	.byte	0x04, 0x12
        /*15c2*/ 	.short	(.L_938 - .L_937)
	.align		4
.L_937:
        /*15c4*/ 	.word	index@(vec_divCorrelation)
        /*15c8*/ 	.word	0x00000000


	//----- nvinfo : EIATTR_MIN_STACK_SIZE
	.align		4
.L_938:
        /*15cc*/ 	.byte	0x04, 0x12
        /*15ce*/ 	.short	(.L_940 - .L_939)
	.align		4
.L_939:
        /*15d0*/ 	.word	index@(vec_computeCRLB)
        /*15d4*/ 	.word	0x00000000


	//----- nvinfo : EIATTR_MIN_STACK_SIZE
	.align		4
.L_940:
        /*15d8*/ 	.byte	0x04, 0x12
        /*15da*/ 	.short	(.L_942 - .L_941)
	.align		4
.L_941:
        /*15dc*/ 	.word	index@(vec_updateMandOP)
        /*15e0*/ 	.word	0x00000000


	//----- nvinfo : EIATTR_MIN_STACK_SIZE
	.align		4
.L_942:
        /*15e4*/ 	.byte	0x04, 0x12
        /*15e6*/ 	.short	(.L_944 - .L_943)
	.align		4
.L_943:
        /*15e8*/ 	.word	index@(vec_divScalarFloat)
        /*15ec*/ 	.word	0x00000000


	//----- nvinfo : EIATTR_MIN_STACK_SIZE
	.align		4
.L_944:
        /*15f0*/ 	.byte	0x04, 0x12
        /*15f2*/ 	.short	(.L_946 - .L_945)
	.align		4
.L_945:
        /*15f4*/ 	.word	index@(vec_subtractMeanWithSumAsInputWithPositiveConstraint)
        /*15f8*/ 	.word	0x00000000


	//----- nvinfo : EIATTR_MIN_STACK_SIZE
	.align		4
.L_946:
        /*15fc*/ 	.byte	0x04, 0x12
        /*15fe*/ 	.short	(.L_948 - .L_947)
	.align		4
.L_947:
        /*1600*/ 	.word	index@(vec_max)
        /*1604*/ 	.word	0x00000000


	//----- nvinfo : EIATTR_MIN_STACK_SIZE
	.align		4
.L_948:
        /*1608*/ 	.byte	0x04, 0x12
        /*160a*/ 	.short	(.L_950 - .L_949)
	.align		4
.L_949:
        /*160c*/ 	.word	index@(vec_chiScore)
        /*1610*/ 	.word	0x00000000


	//----- nvinfo : EIATTR_MIN_STACK_SIZE
	.align		4
.L_950:
        /*1614*/ 	.byte	0x04, 0x12
        /*1616*/ 	.short	(.L_952 - .L_951)
	.align		4
.L_951:
        /*1618*/ 	.word	index@(vec_initializeVectorToValue)
        /*161c*/ 	.word	0x00000000


	//----- nvinfo : EIATTR_MIN_STACK_SIZE
	.align		4
.L_952:
        /*1620*/ 	.byte	0x04, 0x12
        /*1622*/ 	.short	(.L_954 - .L_953)
	.align		4
.L_953:
        /*1624*/ 	.word	index@(vec_initializeDeconvolution)
        /*1628*/ 	.word	0x00000000


	//----- nvinfo : EIATTR_MIN_STACK_SIZE
	.align		4
.L_954:
        /*162c*/ 	.byte	0x04, 0x12
        /*162e*/ 	.short	(.L_956 - .L_955)
	.align		4
.L_955:
        /*1630*/ 	.word	index@(vec_makeResultCorrelationNormalized)
        /*1634*/ 	.word	0x00000000


	//----- nvinfo : EIATTR_MIN_STACK_SIZE
	.align		4
.L_956:
        /*1638*/ 	.byte	0x04, 0x12
        /*163a*/ 	.short	(.L_958 - .L_957)
	.align		4
.L_957:
        /*163c*/ 	.word	index@(vec_turnMatrixMany)
        /*1640*/ 	.word	0x00000000


	//----- nvinfo : EIATTR_MIN_STACK_SIZE
	.align		4
.L_958:
        /*1644*/ 	.byte	0x04, 0x12
        /*1646*/ 	.short	(.L_960 - .L_959)
	.align		4
.L_959:
        /*1648*/ 	.word	index@(vec_makeResultCorrelationMany)
        /*164c*/ 	.word	0x00000000


	//----- nvinfo : EIATTR_MIN_STACK_SIZE
	.align		4
.L_960:
        /*1650*/ 	.byte	0x04, 0x12
        /*1652*/ 	.short	(.L_962 - .L_961)
	.align		4
.L_961:
        /*1654*/ 	.word	index@(vec_normalizeCorrelation)
        /*1658*/ 	.word	0x00000000


	//----- nvinfo : EIATTR_MIN_STACK_SIZE
	.align		4
.L_962:
        /*165c*/ 	.byte	0x04, 0x12
        /*165e*/ 	.short	(.L_964 - .L_963)
	.align		4
.L_963:
        /*1660*/ 	.word	index@(vec_makeResultCorrelation)
        /*1664*/ 	.word	0x00000000


	//----- nvinfo : EIATTR_MIN_STACK_SIZE
	.align		4
.L_964:
        /*1668*/ 	.byte	0x04, 0x12
        /*166a*/ 	.short	(.L_966 - .L_965)
	.align		4
.L_965:
        /*166c*/ 	.word	index@(vec_mycusparsemoduloSsctr)
        /*1670*/ 	.word	0x00000000


	//----- nvinfo : EIATTR_MIN_STACK_SIZE
	.align		4
.L_966:
        /*1674*/ 	.byte	0x04, 0x12
        /*1676*/ 	.short	(.L_968 - .L_967)
	.align		4
.L_967:
        /*1678*/ 	.word	index@(vec_mycusparsemoduloSsctrMany)
        /*167c*/ 	.word	0x00000000


	//----- nvinfo : EIATTR_MIN_STACK_SIZE
	.align		4
.L_968:
        /*1680*/ 	.byte	0x04, 0x12
        /*1682*/ 	.short	(.L_970 - .L_969)
	.align		4
.L_969:
        /*1684*/ 	.word	index@(vec_copyMany)
        /*1688*/ 	.word	0x00000000


	//----- nvinfo : EIATTR_MIN_STACK_SIZE
	.align		4
.L_970:
        /*168c*/ 	.byte	0x04, 0x12
        /*168e*/ 	.short	(.L_972 - .L_971)
	.align		4
.L_971:
        /*1690*/ 	.word	index@(vec_complexeMulKernelMany)
        /*1694*/ 	.word	0x00000000


	//----- nvinfo : EIATTR_MIN_STACK_SIZE
	.align		4
.L_972:
        /*1698*/ 	.byte	0x04, 0x12
        /*169a*/ 	.short	(.L_974 - .L_973)
	.align		4
.L_973:
        /*169c*/ 	.word	index@(vec_complexeMulKernel)
        /*16a0*/ 	.word	0x00000000


	//----- nvinfo : EIATTR_MIN_STACK_SIZE
	.align		4
.L_974:
        /*16a4*/ 	.byte	0x04, 0x12
        /*16a6*/ 	.short	(.L_976 - .L_975)
	.align		4
.L_975:
        /*16a8*/ 	.word	index@(vec_complexeConjugateKernelSubtract)
        /*16ac*/ 	.word	0x00000000


	//----- nvinfo : EIATTR_MIN_STACK_SIZE
	.align		4
.L_976:
        /*16b0*/ 	.byte	0x04, 0x12
        /*16b2*/ 	.short	(.L_978 - .L_977)
	.align		4
.L_977:
        /*16b4*/ 	.word	index@(vec_complexeConjugateKernel)
        /*16b8*/ 	.word	0x00000000


	//----- nvinfo : EIATTR_MIN_STACK_SIZE
	.align		4
.L_978:
        /*16bc*/ 	.byte	0x04, 0x12
        /*16be*/ 	.short	(.L_980 - .L_979)
	.align		4
.L_979:
        /*16c0*/ 	.word	index@(vec_float2double)
        /*16c4*/ 	.word	0x00000000


	//----- nvinfo : EIATTR_MIN_STACK_SIZE
	.align		4
.L_980:
        /*16c8*/ 	.byte	0x04, 0x12
        /*16ca*/ 	.short	(.L_982 - .L_981)
	.align		4
.L_981:
        /*16cc*/ 	.word	index@(vec_double2float)
        /*16d0*/ 	.word	0x00000000


	//----- nvinfo : EIATTR_MIN_STACK_SIZE
	.align		4
.L_982:
        /*16d4*/ 	.byte	0x04, 0x12
        /*16d6*/ 	.short	(.L_984 - .L_983)
	.align		4
.L_983:
        /*16d8*/ 	.word	index@(vec_shrink)
        /*16dc*/ 	.word	0x00000000


	//----- nvinfo : EIATTR_MIN_STACK_SIZE
	.align		4
.L_984:
        /*16e0*/ 	.byte	0x04, 0x12
        /*16e2*/ 	.short	(.L_986 - .L_985)
	.align		4
.L_985:
        /*16e4*/ 	.word	index@(vec_addPhotonsAndBackgroundMany_f)
        /*16e8*/ 	.word	0x00000000


	//----- nvinfo : EIATTR_MIN_STACK_SIZE
	.align		4
.L_986:
        /*16ec*/ 	.byte	0x04, 0x12
        /*16ee*/ 	.short	(.L_988 - .L_987)
	.align		4
.L_987:
        /*16f0*/ 	.word	index@(vec_addPhotonsAndBackgroundMany_scmos)
        /*16f4*/ 	.word	0x00000000


	//----- nvinfo : EIATTR_MIN_STACK_SIZE
	.align		4
.L_988:
        /*16f8*/ 	.byte	0x04, 0x12
        /*16fa*/ 	.short	(.L_990 - .L_989)
	.align		4
.L_989:
        /*16fc*/ 	.word	index@(vec_addPhotonsAndBackgroundMany)
        /*1700*/ 	.word	0x00000000


	//----- nvinfo : EIATTR_MIN_STACK_SIZE
	.align		4
.L_990:
        /*1704*/ 	.byte	0x04, 0x12
        /*1706*/ 	.short	(.L_992 - .L_991)
	.align		4
.L_991:
        /*1708*/ 	.word	index@(vec_addPhotonsAndBackgroundManyReshuffle_scmos)
        /*170c*/ 	.word	0x00000000


	//----- nvinfo : EIATTR_MIN_STACK_SIZE
	.align		4
.L_992:
        /*1710*/ 	.byte	0x04, 0x12
        /*1712*/ 	.short	(.L_994 - .L_993)
	.align		4
.L_993:
        /*1714*/ 	.word	index@(vec_addPhotonsAndBackgroundManyReshuffle)
        /*1718*/ 	.word	0x00000000


	//----- nvinfo : EIATTR_MIN_STACK_SIZE
	.align		4
.L_994:
        /*171c*/ 	.byte	0x04, 0x12
        /*171e*/ 	.short	(.L_996 - .L_995)
	.align		4
.L_995:
        /*1720*/ 	.word	index@(vec_computeGaussianLikelihood)
        /*1724*/ 	.word	0x00000000


	//----- nvinfo : EIATTR_MIN_STACK_SIZE
	.align		4
.L_996:
        /*1728*/ 	.byte	0x04, 0x12
        /*172a*/ 	.short	(.L_998 - .L_997)
	.align		4
.L_997:
        /*172c*/ 	.word	index@(vec_computePoissonLikelihood)
        /*1730*/ 	.word	0x00000000


	//----- nvinfo : EIATTR_MIN_STACK_SIZE
	.align		4
.L_998:
        /*1734*/ 	.byte	0x04, 0x12
        /*1736*/ 	.short	(.L_1000 - .L_999)
	.align		4
.L_999:
        /*1738*/ 	.word	index@(vec_divScalarMany_f)
        /*173c*/ 	.word	0x00000000


	//----- nvinfo : EIATTR_MIN_STACK_SIZE
	.align		4
.L_1000:
        /*1740*/ 	.byte	0x04, 0x12
        /*1742*/ 	.short	(.L_1002 - .L_1001)
	.align		4
.L_1001:
        /*1744*/ 	.word	index@(vec_computeModelMany3_scmos)
        /*1748*/ 	.word	0x00000000


	//----- nvinfo : EIATTR_MIN_STACK_SIZE
	.align		4
.L_1002:
        /*174c*/ 	.byte	0x04, 0x12
        /*174e*/ 	.short	(.L_1004 - .L_1003)
	.align		4
.L_1003:
        /*1750*/ 	.word	index@(vec_computeModelMany2_scmos)
        /*1754*/ 	.word	0x00000000


	//----- nvinfo : EIATTR_MIN_STACK_SIZE
	.align		4
.L_1004:
        /*1758*/ 	.byte	0x04, 0x12
        /*175a*/ 	.short	(.L_1006 - .L_1005)
	.align		4
.L_1005:
        /*175c*/ 	.word	index@(vec_computeModelMany1_scmos)
        /*1760*/ 	.word	0x00000000


	//----- nvinfo : EIATTR_MIN_STACK_SIZE
	.align		4
.L_1006:
        /*1764*/ 	.byte	0x04, 0x12
        /*1766*/ 	.short	(.L_1008 - .L_1007)
	.align		4
.L_1007:
        /*1768*/ 	.word	index@(vec_computeModelMany3)
        /*176c*/ 	.word	0x00000000


	//----- nvinfo : EIATTR_MIN_STACK_SIZE
	.align		4
.L_1008:
        /*1770*/ 	.byte	0x04, 0x12
        /*1772*/ 	.short	(.L_1010 - .L_1009)
	.align		4
.L_1009:
        /*1774*/ 	.word	index@(vec_computeModelMany2)
        /*1778*/ 	.word	0x00000000


	//----- nvinfo : EIATTR_MIN_STACK_SIZE
	.align		4
.L_1010:
        /*177c*/ 	.byte	0x04, 0x12
        /*177e*/ 	.short	(.L_1012 - .L_1011)
	.align		4
.L_1011:
        /*1780*/ 	.word	index@(vec_computeModelMany1)
        /*1784*/ 	.word	0x00000000


	//----- nvinfo : EIATTR_MIN_STACK_SIZE
	.align		4
.L_1012:
        /*1788*/ 	.byte	0x04, 0x12
        /*178a*/ 	.short	(.L_1014 - .L_1013)
	.align		4
.L_1013:
        /*178c*/ 	.word	index@(vec_mulMany_f)
        /*1790*/ 	.word	0x00000000


	//----- nvinfo : EIATTR_MIN_STACK_SIZE
	.align		4
.L_1014:
        /*1794*/ 	.byte	0x04, 0x12
        /*1796*/ 	.short	(.L_1016 - .L_1015)
	.align		4
.L_1015:
        /*1798*/ 	.word	index@(vec_divScalarMany)
        /*179c*/ 	.word	0x00000000


	//----- nvinfo : EIATTR_MIN_STACK_SIZE
	.align		4
.L_1016:
        /*17a0*/ 	.byte	0x04, 0x12
        /*17a2*/ 	.short	(.L_1018 - .L_1017)
	.align		4
.L_1017:
        /*17a4*/ 	.word	index@(vec_mulMany)
        /*17a8*/ 	.word	0x00000000


	//----- nvinfo : EIATTR_MIN_STACK_SIZE
	.align		4
.L_1018:
        /*17ac*/ 	.byte	0x04, 0x12
        /*17ae*/ 	.short	(.L_1020 - .L_1019)
	.align		4
.L_1019:
        /*17b0*/ 	.word	index@(vec_computePSF_signalNsqrtMany_fcrop)
        /*17b4*/ 	.word	0x00000000


	//----- nvinfo : EIATTR_MIN_STACK_SIZE
	.align		4
.L_1020:
        /*17b8*/ 	.byte	0x04, 0x12
        /*17ba*/ 	.short	(.L_1022 - .L_1021)
	.align		4
.L_1021:
        /*17bc*/ 	.word	index@(vec_computePSF_signalNsqrtMany_f)
        /*17c0*/ 	.word	0x00000000


	//----- nvinfo : EIATTR_MIN_STACK_SIZE
	.align		4
.L_1022:
        /*17c4*/ 	.byte	0x04, 0x12
        /*17c6*/ 	.short	(.L_1024 - .L_1023)
	.align		4
.L_1023:
        /*17c8*/ 	.word	index@(vec_computePSF_signalNsqrtMany)
        /*17cc*/ 	.word	0x00000000


	//----- nvinfo : EIATTR_MIN_STACK_SIZE
	.align		4
.L_1024:
        /*17d0*/ 	.byte	0x04, 0x12
        /*17d2*/ 	.short	(.L_1026 - .L_1025)
	.align		4
.L_1025:
        /*17d4*/ 	.word	index@(vec_computePSF_signalNsqrt)
        /*17d8*/ 	.word	0x00000000


	//----- nvinfo : EIATTR_MIN_STACK_SIZE
	.align		4
.L_1026:
        /*17dc*/ 	.byte	0x04, 0x12
        /*17de*/ 	.short	(.L_1028 - .L_1027)
	.align		4
.L_1027:
        /*17e0*/ 	.word	index@(vec_computePSF_signalsqrt)
        /*17e4*/ 	.word	0x00000000


	//----- nvinfo : EIATTR_MIN_STACK_SIZE
	.align		4
.L_1028:
        /*17e8*/ 	.byte	0x04, 0x12
        /*17ea*/ 	.short	(.L_1030 - .L_1029)
	.align		4
.L_1029:
        /*17ec*/ 	.word	index@(vec_computePSF_signalN2Many_f)
        /*17f0*/ 	.word	0x00000000


	//----- nvinfo : EIATTR_MIN_STACK_SIZE
	.align		4
.L_1030:
        /*17f4*/ 	.byte	0x04, 0x12
        /*17f6*/ 	.short	(.L_1032 - .L_1031)
	.align		4
.L_1031:
        /*17f8*/ 	.word	index@(vec_computePSF_signalN2Many)
        /*17fc*/ 	.word	0x00000000


	//----- nvinfo : EIATTR_MIN_STACK_SIZE
	.align		4
.L_1032:
        /*1800*/ 	.byte	0x04, 0x12
        /*1802*/ 	.short	(.L_1034 - .L_1033)
	.align		4
.L_1033:
        /*1804*/ 	.word	index@(vec_computePSF_signalN2)
        /*1808*/ 	.word	0x00000000


	//----- nvinfo : EIATTR_MIN_STACK_SIZE
	.align		4
.L_1034:
        /*180c*/ 	.byte	0x04, 0x12
        /*180e*/ 	.short	(.L_1036 - .L_1035)
	.align		4
.L_1035:
        /*1810*/ 	.word	index@(vec_computePSF_signalN)
        /*1814*/ 	.word	0x00000000


	//----- nvinfo : EIATTR_MIN_STACK_SIZE
	.align		4
.L_1036:
        /*1818*/ 	.byte	0x04, 0x12
        /*181a*/ 	.short	(.L_1038 - .L_1037)
	.align		4
.L_1037:
        /*181c*/ 	.word	index@(vec_computePSF_signal)
        /*1820*/ 	.word	0x00000000


	//----- nvinfo : EIATTR_MIN_STACK_SIZE
	.align		4
.L_1038:
        /*1824*/ 	.byte	0x04, 0x12
        /*1826*/ 	.short	(.L_1040 - .L_1039)
	.align		4
.L_1039:
        /*1828*/ 	.word	index@(vec_thetest)
        /*182c*/ 	.word	0x00000010


	//----- nvinfo : EIATTR_MIN_STACK_SIZE
	.align		4
.L_1040:
        /*1830*/ 	.byte	0x04, 0x12
        /*1832*/ 	.short	(.L_1042 - .L_1041)
	.align		4
.L_1041:
        /*1834*/ 	.word	index@(vec_skellam_order1)
        /*1838*/ 	.word	0x00000000


	//----- nvinfo : EIATTR_MIN_STACK_SIZE
	.align		4
.L_1042:
        /*183c*/ 	.byte	0x04, 0x12
        /*183e*/ 	.short	(.L_1044 - .L_1043)
	.align		4
.L_1043:
        /*1840*/ 	.word	index@(vec_computeLikelihoodDeconvolution)
        /*1844*/ 	.word	0x00000000


	//----- nvinfo : EIATTR_MIN_STACK_SIZE
	.align		4
.L_1044:
        /*1848*/ 	.byte	0x04, 0x12
        /*184a*/ 	.short	(.L_1046 - .L_1045)
	.align		4
.L_1045:
        /*184c*/ 	.word	index@(vec_addanddivide)
        /*1850*/ 	.word	0x00000000


	//----- nvinfo : EIATTR_MIN_STACK_SIZE
	.align		4
.L_1046:
        /*1854*/ 	.byte	0x04, 0x12
        /*1856*/ 	.short	(.L_1048 - .L_1047)
	.align		4
.L_1047:
        /*1858*/ 	.word	index@(vec_addFloat)
        /*185c*/ 	.word	0x00000000


	//----- nvinfo : EIATTR_MIN_STACK_SIZE
	.align		4
.L_1048:
        /*1860*/ 	.byte	0x04, 0x12
        /*1862*/ 	.short	(.L_1050 - .L_1049)
	.align		4
.L_1049:
        /*1864*/ 	.word	index@(vec_computePSF_phaseNManywithOil_f)
        /*1868*/ 	.word	0x00000000


	//----- nvinfo : EIATTR_MIN_STACK_SIZE
	.align		4
.L_1050:
        /*186c*/ 	.byte	0x04, 0x12
        /*186e*/ 	.short	(.L_1052 - .L_1051)
	.align		4
.L_1051:
        /*1870*/ 	.word	index@(vec_computePSF_phaseNMany_f)
        /*1874*/ 	.word	0x00000000


	//----- nvinfo : EIATTR_MIN_STACK_SIZE
	.align		4
.L_1052:
        /*1878*/ 	.byte	0x04, 0x12
        /*187a*/ 	.short	(.L_1054 - .L_1053)
	.align		4
.L_1053:
        /*187c*/ 	.word	index@(vec_checkLikelihood)
        /*1880*/ 	.word	0x00000000


	//----- nvinfo : EIATTR_MIN_STACK_SIZE
	.align		4
.L_1054:
        /*1884*/ 	.byte	0x04, 0x12
        /*1886*/ 	.short	(.L_1056 - .L_1055)
	.align		4
.L_1055:
        /*1888*/ 	.word	index@(vec_updateParameter)
        /*188c*/ 	.word	0x00000000


	//----- nvinfo : EIATTR_MIN_STACK_SIZE
	.align		4
.L_1056:
        /*1890*/ 	.byte	0x04, 0x12
        /*1892*/ 	.short	(.L_1058 - .L_1057)
	.align		4
.L_1057:
        /*1894*/ 	.word	index@(vec_shiftParameter)
        /*1898*/ 	.word	0x00000000


	//----- nvinfo : EIATTR_MIN_STACK_SIZE
	.align		4
.L_1058:
        /*189c*/ 	.byte	0x04, 0x12
        /*189e*/ 	.short	(.L_1060 - .L_1059)
	.align		4
.L_1059:
        /*18a0*/ 	.word	index@(vec_cropFromImageFloat)
        /*18a4*/ 	.word	0x00000000


	//----- nvinfo : EIATTR_MIN_STACK_SIZE
	.align		4
.L_1060:
        /*18a8*/ 	.byte	0x04, 0x12
        /*18aa*/ 	.short	(.L_1062 - .L_1061)
	.align		4
.L_1061:
        /*18ac*/ 	.word	index@(vec_cropFromImage)
        /*18b0*/ 	.word	0x00000000


	//----- nvinfo : EIATTR_MIN_STACK_SIZE
	.align		4
.L_1062:
        /*18b4*/ 	.byte	0x04, 0x12
        /*18b6*/ 	.short	(.L_1064 - .L_1063)
	.align		4
.L_1063:
        /*18b8*/ 	.word	index@(vec_computeFisherMatrix)
        /*18bc*/ 	.word	0x00000000


	//----- nvinfo : EIATTR_MIN_STACK_SIZE
	.align		4
.L_1064:
        /*18c0*/ 	.byte	0x04, 0x12
        /*18c2*/ 	.short	(.L_1066 - .L_1065)
	.align		4
.L_1065:
        /*18c4*/ 	.word	index@(vec_chi2)
        /*18c8*/ 	.word	0x00000000


	//----- nvinfo : EIATTR_MIN_STACK_SIZE
	.align		4
.L_1066:
        /*18cc*/ 	.byte	0x04, 0x12
        /*18ce*/ 	.short	(.L_1068 - .L_1067)
	.align		4
.L_1067:
        /*18d0*/ 	.word	index@(vec_partialModel)
        /*18d4*/ 	.word	0x00000000


	//----- nvinfo : EIATTR_MIN_STACK_SIZE
	.align		4
.L_1068:
        /*18d8*/ 	.byte	0x04, 0x12
        /*18da*/ 	.short	(.L_1070 - .L_1069)
	.align		4
.L_1069:
        /*18dc*/ 	.word	index@(vec_subtractModelwithPhotonNumber)
        /*18e0*/ 	.word	0x00000000


	//----- nvinfo : EIATTR_MIN_STACK_SIZE
	.align		4
.L_1070:
        /*18e4*/ 	.byte	0x04, 0x12
        /*18e6*/ 	.short	(.L_1072 - .L_1071)
	.align		4
.L_1071:
        /*18e8*/ 	.word	index@(vec_computeModelwithPhotonNumber)
        /*18ec*/ 	.word	0x00000000


	//----- nvinfo : EIATTR_MIN_STACK_SIZE
	.align		4
.L_1072:
        /*18f0*/ 	.byte	0x04, 0x12
        /*18f2*/ 	.short	(.L_1074 - .L_1073)
	.align		4
.L_1073:
        /*18f4*/ 	.word	index@(vec_computeLikelihoodAndModelwithPhotonNumberAndBackground)
        /*18f8*/ 	.word	0x00000000


	//----- nvinfo : EIATTR_MIN_STACK_SIZE
	.align		4
.L_1074:
        /*18fc*/ 	.byte	0x04, 0x12
        /*18fe*/ 	.short	(.L_1076 - .L_1075)
	.align		4
.L_1075:
        /*1900*/ 	.word	index@(vec_computeModelAndLikelihood)
        /*1904*/ 	.word	0x00000000


	//----- nvinfo : EIATTR_MIN_STACK_SIZE
	.align		4
.L_1076:
        /*1908*/ 	.byte	0x04, 0x12
        /*190a*/ 	.short	(.L_1078 - .L_1077)
	.align		4
.L_1077:
        /*190c*/ 	.word	index@(vec_computePSF_phaseNMany)
        /*1910*/ 	.word	0x00000028


	//----- nvinfo : EIATTR_MIN_STACK_SIZE
	.align		4
.L_1078:
        /*1914*/ 	.byte	0x04, 0x12
        /*1916*/ 	.short	(.L_1080 - .L_1079)
	.align		4
.L_1079:
        /*1918*/ 	.word	index@(vec_computePSF_phaseNwithOil)
        /*191c*/ 	.word	0x00000028


	//----- nvinfo : EIATTR_MIN_STACK_SIZE
	.align		4
.L_1080:
        /*1920*/ 	.byte	0x04, 0x12
        /*1922*/ 	.short	(.L_1082 - .L_1081)
	.align		4
.L_1081:
        /*1924*/ 	.word	index@(vec_computePSF_phaseN)
        /*1928*/ 	.word	0x00000028


	//----- nvinfo : EIATTR_MIN_STACK_SIZE
	.align		4
.L_1082:
        /*192c*/ 	.byte	0x04, 0x12
        /*192e*/ 	.short	(.L_1084 - .L_1083)
	.align		4
.L_1083:
        /*1930*/ 	.word	index@(vec_computePSF_phase)
        /*1934*/ 	.word	0x00000028


	//----- nvinfo : EIATTR_MIN_STACK_SIZE
	.align		4
.L_1084:
        /*1938*/ 	.byte	0x04, 0x12
        /*193a*/ 	.short	(.L_1086 - .L_1085)
	.align		4
.L_1085:
        /*193c*/ 	.word	index@(vec_testkernel)
        /*1940*/ 	.word	0x00000000


	//----- nvinfo : EIATTR_MIN_STACK_SIZE
	.align		4
.L_1086:
        /*1944*/ 	.byte	0x04, 0x12
        /*1946*/ 	.short	(.L_1088 - .L_1087)
	.align		4
.L_1087:
        /*1948*/ 	.word	index@(vec_remainder)
        /*194c*/ 	.word	0x00000000


	//----- nvinfo : EIATTR_MIN_STACK_SIZE
	.align		4
.L_1088:
        /*1950*/ 	.byte	0x04, 0x12
        /*1952*/ 	.short	(.L_1090 - .L_1089)
	.align		4
.L_1089:
        /*1954*/ 	.word	index@(vec_pow)
        /*1958*/ 	.word	0x00000000


	//----- nvinfo : EIATTR_MIN_STACK_SIZE
	.align		4
.L_1090:
        /*195c*/ 	.byte	0x04, 0x12
        /*195e*/ 	.short	(.L_1092 - .L_1091)
	.align		4
.L_1091:
        /*1960*/ 	.word	index@(vec_nextafter)
        /*1964*/ 	.word	0x00000000


	//----- nvinfo : EIATTR_MIN_STACK_SIZE
	.align		4
.L_1092:
        /*1968*/ 	.byte	0x04, 0x12
        /*196a*/ 	.short	(.L_1094 - .L_1093)
	.align		4
.L_1093:
        /*196c*/ 	.word	index@(vec_hypot)
        /*1970*/ 	.word	0x00000000


	//----- nvinfo : EIATTR_MIN_STACK_SIZE
	.align		4
.L_1094:
        /*1974*/ 	.byte	0x04, 0x12
        /*1976*/ 	.short	(.L_1096 - .L_1095)
	.align		4
.L_1095:
        /*1978*/ 	.word	index@(vec_fmod)
        /*197c*/ 	.word	0x00000000


	//----- nvinfo : EIATTR_MIN_STACK_SIZE
	.align		4
.L_1096:
        /*1980*/ 	.byte	0x04, 0x12
        /*1982*/ 	.short	(.L_1098 - .L_1097)
	.align		4
.L_1097:
        /*1984*/ 	.word	index@(vec_fmin)
        /*1988*/ 	.word	0x00000000


	//----- nvinfo : EIATTR_MIN_STACK_SIZE
	.align		4
.L_1098:
        /*198c*/ 	.byte	0x04, 0x12
        /*198e*/ 	.short	(.L_1100 - .L_1099)
	.align		4
.L_1099:
        /*1990*/ 	.word	index@(vec_fmax)
        /*1994*/ 	.word	0x00000000


	//----- nvinfo : EIATTR_MIN_STACK_SIZE
	.align		4
.L_1100:
        /*1998*/ 	.byte	0x04, 0x12
        /*199a*/ 	.short	(.L_1102 - .L_1101)
	.align		4
.L_1101:
        /*199c*/ 	.word	index@(vec_fdivide)
        /*19a0*/ 	.word	0x00000000


	//----- nvinfo : EIATTR_MIN_STACK_SIZE
	.align		4
.L_1102:
        /*19a4*/ 	.byte	0x04, 0x12
        /*19a6*/ 	.short	(.L_1104 - .L_1103)
	.align		4
.L_1103:
        /*19a8*/ 	.word	index@(vec_fdim)
        /*19ac*/ 	.word	0x00000000


	//----- nvinfo : EIATTR_MIN_STACK_SIZE
	.align		4
.L_1104:
        /*19b0*/ 	.byte	0x04, 0x12
        /*19b2*/ 	.short	(.L_1106 - .L_1105)
	.align		4
.L_1105:
        /*19b4*/ 	.word	index@(vec_copysign)
        /*19b8*/ 	.word	0x00000000


	//----- nvinfo : EIATTR_MIN_STACK_SIZE
	.align		4
.L_1106:
        /*19bc*/ 	.byte	0x04, 0x12
        /*19be*/ 	.short	(.L_1108 - .L_1107)
	.align		4
.L_1107:
        /*19c0*/ 	.word	index@(vec_y1)
        /*19c4*/ 	.word	0x00000028


	//----- nvinfo : EIATTR_MIN_STACK_SIZE
	.align		4
.L_1108:
        /*19c8*/ 	.byte	0x04, 0x12
        /*19ca*/ 	.short	(.L_1110 - .L_1109)
	.align		4
.L_1109:
        /*19cc*/ 	.word	index@(vec_y0)
        /*19d0*/ 	.word	0x00000028


	//----- nvinfo : EIATTR_MIN_STACK_SIZE
	.align		4
.L_1110:
        /*19d4*/ 	.byte	0x04, 0x12
        /*19d6*/ 	.short	(.L_1112 - .L_1111)
	.align		4
.L_1111:
        /*19d8*/ 	.word	index@(vec_trunc)
        /*19dc*/ 	.word	0x00000000


	//----- nvinfo : EIATTR_MIN_STACK_SIZE
	.align		4
.L_1112:
        /*19e0*/ 	.byte	0x04, 0x12
        /*19e2*/ 	.short	(.L_1114 - .L_1113)
	.align		4
.L_1113:
        /*19e4*/ 	.word	index@(vec_tgamma)
        /*19e8*/ 	.word	0x00000000


	//----- nvinfo : EIATTR_MIN_STACK_SIZE
	.align		4
.L_1114:
        /*19ec*/ 	.byte	0x04, 0x12
        /*19ee*/ 	.short	(.L_1116 - .L_1115)
	.align		4
.L_1115:
        /*19f0*/ 	.word	index@(vec_tanh)
        /*19f4*/ 	.word	0x00000000


	//----- nvinfo : EIATTR_MIN_STACK_SIZE
	.align		4
.L_1116:
        /*19f8*/ 	.byte	0x04, 0x12
        /*19fa*/ 	.short	(.L_1118 - .L_1117)
	.align		4
.L_1117:
        /*19fc*/ 	.word	index@(vec_tan)
        /*1a00*/ 	.word	0x00000028


	//----- nvinfo : EIATTR_MIN_STACK_SIZE
	.align		4
.L_1118:
        /*1a04*/ 	.byte	0x04, 0x12
        /*1a06*/ 	.short	(.L_1120 - .L_1119)
	.align		4
.L_1119:
        /*1a08*/ 	.word	index@(vec_sqrt)
        /*1a0c*/ 	.word	0x00000000


	//----- nvinfo : EIATTR_MIN_STACK_SIZE
	.align		4
.L_1120:
        /*1a10*/ 	.byte	0x04, 0x12
        /*1a12*/ 	.short	(.L_1122 - .L_1121)
	.align		4
.L_1121:
        /*1a14*/ 	.word	index@(vec_sinpi)
        /*1a18*/ 	.word	0x00000000


	//----- nvinfo : EIATTR_MIN_STACK_SIZE
	.align		4
.L_1122:
        /*1a1c*/ 	.byte	0x04, 0x12
        /*1a1e*/ 	.short	(.L_1124 - .L_1123)
	.align		4
.L_1123:
        /*1a20*/ 	.word	index@(vec_sinh)
        /*1a24*/ 	.word	0x00000000


	//----- nvinfo : EIATTR_MIN_STACK_SIZE
	.align		4
.L_1124:
        /*1a28*/ 	.byte	0x04, 0x12
        /*1a2a*/ 	.short	(.L_1126 - .L_1125)
	.align		4
.L_1125:
        /*1a2c*/ 	.word	index@(vec_sin)
        /*1a30*/ 	.word	0x00000028


	//----- nvinfo : EIATTR_MIN_STACK_SIZE
	.align		4
.L_1126:
        /*1a34*/ 	.byte	0x04, 0x12
        /*1a36*/ 	.short	(.L_1128 - .L_1127)
	.align		4
.L_1127:
        /*1a38*/ 	.word	index@(vec_rsqrt)
        /*1a3c*/ 	.word	0x00000000


	//----- nvinfo : EIATTR_MIN_STACK_SIZE
	.align		4
.L_1128:
        /*1a40*/ 	.byte	0x04, 0x12
        /*1a42*/ 	.short	(.L_1130 - .L_1129)
	.align		4
.L_1129:
        /*1a44*/ 	.word	index@(vec_round)
        /*1a48*/ 	.word	0x00000000


	//----- nvinfo : EIATTR_MIN_STACK_SIZE
	.align		4
.L_1130:
        /*1a4c*/ 	.byte	0x04, 0x12
        /*1a4e*/ 	.short	(.L_1132 - .L_1131)
	.align		4
.L_1131:
        /*1a50*/ 	.word	index@(vec_rint)
        /*1a54*/ 	.word	0x00000000


	//----- nvinfo : EIATTR_MIN_STACK_SIZE
	.align		4
.L_1132:
        /*1a58*/ 	.byte	0x04, 0x12
        /*1a5a*/ 	.short	(.L_1134 - .L_1133)
	.align		4
.L_1133:
        /*1a5c*/ 	.word	index@(vec_rcbrt)
        /*1a60*/ 	.word	0x00000000


	//----- nvinfo : EIATTR_MIN_STACK_SIZE
	.align		4
.L_1134:
        /*1a64*/ 	.byte	0x04, 0x12
        /*1a66*/ 	.short	(.L_1136 - .L_1135)
	.align		4
.L_1135:
        /*1a68*/ 	.word	index@(vec_normcdfinv)
        /*1a6c*/ 	.word	0x00000000


	//----- nvinfo : EIATTR_MIN_STACK_SIZE
	.align		4
.L_1136:
        /*1a70*/ 	.byte	0x04, 0x12
        /*1a72*/ 	.short	(.L_1138 - .L_1137)
	.align		4
.L_1137:
        /*1a74*/ 	.word	index@(vec_normcdf)
        /*1a78*/ 	.word	0x00000000


	//----- nvinfo : EIATTR_MIN_STACK_SIZE
	.align		4
.L_1138:
        /*1a7c*/ 	.byte	0x04, 0x12
        /*1a7e*/ 	.short	(.L_1140 - .L_1139)
	.align		4
.L_1139:
        /*1a80*/ 	.word	index@(vec_log)
        /*1a84*/ 	.word	0x00000000


	//----- nvinfo : EIATTR_MIN_STACK_SIZE
	.align		4
.L_1140:
        /*1a88*/ 	.byte	0x04, 0x12
        /*1a8a*/ 	.short	(.L_1142 - .L_1141)
	.align		4
.L_1141:
        /*1a8c*/ 	.word	index@(vec_logb)
        /*1a90*/ 	.word	0x00000000


	//----- nvinfo : EIATTR_MIN_STACK_SIZE
	.align		4
.L_1142:
        /*1a94*/ 	.byte	0x04, 0x12
        /*1a96*/ 	.short	(.L_1144 - .L_1143)
	.align		4
.L_1143:
        /*1a98*/ 	.word	index@(vec_log2)
        /*1a9c*/ 	.word	0x00000000


	//----- nvinfo : EIATTR_MIN_STACK_SIZE
	.align		4
.L_1144:
        /*1aa0*/ 	.byte	0x04, 0x12
        /*1aa2*/ 	.short	(.L_1146 - .L_1145)
	.align		4
.L_1145:
        /*1aa4*/ 	.word	index@(vec_log1p)
        /*1aa8*/ 	.word	0x00000000


	//----- nvinfo : EIATTR_MIN_STACK_SIZE
	.align		4
.L_1146:
        /*1aac*/ 	.byte	0x04, 0x12
        /*1aae*/ 	.short	(.L_1148 - .L_1147)
	.align		4
.L_1147:
        /*1ab0*/ 	.word	index@(vec_log10)
        /*1ab4*/ 	.word	0x00000000


	//----- nvinfo : EIATTR_MIN_STACK_SIZE
	.align		4
.L_1148:
        /*1ab8*/ 	.byte	0x04, 0x12
        /*1aba*/ 	.short	(.L_1150 - .L_1149)
	.align		4
.L_1149:
        /*1abc*/ 	.word	index@(vec_lgamma)
        /*1ac0*/ 	.word	0x00000000


	//----- nvinfo : EIATTR_MIN_STACK_SIZE
	.align		4
.L_1150:
        /*1ac4*/ 	.byte	0x04, 0x12
        /*1ac6*/ 	.short	(.L_1152 - .L_1151)
	.align		4
.L_1151:
        /*1ac8*/ 	.word	index@(vec_j1)
        /*1acc*/ 	.word	0x00000028


	//----- nvinfo : EIATTR_MIN_STACK_SIZE
	.align		4
.L_1152:
        /*1ad0*/ 	.byte	0x04, 0x12
        /*1ad2*/ 	.short	(.L_1154 - .L_1153)
	.align		4
.L_1153:
        /*1ad4*/ 	.word	index@(vec_j0)
        /*1ad8*/ 	.word	0x00000028


	//----- nvinfo : EIATTR_MIN_STACK_SIZE
	.align		4
.L_1154:
        /*1adc*/ 	.byte	0x04, 0x12
        /*1ade*/ 	.short	(.L_1156 - .L_1155)
	.align		4
.L_1155:
        /*1ae0*/ 	.word	index@(vec_floor)
        /*1ae4*/ 	.word	0x00000000


	//----- nvinfo : EIATTR_MIN_STACK_SIZE
	.align		4
.L_1156:
        /*1ae8*/ 	.byte	0x04, 0x12
        /*1aea*/ 	.short	(.L_1158 - .L_1157)
	.align		4
.L_1157:
        /*1aec*/ 	.word	index@(vec_fabs)
        /*1af0*/ 	.word	0x00000000


	//----- nvinfo : EIATTR_MIN_STACK_SIZE
	.align		4
.L_1158:
        /*1af4*/ 	.byte	0x04, 0x12
        /*1af6*/ 	.short	(.L_1160 - .L_1159)
	.align		4
.L_1159:
        /*1af8*/ 	.word	index@(vec_expm1)
        /*1afc*/ 	.word	0x00000000


	//----- nvinfo : EIATTR_MIN_STACK_SIZE
	.align		4
.L_1160:
        /*1b00*/ 	.byte	0x04, 0x12
        /*1b02*/ 	.short	(.L_1162 - .L_1161)
	.align		4
.L_1161:
        /*1b04*/ 	.word	index@(vec_exp)
        /*1b08*/ 	.word	0x00000000


	//----- nvinfo : EIATTR_MIN_STACK_SIZE
	.align		4
.L_1162:
        /*1b0c*/ 	.byte	0x04, 0x12
        /*1b0e*/ 	.short	(.L_1164 - .L_1163)
	.align		4
.L_1163:
        /*1b10*/ 	.word	index@(vec_exp2)
        /*1b14*/ 	.word	0x00000000


	//----- nvinfo : EIATTR_MIN_STACK_SIZE
	.align		4
.L_1164:
        /*1b18*/ 	.byte	0x04, 0x12
        /*1b1a*/ 	.short	(.L_1166 - .L_1165)
	.align		4
.L_1165:
        /*1b1c*/ 	.word	index@(vec_exp10)
        /*1b20*/ 	.word	0x00000000


	//----- nvinfo : EIATTR_MIN_STACK_SIZE
	.align		4
.L_1166:
        /*1b24*/ 	.byte	0x04, 0x12
        /*1b26*/ 	.short	(.L_1168 - .L_1167)
	.align		4
.L_1167:
        /*1b28*/ 	.word	index@(vec_erfinv)
        /*1b2c*/ 	.word	0x00000000


	//----- nvinfo : EIATTR_MIN_STACK_SIZE
	.align		4
.L_1168:
        /*1b30*/ 	.byte	0x04, 0x12
        /*1b32*/ 	.short	(.L_1170 - .L_1169)
	.align		4
.L_1169:
        /*1b34*/ 	.word	index@(vec_erf)
        /*1b38*/ 	.word	0x00000000


	//----- nvinfo : EIATTR_MIN_STACK_SIZE
	.align		4
.L_1170:
        /*1b3c*/ 	.byte	0x04, 0x12
        /*1b3e*/ 	.short	(.L_1172 - .L_1171)
	.align		4
.L_1171:
        /*1b40*/ 	.word	index@(vec_erfcx)
        /*1b44*/ 	.word	0x00000000


	//----- nvinfo : EIATTR_MIN_STACK_SIZE
	.align		4
.L_1172:
        /*1b48*/ 	.byte	0x04, 0x12
        /*1b4a*/ 	.short	(.L_1174 - .L_1173)
	.align		4
.L_1173:
        /*1b4c*/ 	.word	index@(vec_erfcinv)
        /*1b50*/ 	.word	0x00000000


	//----- nvinfo : EIATTR_MIN_STACK_SIZE
	.align		4
.L_1174:
        /*1b54*/ 	.byte	0x04, 0x12
        /*1b56*/ 	.short	(.L_1176 - .L_1175)
	.align		4
.L_1175:
        /*1b58*/ 	.word	index@(vec_erfc)
        /*1b5c*/ 	.word	0x00000000


	//----- nvinfo : EIATTR_MIN_STACK_SIZE
	.align		4
.L_1176:
        /*1b60*/ 	.byte	0x04, 0x12
        /*1b62*/ 	.short	(.L_1178 - .L_1177)
	.align		4
.L_1177:
        /*1b64*/ 	.word	index@(vec_cospi)
        /*1b68*/ 	.word	0x00000000


	//----- nvinfo : EIATTR_MIN_STACK_SIZE
	.align		4
.L_1178:
        /*1b6c*/ 	.byte	0x04, 0x12
        /*1b6e*/ 	.short	(.L_1180 - .L_1179)
	.align		4
.L_1179:
        /*1b70*/ 	.word	index@(vec_cosh)
        /*1b74*/ 	.word	0x00000000


	//----- nvinfo : EIATTR_MIN_STACK_SIZE
	.align		4
.L_1180:
        /*1b78*/ 	.byte	0x04, 0x12
        /*1b7a*/ 	.short	(.L_1182 - .L_1181)
	.align		4
.L_1181:
        /*1b7c*/ 	.word	index@(vec_cos)
        /*1b80*/ 	.word	0x00000028


	//----- nvinfo : EIATTR_MIN_STACK_SIZE
	.align		4
.L_1182:
        /*1b84*/ 	.byte	0x04, 0x12
        /*1b86*/ 	.short	(.L_1184 - .L_1183)
	.align		4
.L_1183:
        /*1b88*/ 	.word	index@(vec_ceil)
        /*1b8c*/ 	.word	0x00000000


	//----- nvinfo : EIATTR_MIN_STACK_SIZE
	.align		4
.L_1184:
        /*1b90*/ 	.byte	0x04, 0x12
        /*1b92*/ 	.short	(.L_1186 - .L_1185)
	.align		4
.L_1185:
        /*1b94*/ 	.word	index@(vec_cbrt)
        /*1b98*/ 	.word	0x00000000


	//----- nvinfo : EIATTR_MIN_STACK_SIZE
	.align		4
.L_1186:
        /*1b9c*/ 	.byte	0x04, 0x12
        /*1b9e*/ 	.short	(.L_1188 - .L_1187)
	.align		4
.L_1187:
        /*1ba0*/ 	.word	index@(vec_atanh)
        /*1ba4*/ 	.word	0x00000000


	//----- nvinfo : EIATTR_MIN_STACK_SIZE
	.align		4
.L_1188:
        /*1ba8*/ 	.byte	0x04, 0x12
        /*1baa*/ 	.short	(.L_1190 - .L_1189)
	.align		4
.L_1189:
        /*1bac*/ 	.word	index@(vec_atan)
        /*1bb0*/ 	.word	0x00000000


	//----- nvinfo : EIATTR_MIN_STACK_SIZE
	.align		4
.L_1190:
        /*1bb4*/ 	.byte	0x04, 0x12
        /*1bb6*/ 	.short	(.L_1192 - .L_1191)
	.align		4
.L_1191:
        /*1bb8*/ 	.word	index@(vec_asinh)
        /*1bbc*/ 	.word	0x00000000


	//----- nvinfo : EIATTR_MIN_STACK_SIZE
	.align		4
.L_1192:
        /*1bc0*/ 	.byte	0x04, 0x12
        /*1bc2*/ 	.short	(.L_1194 - .L_1193)
	.align		4
.L_1193:
        /*1bc4*/ 	.word	index@(vec_asin)
        /*1bc8*/ 	.word	0x00000000


	//----- nvinfo : EIATTR_MIN_STACK_SIZE
	.align		4
.L_1194:
        /*1bcc*/ 	.byte	0x04, 0x12
        /*1bce*/ 	.short	(.L_1196 - .L_1195)
	.align		4
.L_1195:
        /*1bd0*/ 	.word	index@(vec_acosh)
        /*1bd4*/ 	.word	0x00000000


	//----- nvinfo : EIATTR_MIN_STACK_SIZE
	.align		4
.L_1196:
        /*1bd8*/ 	.byte	0x04, 0x12
        /*1bda*/ 	.short	(.L_1198 - .L_1197)
	.align		4
.L_1197:
        /*1bdc*/ 	.word	index@(vec_acos)
        /*1be0*/ 	.word	0x00000000


	//----- nvinfo : EIATTR_MIN_STACK_SIZE
	.align		4
.L_1198:
        /*1be4*/ 	.byte	0x04, 0x12
        /*1be6*/ 	.short	(.L_1200 - .L_1199)
	.align		4
.L_1199:
        /*1be8*/ 	.word	index@(vec_neScalar)
        /*1bec*/ 	.word	0x00000000


	//----- nvinfo : EIATTR_MIN_STACK_SIZE
	.align		4
.L_1200:
        /*1bf0*/ 	.byte	0x04, 0x12
        /*1bf2*/ 	.short	(.L_1202 - .L_1201)
	.align		4
.L_1201:
        /*1bf4*/ 	.word	index@(vec_gtScalar)
        /*1bf8*/ 	.word	0x00000000


	//----- nvinfo : EIATTR_MIN_STACK_SIZE
	.align		4
.L_1202:
        /*1bfc*/ 	.byte	0x04, 0x12
        /*1bfe*/ 	.short	(.L_1204 - .L_1203)
	.align		4
.L_1203:
        /*1c00*/ 	.word	index@(vec_gteScalar)
        /*1c04*/ 	.word	0x00000000


	//----- nvinfo : EIATTR_MIN_STACK_SIZE
	.align		4
.L_1204:
        /*1c08*/ 	.byte	0x04, 0x12
        /*1c0a*/ 	.short	(.L_1206 - .L_1205)
	.align		4
.L_1205:
        /*1c0c*/ 	.word	index@(vec_eqScalar)
        /*1c10*/ 	.word	0x00000000


	//----- nvinfo : EIATTR_MIN_STACK_SIZE
	.align		4
.L_1206:
        /*1c14*/ 	.byte	0x04, 0x12
        /*1c16*/ 	.short	(.L_1208 - .L_1207)
	.align		4
.L_1207:
        /*1c18*/ 	.word	index@(vec_lteScalar)
        /*1c1c*/ 	.word	0x00000000


	//----- nvinfo : EIATTR_MIN_STACK_SIZE
	.align		4
.L_1208:
        /*1c20*/ 	.byte	0x04, 0x12
        /*1c22*/ 	.short	(.L_1210 - .L_1209)
	.align		4
.L_1209:
        /*1c24*/ 	.word	index@(vec_ltScalar)
        /*1c28*/ 	.word	0x00000000


	//----- nvinfo : EIATTR_MIN_STACK_SIZE
	.align		4
.L_1210:
        /*1c2c*/ 	.byte	0x04, 0x12
        /*1c2e*/ 	.short	(.L_1212 - .L_1211)
	.align		4
.L_1211:
        /*1c30*/ 	.word	index@(vec_ne)
        /*1c34*/ 	.word	0x00000000


	//----- nvinfo : EIATTR_MIN_STACK_SIZE
	.align		4
.L_1212:
        /*1c38*/ 	.byte	0x04, 0x12
        /*1c3a*/ 	.short	(.L_1214 - .L_1213)
	.align		4
.L_1213:
        /*1c3c*/ 	.word	index@(vec_gt)
        /*1c40*/ 	.word	0x00000000


	//----- nvinfo : EIATTR_MIN_STACK_SIZE
	.align		4
.L_1214:
        /*1c44*/ 	.byte	0x04, 0x12
        /*1c46*/ 	.short	(.L_1216 - .L_1215)
	.align		4
.L_1215:
        /*1c48*/ 	.word	index@(vec_gte)
        /*1c4c*/ 	.word	0x00000000


	//----- nvinfo : EIATTR_MIN_STACK_SIZE
	.align		4
.L_1216:
        /*1c50*/ 	.byte	0x04, 0x12
        /*1c52*/ 	.short	(.L_1218 - .L_1217)
	.align		4
.L_1217:
        /*1c54*/ 	.word	index@(vec_eq)
        /*1c58*/ 	.word	0x00000000


	//----- nvinfo : EIATTR_MIN_STACK_SIZE
	.align		4
.L_1218:
        /*1c5c*/ 	.byte	0x04, 0x12
        /*1c5e*/ 	.short	(.L_1220 - .L_1219)
	.align		4
.L_1219:
        /*1c60*/ 	.word	index@(vec_lte)
        /*1c64*/ 	.word	0x00000000


	//----- nvinfo : EIATTR_MIN_STACK_SIZE
	.align		4
.L_1220:
        /*1c68*/ 	.byte	0x04, 0x12
        /*1c6a*/ 	.short	(.L_1222 - .L_1221)
	.align		4
.L_1221:
        /*1c6c*/ 	.word	index@(vec_lt)
        /*1c70*/ 	.word	0x00000000


	//----- nvinfo : EIATTR_MIN_STACK_SIZE
	.align		4
.L_1222:
        /*1c74*/ 	.byte	0x04, 0x12
        /*1c76*/ 	.short	(.L_1224 - .L_1223)
	.align		4
.L_1223:
        /*1c78*/ 	.word	index@(vec_scalarDiv)
        /*1c7c*/ 	.word	0x00000000


	//----- nvinfo : EIATTR_MIN_STACK_SIZE
	.align		4
.L_1224:
        /*1c80*/ 	.byte	0x04, 0x12
        /*1c82*/ 	.short	(.L_1226 - .L_1225)
	.align		4
.L_1225:
        /*1c84*/ 	.word	index@(vec_scalarMul)
        /*1c88*/ 	.word	0x00000000


	//----- nvinfo : EIATTR_MIN_STACK_SIZE
	.align		4
.L_1226:
        /*1c8c*/ 	.byte	0x04, 0x12
        /*1c8e*/ 	.short	(.L_1228 - .L_1227)
	.align		4
.L_1227:
        /*1c90*/ 	.word	index@(vec_scalarSub)
        /*1c94*/ 	.word	0x00000000


	//----- nvinfo : EIATTR_MIN_STACK_SIZE
	.align		4
.L_1228:
        /*1c98*/ 	.byte	0x04, 0x12
        /*1c9a*/ 	.short	(.L_1230 - .L_1229)
	.align		4
.L_1229:
        /*1c9c*/ 	.word	index@(vec_scalarAdd)
        /*1ca0*/ 	.word	0x00000000


	//----- nvinfo : EIATTR_MIN_STACK_SIZE
	.align		4
.L_1230:
        /*1ca4*/ 	.byte	0x04, 0x12
        /*1ca6*/ 	.short	(.L_1232 - .L_1231)
	.align		4
.L_1231:
        /*1ca8*/ 	.word	index@(vec_divScalar)
        /*1cac*/ 	.word	0x00000000


	//----- nvinfo : EIATTR_MIN_STACK_SIZE
	.align		4
.L_1232:
        /*1cb0*/ 	.byte	0x04, 0x12
        /*1cb2*/ 	.short	(.L_1234 - .L_1233)
	.align		4
.L_1233:
        /*1cb4*/ 	.word	index@(vec_mulScalarFloat)
        /*1cb8*/ 	.word	0x00000000


	//----- nvinfo : EIATTR_MIN_STACK_SIZE
	.align		4
.L_1234:
        /*1cbc*/ 	.byte	0x04, 0x12
        /*1cbe*/ 	.short	(.L_1236 - .L_1235)
	.align		4
.L_1235:
        /*1cc0*/ 	.word	index@(vec_mulScalar)
        /*1cc4*/ 	.word	0x00000000


	//----- nvinfo : EIATTR_MIN_STACK_SIZE
	.align		4
.L_1236:
        /*1cc8*/ 	.byte	0x04, 0x12
        /*1cca*/ 	.short	(.L_1238 - .L_1237)
	.align		4
.L_1237:
        /*1ccc*/ 	.word	index@(vec_subScalar)
        /*1cd0*/ 	.word	0x00000000


	//----- nvinfo : EIATTR_MIN_STACK_SIZE
	.align		4
.L_1238:
        /*1cd4*/ 	.byte	0x04, 0x12
        /*1cd6*/ 	.short	(.L_1240 - .L_1239)
	.align		4
.L_1239:
        /*1cd8*/ 	.word	index@(vec_addScalarFloat)
        /*1cdc*/ 	.word	0x00000000


	//----- nvinfo : EIATTR_MIN_STACK_SIZE
	.align		4
.L_1240:
        /*1ce0*/ 	.byte	0x04, 0x12
        /*1ce2*/ 	.short	(.L_1242 - .L_1241)
	.align		4
.L_1241:
        /*1ce4*/ 	.word	index@(vec_addScalar)
        /*1ce8*/ 	.word	0x00000000


	//----- nvinfo : EIATTR_MIN_STACK_SIZE
	.align		4
.L_1242:
        /*1cec*/ 	.byte	0x04, 0x12
        /*1cee*/ 	.short	(.L_1244 - .L_1243)
	.align		4
.L_1243:
        /*1cf0*/ 	.word	index@(vec_negate)
        /*1cf4*/ 	.word	0x00000000


	//----- nvinfo : EIATTR_MIN_STACK_SIZE
	.align		4
.L_1244:
        /*1cf8*/ 	.byte	0x04, 0x12
        /*1cfa*/ 	.short	(.L_1246 - .L_1245)
	.align		4
.L_1245:
        /*1cfc*/ 	.word	index@(vec_div)
        /*1d00*/ 	.word	0x00000000


	//----- nvinfo : EIATTR_MIN_STACK_SIZE
	.align		4
.L_1246:
        /*1d04*/ 	.byte	0x04, 0x12
        /*1d06*/ 	.short	(.L_1248 - .L_1247)
	.align		4
.L_1247:
        /*1d08*/ 	.word	index@(vec_mul_fl_pow)
        /*1d0c*/ 	.word	0x00000000


	//----- nvinfo : EIATTR_MIN_STACK_SIZE
	.align		4
.L_1248:
        /*1d10*/ 	.byte	0x04, 0x12
        /*1d12*/ 	.short	(.L_1250 - .L_1249)
	.align		4
.L_1249:
        /*1d14*/ 	.word	index@(vec_mul_fl)
        /*1d18*/ 	.word	0x00000000


	//----- nvinfo : EIATTR_MIN_STACK_SIZE
	.align		4
.L_1250:
        /*1d1c*/ 	.byte	0x04, 0x12
        /*1d1e*/ 	.short	(.L_1252 - .L_1251)
	.align		4
.L_1251:
        /*1d20*/ 	.word	index@(vec_mul)
        /*1d24*/ 	.word	0x00000000


	//----- nvinfo : EIATTR_MIN_STACK_SIZE
	.align		4
.L_1252:
        /*1d28*/ 	.byte	0x04, 0x12
        /*1d2a*/ 	.short	(.L_1254 - .L_1253)
	.align		4
.L_1253:
        /*1d2c*/ 	.word	index@(vec_subFloat)
        /*1d30*/ 	.word	0x00000000


	//----- nvinfo : EIATTR_MIN_STACK_SIZE
	.align		4
.L_1254:
        /*1d34*/ 	.byte	0x04, 0x12
        /*1d36*/ 	.short	(.L_1256 - .L_1255)
	.align		4
.L_1255:
        /*1d38*/ 	.word	index@(vec_sub)
        /*1d3c*/ 	.word	0x00000000


	//----- nvinfo : EIATTR_MIN_STACK_SIZE
	.align		4
.L_1256:
        /*1d40*/ 	.byte	0x04, 0x12
        /*1d42*/ 	.short	(.L_1258 - .L_1257)
	.align		4
.L_1257:
        /*1d44*/ 	.word	index@(vec_add)
        /*1d48*/ 	.word	0x00000000


	//----- nvinfo : EIATTR_MIN_STACK_SIZE
	.align		4
.L_1258:
        /*1d4c*/ 	.byte	0x04, 0x12
        /*1d4e*/ 	.short	(.L_1260 - .L_1259)
	.align		4
.L_1259:
        /*1d50*/ 	.word	index@(vec_set)
        /*1d54*/ 	.word	0x00000000


	//----- nvinfo : EIATTR_MIN_STACK_SIZE
	.align		4
.L_1260:
        /*1d58*/ 	.byte	0x04, 0x12
        /*1d5a*/ 	.short	(.L_1262 - .L_1261)
	.align		4
.L_1261:
        /*1d5c*/ 	.word	index@(vec_eraseNonLocalMaxima)
        /*1d60*/ 	.word	0x00000000


	//----- nvinfo : EIATTR_MIN_STACK_SIZE
	.align		4
.L_1262:
        /*1d64*/ 	.byte	0x04, 0x12
        /*1d66*/ 	.short	(.L_1264 - .L_1263)
	.align		4
.L_1263:
        /*1d68*/ 	.word	index@(vec_computeLocalMaxima)
        /*1d6c*/ 	.word	0x00000000


	//----- nvinfo : EIATTR_MIN_STACK_SIZE
	.align		4
.L_1264:
        /*1d70*/ 	.byte	0x04, 0x12
        /*1d72*/ 	.short	(.L_1266 - .L_1265)
	.align		4
.L_1265:
        /*1d74*/ 	.word	index@(vec_initIndex)
        /*1d78*/ 	.word	0x00000000
.L_1266:


//--------------------- .nv.compat                --------------------------
	.section	.nv.compat,"",@"SHT_CUDA_COMPAT_INFO"
	.align	4
        /*0000*/ 	.byte	0x02, 0x09, 0x00, 0x00, 0x02, 0x02, 0x01, 0x00, 0x02, 0x05, 0x05, 0x00, 0x03, 0x07, 0x01, 0x01
        /*0010*/ 	.byte	0x02, 0x03, 0x00, 0x00, 0x02, 0x06, 0x01, 0x00, 0x04, 0x0b, 0x08, 0x00, 0x01, 0x00, 0x00, 0x00
        /*0020*/ 	.byte	0x00, 0x00, 0x00, 0x00


//--------------------- .nv.info.vec_manualFilteringStackedFast --------------------------
	.section	.nv.info.vec_manualFilteringStackedFast,"",@"SHT_CUDA_INFO"
	.sectionflags	@""
	.align	4


	//----- nvinfo : EIATTR_CUDA_API_VERSION
	.align		4
        /*0000*/ 	.byte	0x04, 0x37
        /*0002*/ 	.short	(.L_1268 - .L_1267)
.L_1267:
        /*0004*/ 	.word	0x00000082


	//----- nvinfo : EIATTR_KPARAM_INFO
	.align		4
.L_1268:
        /*0008*/ 	.byte	0x04, 0x17
        /*000a*/ 	.short	(.L_1270 - .L_1269)
.L_1269:
        /*000c*/ 	.word	0x00000000
        /*0010*/ 	.short	0x0007
        /*0012*/ 	.short	0x0038
        /*0014*/ 	.byte	0x00, 0xf5, 0x21, 0x00


	//----- nvinfo : EIATTR_KPARAM_INFO
	.align		4
.L_1270:
        /*0018*/ 	.byte	0x04, 0x17
        /*001a*/ 	.short	(.L_1272 - .L_1271)
.L_1271:
        /*001c*/ 	.word	0x00000000
        /*0020*/ 	.short	0x0006
        /*0022*/ 	.short	0x0030
        /*0024*/ 	.byte	0x00, 0xf5, 0x21, 0x00


	//----- nvinfo : EIATTR_KPARAM_INFO
	.align		4
.L_1272:
        /*0028*/ 	.byte	0x04, 0x17
        /*002a*/ 	.short	(.L_1274 - .L_1273)
.L_1273:
        /*002c*/ 	.word	0x00000000
        /*0030*/ 	.short	0x0005
        /*0032*/ 	.short	0x0028
        /*0034*/ 	.byte	0x00, 0xf5, 0x21, 0x00


	//----- nvinfo : EIATTR_KPARAM_INFO
	.align		4
.L_1274:
        /*0038*/ 	.byte	0x04, 0x17
        /*003a*/ 	.short	(.L_1276 - .L_1275)
.L_1275:
        /*003c*/ 	.word	0x00000000
        /*0040*/ 	.short	0x0004
        /*0042*/ 	.short	0x0020
        /*0044*/ 	.byte	0x00, 0xf0, 0x21, 0x00


	//----- nvinfo : EIATTR_KPARAM_INFO
	.align		4
.L_1276:
        /*0048*/ 	.byte	0x04, 0x17
        /*004a*/ 	.short	(.L_1278 - .L_1277)
.L_1277:
        /*004c*/ 	.word	0x00000000
        /*0050*/ 	.short	0x0003
        /*0052*/ 	.short	0x0018
        /*0054*/ 	.byte	0x00, 0xf0, 0x21, 0x00


	//----- nvinfo : EIATTR_KPARAM_INFO
	.align		4
.L_1278:
        /*0058*/ 	.byte	0x04, 0x17
        /*005a*/ 	.short	(.L_1280 - .L_1279)
.L_1279:
        /*005c*/ 	.word	0x00000000
        /*0060*/ 	.short	0x0002
        /*0062*/ 	.short	0x0010
        /*0064*/ 	.byte	0x00, 0xf0, 0x21, 0x00


	//----- nvinfo : EIATTR_KPARAM_INFO
	.align		4
.L_1280:
        /*0068*/ 	.byte	0x04, 0x17
        /*006a*/ 	.short	(.L_1282 - .L_1281)
.L_1281:
        /*006c*/ 	.word	0x00000000
        /*0070*/ 	.short	0x0001
        /*0072*/ 	.short	0x0008
        /*0074*/ 	.byte	0x00, 0xf0, 0x21, 0x00


	//----- nvinfo : EIATTR_KPARAM_INFO
	.align		4
.L_1282:
        /*0078*/ 	.byte	0x04, 0x17
        /*007a*/ 	.short	(.L_1284 - .L_1283)
.L_1283:
        /*007c*/ 	.word	0x00000000
        /*0080*/ 	.short	0x0000
        /*0082*/ 	.short	0x0000
        /*0084*/ 	.byte	0x00, 0xf0, 0x21, 0x00


	//----- nvinfo : EIATTR_SPARSE_MMA_MASK
	.align		4
.L_1284:
        /*0088*/ 	.byte	0x03, 0x50
        /*008a*/ 	.short	0x0000


	//----- nvinfo : EIATTR_MAXREG_COUNT
	.align		4
        /*008c*/ 	.byte	0x03, 0x1b
        /*008e*/ 	.short	0x00ff


	//----- nvinfo : EIATTR_MERCURY_ISA_VERSION
	.align		4
        /*0090*/ 	.byte	0x03, 0x5f
        /*0092*/ 	.short	0x0101


	//----- nvinfo : EIATTR_VRC_CTA_INIT_COUNT
	.align		4
        /*0094*/ 	.byte	0x02, 0x4a
	.zero		1
	.zero		1


	//----- nvinfo : EIATTR_EXIT_INSTR_OFFSETS
	.align		4
        /*0098*/ 	.byte	0x04, 0x1c
        /*009a*/ 	.short	(.L_1286 - .L_1285)


	//   ....[0]....
.L_1285:
        /*009c*/ 	.word	0x00000d30


	//   ....[1]....
        /*00a0*/ 	.word	0x00000f30


	//   ....[2]....
        /*00a4*/ 	.word	0x00001060


	//----- nvinfo : EIATTR_CRS_STACK_SIZE
	.align		4
.L_1286:
        /*00a8*/ 	.byte	0x04, 0x1e
        /*00aa*/ 	.short	(.L_1288 - .L_1287)
.L_1287:
        /*00ac*/ 	.word	0x00000000


	//----- nvinfo : EIATTR_CBANK_PARAM_SIZE
	.align		4
.L_1288:
        /*00b0*/ 	.byte	0x03, 0x19
        /*00b2*/ 	.short	0x0040


	//----- nvinfo : EIATTR_PARAM_CBANK
	.align		4
        /*00b4*/ 	.byte	0x04, 0x0a
        /*00b6*/ 	.short	(.L_1290 - .L_1289)
	.align		4
.L_1289:
        /*00b8*/ 	.word	index@(.nv.constant0.vec_manualFilteringStackedFast)
        /*00bc*/ 	.short	0x0380
        /*00be*/ 	.short	0x0040


	//----- nvinfo : EIATTR_SW_WAR
	.align		4
.L_1290:
        /*00c0*/ 	.byte	0x04, 0x36
        /*00c2*/ 	.short	(.L_1292 - .L_1291)
.L_1291:
        /*00c4*/ 	.word	0x00000008
.L_1292:


//--------------------- .nv.info.vec_manualFilteringFast --------------------------
	.section	.nv.info.vec_manualFilteringFast,"",@"SHT_CUDA_INFO"
	.sectionflags	@""
	.align	4


	//----- nvinfo : EIATTR_CUDA_API_VERSION
	.align		4
        /*0000*/ 	.byte	0x04, 0x37
        /*0002*/ 	.short	(.L_1294 - .L_1293)
.L_1293:
        /*0004*/ 	.word	0x00000082


	//----- nvinfo : EIATTR_KPARAM_INFO
	.align		4
.L_1294:
        /*0008*/ 	.byte	0x04, 0x17
        /*000a*/ 	.short	(.L_1296 - .L_1295)
.L_1295:
        /*000c*/ 	.word	0x00000000
        /*0010*/ 	.short	0x0006
        /*0012*/ 	.short	0x0030
        /*0014*/ 	.byte	0x00, 0xf5, 0x21, 0x00


	//----- nvinfo : EIATTR_KPARAM_INFO
	.align		4
.L_1296:
        /*0018*/ 	.byte	0x04, 0x17
        /*001a*/ 	.short	(.L_1298 - .L_1297)
.L_1297:
        /*001c*/ 	.word	0x00000000
        /*0020*/ 	.short	0x0005
        /*0022*/ 	.short	0x0028
        /*0024*/ 	.byte	0x00, 0xf5, 0x21, 0x00


	//----- nvinfo : EIATTR_KPARAM_INFO
	.align		4
.L_1298:
        /*0028*/ 	.byte	0x04, 0x17
        /*002a*/ 	.short	(.L_1300 - .L_1299)
.L_1299:
        /*002c*/ 	.word	0x00000000
        /*0030*/ 	.short	0x0004
        /*0032*/ 	.short	0x0020
        /*0034*/ 	.byte	0x00, 0xf5, 0x21, 0x00


	//----- nvinfo : EIATTR_KPARAM_INFO
	.align		4
.L_1300:
        /*0038*/ 	.byte	0x04, 0x17
        /*003a*/ 	.short	(.L_1302 - .L_1301)
.L_1301:
        /*003c*/ 	.word	0x00000000
        /*0040*/ 	.short	0x0003
        /*0042*/ 	.short	0x0018
        /*0044*/ 	.byte	0x00, 0xf0, 0x21, 0x00


	//----- nvinfo : EIATTR_KPARAM_INFO
	.align		4
.L_1302:
        /*0048*/ 	.byte	0x04, 0x17
        /*004a*/ 	.short	(.L_1304 - .L_1303)
.L_1303:
        /*004c*/ 	.word	0x00000000
        /*0050*/ 	.short	0x0002
        /*0052*/ 	.short	0x0010
        /*0054*/ 	.byte	0x00, 0xf0, 0x21, 0x00


	//----- nvinfo : EIATTR_KPARAM_INFO
	.align		4
.L_1304:
        /*0058*/ 	.byte	0x04, 0x17
        /*005a*/ 	.short	(.L_1306 - .L_1305)
.L_1305:
        /*005c*/ 	.word	0x00000000
        /*0060*/ 	.short	0x0001
        /*0062*/ 	.short	0x0008
        /*0064*/ 	.byte	0x00, 0xf0, 0x21, 0x00


	//----- nvinfo : EIATTR_KPARAM_INFO
	.align		4
.L_1306:
        /*0068*/ 	.byte	0x04, 0x17
        /*006a*/ 	.short	(.L_1308 - .L_1307)
.L_1307:
        /*006c*/ 	.word	0x00000000
        /*0070*/ 	.short	0x0000
        /*0072*/ 	.short	0x0000
        /*0074*/ 	.byte	0x00, 0xf0, 0x21, 0x00


	//----- nvinfo : EIATTR_SPARSE_MMA_MASK
	.align		4
.L_1308:
        /*0078*/ 	.byte	0x03, 0x50
        /*007a*/ 	.short	0x0000


	//----- nvinfo : EIATTR_MAXREG_COUNT
	.align		4
        /*007c*/ 	.byte	0x03, 0x1b
        /*007e*/ 	.short	0x00ff


	//----- nvinfo : EIATTR_EXTERNS
	.align		4
        /*0080*/ 	.byte	0x04, 0x0f
        /*0082*/ 	.short	(.L_1310 - .L_1309)


	//   ....[0]....
	.align		4
.L_1309:
        /*0084*/ 	.word	index@(vprintf)


	//----- nvinfo : EIATTR_MERCURY_ISA_VERSION
	.align		4
.L_1310:
        /*0088*/ 	.byte	0x03, 0x5f
        /*008a*/ 	.short	0x0101


	//----- nvinfo : EIATTR_VRC_CTA_INIT_COUNT
	.align		4
        /*008c*/ 	.byte	0x02, 0x4a
	.zero		1
	.zero		1


	//----- nvinfo : EIATTR_SYSCALL_OFFSETS
	.align		4
        /*0090*/ 	.byte	0x04, 0x46
        /*0092*/ 	.short	(.L_1312 - .L_1311)


	//   ....[0]....
.L_1311:
        /*0094*/ 	.word	0x00000dd0


	//----- nvinfo : EIATTR_EXIT_INSTR_OFFSETS
	.align		4
.L_1312:
        /*0098*/ 	.byte	0x04, 0x1c
        /*009a*/ 	.short	(.L_1314 - .L_1313)


	//   ....[0]....
.L_1313:
        /*009c*/ 	.word	0x00000a30


	//   ....[1]....
        /*00a0*/ 	.word	0x00000bf0


	//   ....[2]....
        /*00a4*/ 	.word	0x00000ec0


	//----- nvinfo : EIATTR_CRS_STACK_SIZE
	.align		4
.L_1314:
        /*00a8*/ 	.byte	0x04, 0x1e
        /*00aa*/ 	.short	(.L_1316 - .L_1315)
.L_1315:
        /*00ac*/ 	.word	0x00000000


	//----- nvinfo : EIATTR_CBANK_PARAM_SIZE
	.align		4
.L_1316:
        /*00b0*/ 	.byte	0x03, 0x19
        /*00b2*/ 	.short	0x0038


	//----- nvinfo : EIATTR_PARAM_CBANK
	.align		4
        /*00b4*/ 	.byte	0x04, 0x0a
        /*00b6*/ 	.short	(.L_1318 - .L_1317)
	.align		4
.L_1317:
        /*00b8*/ 	.word	index@(.nv.constant0.vec_manualFilteringFast)
        /*00bc*/ 	.short	0x0380
        /*00be*/ 	.short	0x0038


	//----- nvinfo : EIATTR_SW_WAR
	.align		4
.L_1318:
        /*00c0*/ 	.byte	0x04, 0x36
        /*00c2*/ 	.short	(.L_1320 - .L_1319)
.L_1319:
        /*00c4*/ 	.word	0x00000008
.L_1320:


//--------------------- .nv.info.vec_manualFilteringStacked --------------------------
	.section	.nv.info.vec_manualFilteringStacked,"",@"SHT_CUDA_INFO"
	.sectionflags	@""
	.align	4


	//----- nvinfo : EIATTR_CUDA_API_VERSION
	.align		4
        /*0000*/ 	.byte	0x04, 0x37
        /*0002*/ 	.short	(.L_1322 - .L_1321)
.L_1321:
        /*0004*/ 	.word	0x00000082


	//----- nvinfo : EIATTR_KPARAM_INFO
	.align		4
.L_1322:
        /*0008*/ 	.byte	0x04, 0x17
        /*000a*/ 	.short	(.L_1324 - .L_1323)
.L_1323:
        /*000c*/ 	.word	0x00000000
        /*0010*/ 	.short	0x0007
        /*0012*/ 	.short	0x0028
        /*0014*/ 	.byte	0x00, 0xf5, 0x21, 0x00


	//----- nvinfo : EIATTR_KPARAM_INFO
	.align		4
.L_1324:
        /*0018*/ 	.byte	0x04, 0x17
        /*001a*/ 	.short	(.L_1326 - .L_1325)
.L_1325:
        /*001c*/ 	.word	0x00000000
        /*0020*/ 	.short	0x0006
        /*0022*/ 	.short	0x0020
        /*0024*/ 	.byte	0x00, 0xf5, 0x21, 0x00


	//----- nvinfo : EIATTR_KPARAM_INFO
	.align		4
.L_1326:
        /*0028*/ 	.byte	0x04, 0x17
        /*002a*/ 	.short	(.L_1328 - .L_1327)
.L_1327:
        /*002c*/ 	.word	0x00000000
        /*0030*/ 	.short	0x0005
        /*0032*/ 	.short	0x0018
        /*0034*/ 	.byte	0x00, 0xf5, 0x21, 0x00


	//----- nvinfo : EIATTR_KPARAM_INFO
	.align		4
.L_1328:
        /*0038*/ 	.byte	0x04, 0x17
        /*003a*/ 	.short	(.L_1330 - .L_1329)
.L_1329:
        /*003c*/ 	.word	0x00000000
        /*0040*/ 	.short	0x0004
        /*0042*/ 	.short	0x0010
        /*0044*/ 	.byte	0x00, 0xf0, 0x11, 0x00


	//----- nvinfo : EIATTR_KPARAM_INFO
	.align		4
.L_1330:
        /*0048*/ 	.byte	0x04, 0x17
        /*004a*/ 	.short	(.L_1332 - .L_1331)
.L_1331:
        /*004c*/ 	.word	0x00000000
        /*0050*/ 	.short	0x0003
        /*0052*/ 	.short	0x000c
        /*0054*/ 	.byte	0x00, 0xf0, 0x11, 0x00


	//----- nvinfo : EIATTR_KPARAM_INFO
	.align		4
.L_1332:
        /*0058*/ 	.byte	0x04, 0x17
        /*005a*/ 	.short	(.L_1334 - .L_1333)
.L_1333:
        /*005c*/ 	.word	0x00000000
        /*0060*/ 	.short	0x0002
        /*0062*/ 	.short	0x0008
        /*0064*/ 	.byte	0x00, 0xf0, 0x11, 0x00


	//----- nvinfo : EIATTR_KPARAM_INFO
	.align		4
.L_1334:
        /*0068*/ 	.byte	0x04, 0x17
        /*006a*/ 	.short	(.L_1336 - .L_1335)
.L_1335:
        /*006c*/ 	.word	0x00000000
        /*0070*/ 	.short	0x0001
        /*0072*/ 	.short	0x0004
        /*0074*/ 	.byte	0x00, 0xf0, 0x11, 0x00


	//----- nvinfo : EIATTR_KPARAM_INFO
	.align		4
.L_1336:
        /*0078*/ 	.byte	0x04, 0x17
        /*007a*/ 	.short	(.L_1338 - .L_1337)
.L_1337:
        /*007c*/ 	.word	0x00000000
        /*0080*/ 	.short	0x0000
        /*0082*/ 	.short	0x0000
        /*0084*/ 	.byte	0x00, 0xf0, 0x11, 0x00


	//----- nvinfo : EIATTR_SPARSE_MMA_MASK
	.align		4
.L_1338:
        /*0088*/ 	.byte	0x03, 0x50
        /*008a*/ 	.short	0x0000


	//----- nvinfo : EIATTR_MAXREG_COUNT
	.align		4
        /*008c*/ 	.byte	0x03, 0x1b
        /*008e*/ 	.short	0x00ff


	//----- nvinfo : EIATTR_MERCURY_ISA_VERSION
	.align		4
        /*0090*/ 	.byte	0x03, 0x5f
        /*0092*/ 	.short	0x0101


	//----- nvinfo : EIATTR_VRC_CTA_INIT_COUNT
	.align		4
        /*0094*/ 	.byte	0x02, 0x4a
	.zero		1
	.zero		1


	//----- nvinfo : EIATTR_EXIT_INSTR_OFFSETS
	.align		4
        /*0098*/ 	.byte	0x04, 0x1c
        /*009a*/ 	.short	(.L_1340 - .L_1339)


	//   ....[0]....
.L_1339:
        /*009c*/ 	.word	0x00000250


	//   ....[1]....
        /*00a0*/ 	.word	0x00001450


	//----- nvinfo : EIATTR_CRS_STACK_SIZE
	.align		4
.L_1340:
        /*00a4*/ 	.byte	0x04, 0x1e
        /*00a6*/ 	.short	(.L_1342 - .L_1341)
.L_1341:
        /*00a8*/ 	.word	0x00000000


	//----- nvinfo : EIATTR_CBANK_PARAM_SIZE
	.align		4
.L_1342:
        /*00ac*/ 	.byte	0x03, 0x19
        /*00ae*/ 	.short	0x0030


	//----- nvinfo : EIATTR_PARAM_CBANK
	.align		4
        /*00b0*/ 	.byte	0x04, 0x0a
        /*00b2*/ 	.short	(.L_1344 - .L_1343)
	.align		4
.L_1343:
        /*00b4*/ 	.word	index@(.nv.constant0.vec_manualFilteringStacked)
        /*00b8*/ 	.short	0x0380
        /*00ba*/ 	.short	0x0030


	//----- nvinfo : EIATTR_SW_WAR
	.align		4
.L_1344:
        /*00bc*/ 	.byte	0x04, 0x36
        /*00be*/ 	.short	(.L_1346 - .L_1345)
.L_1345:
        /*00c0*/ 	.word	0x00000008
.L_1346:


//--------------------- .nv.info.vec_manualFiltering --------------------------
	.section	.nv.info.vec_manualFiltering,"",@"SHT_CUDA_INFO"
	.sectionflags	@""
	.align	4


	//----- nvinfo : EIATTR_CUDA_API_VERSION
	.align		4
        /*0000*/ 	.byte	0x04, 0x37
        /*0002*/ 	.short	(.L_1348 - .L_1347)
.L_1347:
        /*0004*/ 	.word	0x00000082


	//----- nvinfo : EIATTR_KPARAM_INFO
	.align		4
.L_1348:
        /*0008*/ 	.byte	0x04, 0x17
        /*000a*/ 	.short	(.L_1350 - .L_1349)
.L_1349:
        /*000c*/ 	.word	0x00000000
        /*0010*/ 	.short	0x0006
        /*0012*/ 	.short	0x0020
        /*0014*/ 	.byte	0x00, 0xf5, 0x21, 0x00


	//----- nvinfo : EIATTR_KPARAM_INFO
	.align		4
.L_1350:
        /*0018*/ 	.byte	0x04, 0x17
        /*001a*/ 	.short	(.L_1352 - .L_1351)
.L_1351:
        /*001c*/ 	.word	0x00000000
        /*0020*/ 	.short	0x0005
        /*0022*/ 	.short	0x0018
        /*0024*/ 	.byte	0x00, 0xf5, 0x21, 0x00


	//----- nvinfo : EIATTR_KPARAM_INFO
	.align		4
.L_1352:
        /*0028*/ 	.byte	0x04, 0x17
        /*002a*/ 	.short	(.L_1354 - .L_1353)
.L_1353:
        /*002c*/ 	.word	0x00000000
        /*0030*/ 	.short	0x0004
        /*0032*/ 	.short	0x0010
        /*0034*/ 	.byte	0x00, 0xf5, 0x21, 0x00


	//----- nvinfo : EIATTR_KPARAM_INFO
	.align		4
.L_1354:
        /*0038*/ 	.byte	0x04, 0x17
        /*003a*/ 	.short	(.L_1356 - .L_1355)
.L_1355:
        /*003c*/ 	.word	0x00000000
        /*0040*/ 	.short	0x0003
        /*0042*/ 	.short	0x000c
        /*0044*/ 	.byte	0x00, 0xf0, 0x11, 0x00


	//----- nvinfo : EIATTR_KPARAM_INFO
	.align		4
.L_1356:
        /*0048*/ 	.byte	0x04, 0x17
        /*004a*/ 	.short	(.L_1358 - .L_1357)
.L_1357:
        /*004c*/ 	.word	0x00000000
        /*0050*/ 	.short	0x0002
        /*0052*/ 	.short	0x0008
        /*0054*/ 	.byte	0x00, 0xf0, 0x11, 0x00


	//----- nvinfo : EIATTR_KPARAM_INFO
	.align		4
.L_1358:
        /*0058*/ 	.byte	0x04, 0x17
        /*005a*/ 	.short	(.L_1360 - .L_1359)
.L_1359:
        /*005c*/ 	.word	0x00000000
        /*0060*/ 	.short	0x0001
        /*0062*/ 	.short	0x0004
        /*0064*/ 	.byte	0x00, 0xf0, 0x11, 0x00


	//----- nvinfo : EIATTR_KPARAM_INFO
	.align		4
.L_1360:
        /*0068*/ 	.byte	0x04, 0x17
        /*006a*/ 	.short	(.L_1362 - .L_1361)
.L_1361:
        /*006c*/ 	.word	0x00000000
        /*0070*/ 	.short	0x0000
        /*0072*/ 	.short	0x0000
        /*0074*/ 	.byte	0x00, 0xf0, 0x11, 0x00


	//----- nvinfo : EIATTR_SPARSE_MMA_MASK
	.align		4
.L_1362:
        /*0078*/ 	.byte	0x03, 0x50
        /*007a*/ 	.short	0x0000


	//----- nvinfo : EIATTR_MAXREG_COUNT
	.align		4
        /*007c*/ 	.byte	0x03, 0x1b
        /*007e*/ 	.short	0x00ff


	//----- nvinfo : EIATTR_MERCURY_ISA_VERSION
	.align		4
        /*0080*/ 	.byte	0x03, 0x5f
        /*0082*/ 	.short	0x0101


	//----- nvinfo : EIATTR_VRC_CTA_INIT_COUNT
	.align		4
        /*0084*/ 	.byte	0x02, 0x4a
	.zero		1
	.zero		1


	//----- nvinfo : EIATTR_EXIT_INSTR_OFFSETS
	.align		4
        /*0088*/ 	.byte	0x04, 0x1c
        /*008a*/ 	.short	(.L_1364 - .L_1363)


	//   ....[0]....
.L_1363:
        /*008c*/ 	.word	0x000000d0


	//   ....[1]....
        /*0090*/ 	.word	0x000013a0


	//----- nvinfo : EIATTR_CRS_STACK_SIZE
	.align		4
.L_1364:
        /*0094*/ 	.byte	0x04, 0x1e
        /*0096*/ 	.short	(.L_1366 - .L_1365)
.L_1365:
        /*0098*/ 	.word	0x00000000


	//----- nvinfo : EIATTR_CBANK_PARAM_SIZE
	.align		4
.L_1366:
        /*009c*/ 	.byte	0x03, 0x19
        /*009e*/ 	.short	0x0028


	//----- nvinfo : EIATTR_PARAM_CBANK
	.align		4
        /*00a0*/ 	.byte	0x04, 0x0a
        /*00a2*/ 	.short	(.L_1368 - .L_1367)
	.align		4
.L_1367:
        /*00a4*/ 	.word	index@(.nv.constant0.vec_manualFiltering)
        /*00a8*/ 	.short	0x0380
        /*00aa*/ 	.short	0x0028


	//----- nvinfo : EIATTR_SW_WAR
	.align		4
.L_1368:
        /*00ac*/ 	.byte	0x04, 0x36
        /*00ae*/ 	.short	(.L_1370 - .L_1369)
.L_1369:
        /*00b0*/ 	.word	0x00000008
.L_1370:


//--------------------- .nv.info.vec_localMean    --------------------------
	.section	.nv.info.vec_localMean,"",@"SHT_CUDA_INFO"
	.sectionflags	@""
	.align	4


	//----- nvinfo : EIATTR_CUDA_API_VERSION
	.align		4
        /*0000*/ 	.byte	0x04, 0x37
        /*0002*/ 	.short	(.L_1372 - .L_1371)
.L_1371:
        /*0004*/ 	.word	0x00000082


	//----- nvinfo : EIATTR_KPARAM_INFO
	.align		4
.L_1372:
        /*0008*/ 	.byte	0x04, 0x17
        /*000a*/ 	.short	(.L_1374 - .L_1373)
.L_1373:
        /*000c*/ 	.word	0x00000000
        /*0010*/ 	.short	0x0005
        /*0012*/ 	.short	0x0018
        /*0014*/ 	.byte	0x00, 0xf5, 0x21, 0x00


	//----- nvinfo : EIATTR_KPARAM_INFO
	.align		4
.L_1374:
        /*0018*/ 	.byte	0x04, 0x17
        /*001a*/ 	.short	(.L_1376 - .L_1375)
.L_1375:
        /*001c*/ 	.word	0x00000000
        /*0020*/ 	.short	0x0004
        /*0022*/ 	.short	0x0010
        /*0024*/ 	.byte	0x00, 0xf5, 0x21, 0x00


	//----- nvinfo : EIATTR_KPARAM_INFO
	.align		4
.L_1376:
        /*0028*/ 	.byte	0x04, 0x17
        /*002a*/ 	.short	(.L_1378 - .L_1377)
.L_1377:
        /*002c*/ 	.word	0x00000000
        /*0030*/ 	.short	0x0003
        /*0032*/ 	.short	0x000c
        /*0034*/ 	.byte	0x00, 0xf0, 0x11, 0x00


	//----- nvinfo : EIATTR_KPARAM_INFO
	.align		4
.L_1378:
        /*0038*/ 	.byte	0x04, 0x17
        /*003a*/ 	.short	(.L_1380 - .L_1379)
.L_1379:
        /*003c*/ 	.word	0x00000000
        /*0040*/ 	.short	0x0002
        /*0042*/ 	.short	0x0008
        /*0044*/ 	.byte	0x00, 0xf0, 0x11, 0x00


	//----- nvinfo : EIATTR_KPARAM_INFO
	.align		4
.L_1380:
        /*0048*/ 	.byte	0x04, 0x17
        /*004a*/ 	.short	(.L_1382 - .L_1381)
.L_1381:
        /*004c*/ 	.word	0x00000000
        /*0050*/ 	.short	0x0001
        /*0052*/ 	.short	0x0004
        /*0054*/ 	.byte	0x00, 0xf0, 0x11, 0x00


	//----- nvinfo : EIATTR_KPARAM_INFO
	.align		4
.L_1382:
        /*0058*/ 	.byte	0x04, 0x17
        /*005a*/ 	.short	(.L_1384 - .L_1383)
.L_1383:
        /*005c*/ 	.word	0x00000000
        /*0060*/ 	.short	0x0000
        /*0062*/ 	.short	0x0000
        /*0064*/ 	.byte	0x00, 0xf0, 0x11, 0x00


	//----- nvinfo : EIATTR_SPARSE_MMA_MASK
	.align		4
.L_1384:
        /*0068*/ 	.byte	0x03, 0x50
        /*006a*/ 	.short	0x0000


	//----- nvinfo : EIATTR_MAXREG_COUNT
	.align		4
        /*006c*/ 	.byte	0x03, 0x1b
        /*006e*/ 	.short	0x00ff


	//----- nvinfo : EIATTR_MERCURY_ISA_VERSION
	.align		4
        /*0070*/ 	.byte	0x03, 0x5f
        /*0072*/ 	.short	0x0101


	//----- nvinfo : EIATTR_VRC_CTA_INIT_COUNT
	.align		4
        /*0074*/ 	.byte	0x02, 0x4a
	.zero		1
	.zero		1


	//----- nvinfo : EIATTR_EXIT_INSTR_OFFSETS
	.align		4
        /*0078*/ 	.byte	0x04, 0x1c
        /*007a*/ 	.short	(.L_1386 - .L_1385)


	//   ....[0]....
.L_1385:
        /*007c*/ 	.word	0x000000d0


	//   ....[1]....
        /*0080*/ 	.word	0x00001580


	//----- nvinfo : EIATTR_CRS_STACK_SIZE
	.align		4
.L_1386:
        /*0084*/ 	.byte	0x04, 0x1e
        /*0086*/ 	.short	(.L_1388 - .L_1387)
.L_1387:
        /*0088*/ 	.word	0x00000000


	//----- nvinfo : EIATTR_CBANK_PARAM_SIZE
	.align		4
.L_1388:
        /*008c*/ 	.byte	0x03, 0x19
        /*008e*/ 	.short	0x0020


	//----- nvinfo : EIATTR_PARAM_CBANK
	.align		4
        /*0090*/ 	.byte	0x04, 0x0a
        /*0092*/ 	.short	(.L_1390 - .L_1389)
	.align		4
.L_1389:
        /*0094*/ 	.word	index@(.nv.constant0.vec_localMean)
        /*0098*/ 	.short	0x0380
        /*009a*/ 	.short	0x0020


	//----- nvinfo : EIATTR_SW_WAR
	.align		4
.L_1390:
        /*009c*/ 	.byte	0x04, 0x36
        /*009e*/ 	.short	(.L_1392 - .L_1391)
.L_1391:
        /*00a0*/ 	.word	0x00000008
.L_1392:


//--------------------- .nv.info.vec_localMaximum --------------------------
	.section	.nv.info.vec_localMaximum,"",@"SHT_CUDA_INFO"
	.sectionflags	@""
	.align	4


	//----- nvinfo : EIATTR_CUDA_API_VERSION
	.align		4
        /*0000*/ 	.byte	0x04, 0x37
        /*0002*/ 	.short	(.L_1394 - .L_1393)
.L_1393:
        /*0004*/ 	.word	0x00000082


	//----- nvinfo : EIATTR_KPARAM_INFO
	.align		4
.L_1394:
        /*0008*/ 	.byte	0x04, 0x17
        /*000a*/ 	.short	(.L_1396 - .L_1395)
.L_1395:
        /*000c*/ 	.word	0x00000000
        /*0010*/ 	.short	0x0005
        /*0012*/ 	.short	0x0018
        /*0014*/ 	.byte	0x00, 0xf5, 0x21, 0x00


	//----- nvinfo : EIATTR_KPARAM_INFO
	.align		4
.L_1396:
        /*0018*/ 	.byte	0x04, 0x17
        /*001a*/ 	.short	(.L_1398 - .L_1397)
.L_1397:
        /*001c*/ 	.word	0x00000000
        /*0020*/ 	.short	0x0004
        /*0022*/ 	.short	0x0010
        /*0024*/ 	.byte	0x00, 0xf5, 0x21, 0x00


	//----- nvinfo : EIATTR_KPARAM_INFO
	.align		4
.L_1398:
        /*0028*/ 	.byte	0x04, 0x17
        /*002a*/ 	.short	(.L_1400 - .L_1399)
.L_1399:
        /*002c*/ 	.word	0x00000000
        /*0030*/ 	.short	0x0003
        /*0032*/ 	.short	0x000c
        /*0034*/ 	.byte	0x00, 0xf0, 0x11, 0x00


	//----- nvinfo : EIATTR_KPARAM_INFO
	.align		4
.L_1400:
        /*0038*/ 	.byte	0x04, 0x17
        /*003a*/ 	.short	(.L_1402 - .L_1401)
.L_1401:
        /*003c*/ 	.word	0x00000000
        /*0040*/ 	.short	0x0002
        /*0042*/ 	.short	0x0008
        /*0044*/ 	.byte	0x00, 0xf0, 0x11, 0x00


	//----- nvinfo : EIATTR_KPARAM_INFO
	.align		4
.L_1402:
        /*0048*/ 	.byte	0x04, 0x17
        /*004a*/ 	.short	(.L_1404 - .L_1403)
.L_1403:
        /*004c*/ 	.word	0x00000000
        /*0050*/ 	.short	0x0001
        /*0052*/ 	.short	0x0004
        /*0054*/ 	.byte	0x00, 0xf0, 0x11, 0x00


	//----- nvinfo : EIATTR_KPARAM_INFO
	.align		4
.L_1404:
        /*0058*/ 	.byte	0x04, 0x17
        /*005a*/ 	.short	(.L_1406 - .L_1405)
.L_1405:
        /*005c*/ 	.word	0x00000000
        /*0060*/ 	.short	0x0000
        /*0062*/ 	.short	0x0000
        /*0064*/ 	.byte	0x00, 0xf0, 0x11, 0x00


	//----- nvinfo : EIATTR_SPARSE_MMA_MASK
	.align		4
.L_1406:
        /*0068*/ 	.byte	0x03, 0x50
        /*006a*/ 	.short	0x0000


	//----- nvinfo : EIATTR_MAXREG_COUNT
	.align		4
        /*006c*/ 	.byte	0x03, 0x1b
        /*006e*/ 	.short	0x00ff


	//----- nvinfo : EIATTR_MERCURY_ISA_VERSION
	.align		4
        /*0070*/ 	.byte	0x03, 0x5f
        /*0072*/ 	.short	0x0101


	//----- nvinfo : EIATTR_VRC_CTA_INIT_COUNT
	.align		4
        /*0074*/ 	.byte	0x02, 0x4a
	.zero		1
	.zero		1


	//----- nvinfo : EIATTR_EXIT_INSTR_OFFSETS
	.align		4
        /*0078*/ 	.byte	0x04, 0x1c
        /*007a*/ 	.short	(.L_1408 - .L_1407)


	//   ....[0]....
.L_1407:
        /*007c*/ 	.word	0x000000d0


	//   ....[1]....
        /*0080*/ 	.word	0x00000290


	//   ....[2]....
        /*0084*/ 	.word	0x000014e0


	//----- nvinfo : EIATTR_CRS_STACK_SIZE
	.align		4
.L_1408:
        /*0088*/ 	.byte	0x04, 0x1e
        /*008a*/ 	.short	(.L_1410 - .L_1409)
.L_1409:
        /*008c*/ 	.word	0x00000000


	//----- nvinfo : EIATTR_CBANK_PARAM_SIZE
	.align		4
.L_1410:
        /*0090*/ 	.byte	0x03, 0x19
        /*0092*/ 	.short	0x0020


	//----- nvinfo : EIATTR_PARAM_CBANK
	.align		4
        /*0094*/ 	.byte	0x04, 0x0a
        /*0096*/ 	.short	(.L_1412 - .L_1411)
	.align		4
.L_1411:
        /*0098*/ 	.word	index@(.nv.constant0.vec_localMaximum)
        /*009c*/ 	.short	0x0380
        /*009e*/ 	.short	0x0020


	//----- nvinfo : EIATTR_SW_WAR
	.align		4
.L_1412:
        /*00a0*/ 	.byte	0x04, 0x36
        /*00a2*/ 	.short	(.L_1414 - .L_1413)
.L_1413:
        /*00a4*/ 	.word	0x00000008
.L_1414:


//--------------------- .nv.info.vec_localMinimum --------------------------
	.section	.nv.info.vec_localMinimum,"",@"SHT_CUDA_INFO"
	.sectionflags	@""
	.align	4


	//----- nvinfo : EIATTR_CUDA_API_VERSION
	.align		4
        /*0000*/ 	.byte	0x04, 0x37
        /*0002*/ 	.short	(.L_1416 - .L_1415)
.L_1415:
        /*0004*/ 	.word	0x00000082


	//----- nvinfo : EIATTR_KPARAM_INFO
	.align		4
.L_1416:
        /*0008*/ 	.byte	0x04, 0x17
        /*000a*/ 	.short	(.L_1418 - .L_1417)
.L_1417:
        /*000c*/ 	.word	0x00000000
        /*0010*/ 	.short	0x0005
        /*0012*/ 	.short	0x0018
        /*0014*/ 	.byte	0x00, 0xf5, 0x21, 0x00


	//----- nvinfo : EIATTR_KPARAM_INFO
	.align		4
.L_1418:
        /*0018*/ 	.byte	0x04, 0x17
        /*001a*/ 	.short	(.L_1420 - .L_1419)
.L_1419:
        /*001c*/ 	.word	0x00000000
        /*0020*/ 	.short	0x0004
        /*0022*/ 	.short	0x0010
        /*0024*/ 	.byte	0x00, 0xf5, 0x21, 0x00


	//----- nvinfo : EIATTR_KPARAM_INFO
	.align		4
.L_1420:
        /*0028*/ 	.byte	0x04, 0x17
        /*002a*/ 	.short	(.L_1422 - .L_1421)
.L_1421:
        /*002c*/ 	.word	0x00000000
        /*0030*/ 	.short	0x0003
        /*0032*/ 	.short	0x000c
        /*0034*/ 	.byte	0x00, 0xf0, 0x11, 0x00


	//----- nvinfo : EIATTR_KPARAM_INFO
	.align		4
.L_1422:
        /*0038*/ 	.byte	0x04, 0x17
        /*003a*/ 	.short	(.L_1424 - .L_1423)
.L_1423:
        /*003c*/ 	.word	0x00000000
        /*0040*/ 	.short	0x0002
        /*0042*/ 	.short	0x0008
        /*0044*/ 	.byte	0x00, 0xf0, 0x11, 0x00


	//----- nvinfo : EIATTR_KPARAM_INFO
	.align		4
.L_1424:
        /*0048*/ 	.byte	0x04, 0x17
        /*004a*/ 	.short	(.L_1426 - .L_1425)
.L_1425:
        /*004c*/ 	.word	0x00000000
        /*0050*/ 	.short	0x0001
        /*0052*/ 	.short	0x0004
        /*0054*/ 	.byte	0x00, 0xf0, 0x11, 0x00


	//----- nvinfo : EIATTR_KPARAM_INFO
	.align		4
.L_1426:
        /*0058*/ 	.byte	0x04, 0x17
        /*005a*/ 	.short	(.L_1428 - .L_1427)
.L_1427:
        /*005c*/ 	.word	0x00000000
        /*0060*/ 	.short	0x0000
        /*0062*/ 	.short	0x0000
        /*0064*/ 	.byte	0x00, 0xf0, 0x11, 0x00


	//----- nvinfo : EIATTR_SPARSE_MMA_MASK
	.align		4
.L_1428:
        /*0068*/ 	.byte	0x03, 0x50
        /*006a*/ 	.short	0x0000


	//----- nvinfo : EIATTR_MAXREG_COUNT
	.align		4
        /*006c*/ 	.byte	0x03, 0x1b
        /*006e*/ 	.short	0x00ff


	//----- nvinfo : EIATTR_MERCURY_ISA_VERSION
	.align		4
        /*0070*/ 	.byte	0x03, 0x5f
        /*0072*/ 	.short	0x0101


	//----- nvinfo : EIATTR_VRC_CTA_INIT_COUNT
	.align		4
        /*0074*/ 	.byte	0x02, 0x4a
	.zero		1
	.zero		1


	//----- nvinfo : EIATTR_EXIT_INSTR_OFFSETS
	.align		4
        /*0078*/ 	.byte	0x04, 0x1c
        /*007a*/ 	.short	(.L_1430 - .L_1429)


	//   ....[0]....
.L_1429:
        /*007c*/ 	.word	0x000000d0


	//   ....[1]....
        /*0080*/ 	.word	0x00000290


	//   ....[2]....
        /*0084*/ 	.word	0x000014e0


	//----- nvinfo : EIATTR_CRS_STACK_SIZE
	.align		4
.L_1430:
        /*0088*/ 	.byte	0x04, 0x1e
        /*008a*/ 	.short	(.L_1432 - .L_1431)
.L_1431:
        /*008c*/ 	.word	0x00000000


	//----- nvinfo : EIATTR_CBANK_PARAM_SIZE
	.align		4
.L_1432:
        /*0090*/ 	.byte	0x03, 0x19
        /*0092*/ 	.short	0x0020


	//----- nvinfo : EIATTR_PARAM_CBANK
	.align		4
        /*0094*/ 	.byte	0x04, 0x0a
        /*0096*/ 	.short	(.L_1434 - .L_1433)
	.align		4
.L_1433:
        /*0098*/ 	.word	index@(.nv.constant0.vec_localMinimum)
        /*009c*/ 	.short	0x0380
        /*009e*/ 	.short	0x0020


	//----- nvinfo : EIATTR_SW_WAR
	.align		4
.L_1434:
        /*00a0*/ 	.byte	0x04, 0x36
        /*00a2*/ 	.short	(.L_1436 - .L_1435)
.L_1435:
        /*00a4*/ 	.word	0x00000008
.L_1436:


//--------------------- .nv.info.vec_manualFilteringTest --------------------------
	.section	.nv.info.vec_manualFilteringTest,"",@"SHT_CUDA_INFO"
	.sectionflags	@""
	.align	4


	//----- nvinfo : EIATTR_CUDA_API_VERSION
	.align		4
        /*0000*/ 	.byte	0x04, 0x37
        /*0002*/ 	.short	(.L_1438 - .L_1437)
.L_1437:
        /*0004*/ 	.word	0x00000082


	//----- nvinfo : EIATTR_KPARAM_INFO
	.align		4
.L_1438:
        /*0008*/ 	.byte	0x04, 0x17
        /*000a*/ 	.short	(.L_1440 - .L_1439)
.L_1439:
        /*000c*/ 	.word	0x00000000
        /*0010*/ 	.short	0x0009
        /*0012*/ 	.short	0x0038
        /*0014*/ 	.byte	0x00, 0xf5, 0x21, 0x00


	//----- nvinfo : EIATTR_KPARAM_INFO
	.align		4
.L_1440:
        /*0018*/ 	.byte	0x04, 0x17
        /*001a*/ 	.short	(.L_1442 - .L_1441)
.L_1441:
        /*001c*/ 	.word	0x00000000
        /*0020*/ 	.short	0x0008
        /*0022*/ 	.short	0x0030
        /*0024*/ 	.byte	0x00, 0xf5, 0x21, 0x00


	//----- nvinfo : EIATTR_KPARAM_INFO
	.align		4
.L_1442:
        /*0028*/ 	.byte	0x04, 0x17
        /*002a*/ 	.short	(.L_1444 - .L_1443)
.L_1443:
        /*002c*/ 	.word	0x00000000
        /*0030*/ 	.short	0x0007
        /*0032*/ 	.short	0x0028
        /*0034*/ 	.byte	0x00, 0xf5, 0x21, 0x00


	//----- nvinfo : EIATTR_KPARAM_INFO
	.align		4
.L_1444:
        /*0038*/ 	.byte	0x04, 0x17
        /*003a*/ 	.short	(.L_1446 - .L_1445)
.L_1445:
        /*003c*/ 	.word	0x00000000
        /*0040*/ 	.short	0x0006
        /*0042*/ 	.short	0x0020
        /*0044*/ 	.byte	0x00, 0xf5, 0x21, 0x00


	//----- nvinfo : EIATTR_KPARAM_INFO
	.align		4
.L_1446:
        /*0048*/ 	.byte	0x04, 0x17
        /*004a*/ 	.short	(.L_1448 - .L_1447)
.L_1447:
        /*004c*/ 	.word	0x00000000
        /*0050*/ 	.short	0x0005
        /*0052*/ 	.short	0x0018
        /*0054*/ 	.byte	0x00, 0xf5, 0x21, 0x00


	//----- nvinfo : EIATTR_KPARAM_INFO
	.align		4
.L_1448:
        /*0058*/ 	.byte	0x04, 0x17
        /*005a*/ 	.short	(.L_1450 - .L_1449)
.L_1449:
        /*005c*/ 	.word	0x00000000
        /*0060*/ 	.short	0x0004
        /*0062*/ 	.short	0x0014
        /*0064*/ 	.byte	0x00, 0xf0, 0x11, 0x00


	//----- nvinfo : EIATTR_KPARAM_INFO
	.align		4
.L_1450:
        /*0068*/ 	.byte	0x04, 0x17
        /*006a*/ 	.short	(.L_1452 - .L_1451)
.L_1451:
        /*006c*/ 	.word	0x00000000
        /*0070*/ 	.short	0x0003
        /*0072*/ 	.short	0x0010
        /*0074*/ 	.byte	0x00, 0xf0, 0x11, 0x00


	//----- nvinfo : EIATTR_KPARAM_INFO
	.align		4
.L_1452:
        /*0078*/ 	.byte	0x04, 0x17
        /*007a*/ 	.short	(.L_1454 - .L_1453)
.L_1453:
        /*007c*/ 	.word	0x00000000
        /*0080*/ 	.short	0x0002
        /*0082*/ 	.short	0x000c
        /*0084*/ 	.byte	0x00, 0xf0, 0x11, 0x00


	//----- nvinfo : EIATTR_KPARAM_INFO
	.align		4
.L_1454:
        /*0088*/ 	.byte	0x04, 0x17
        /*008a*/ 	.short	(.L_1456 - .L_1455)
.L_1455:
        /*008c*/ 	.word	0x00000000
        /*0090*/ 	.short	0x0001
        /*0092*/ 	.short	0x0008
        /*0094*/ 	.byte	0x00, 0xf0, 0x11, 0x00


	//----- nvinfo : EIATTR_KPARAM_INFO
	.align		4
.L_1456:
        /*0098*/ 	.byte	0x04, 0x17
        /*009a*/ 	.short	(.L_1458 - .L_1457)
.L_1457:
        /*009c*/ 	.word	0x00000000
        /*00a0*/ 	.short	0x0000
        /*00a2*/ 	.short	0x0000
        /*00a4*/ 	.byte	0x00, 0xf0, 0x21, 0x00


	//----- nvinfo : EIATTR_SPARSE_MMA_MASK
	.align		4
.L_1458:
        /*00a8*/ 	.byte	0x03, 0x50
        /*00aa*/ 	.short	0x0000


	//----- nvinfo : EIATTR_MAXREG_COUNT
	.align		4
        /*00ac*/ 	.byte	0x03, 0x1b
        /*00ae*/ 	.short	0x00ff


	//----- nvinfo : EIATTR_NUM_BARRIERS
	.align		4
        /*00b0*/ 	.byte	0x02, 0x4c
        /*00b2*/ 	.byte	0x01
	.zero		1


	//----- nvinfo : EIATTR_EXTERNS
	.align		4
        /*00b4*/ 	.byte	0x04, 0x0f
        /*00b6*/ 	.short	(.L_1460 - .L_1459)


	//   ....[0]....
	.align		4
.L_1459:
        /*00b8*/ 	.word	index@(vprintf)


	//----- nvinfo : EIATTR_MERCURY_ISA_VERSION
	.align		4
.L_1460:
        /*00bc*/ 	.byte	0x03, 0x5f
        /*00be*/ 	.short	0x0101


	//----- nvinfo : EIATTR_VRC_CTA_INIT_COUNT
	.align		4
        /*00c0*/ 	.byte	0x02, 0x4a
	.zero		1
	.zero		1


	//----- nvinfo : EIATTR_SYSCALL_OFFSETS
	.align		4
        /*00c4*/ 	.byte	0x04, 0x46
        /*00c6*/ 	.short	(.L_1462 - .L_1461)


	//   ....[0]....
.L_1461:
        /*00c8*/ 	.word	0x00000970


	//----- nvinfo : EIATTR_EXIT_INSTR_OFFSETS
	.align		4
.L_1462:
        /*00cc*/ 	.byte	0x04, 0x1c
        /*00ce*/ 	.short	(.L_1464 - .L_1463)


	//   ....[0]....
.L_1463:
        /*00d0*/ 	.word	0x000006a0


	//   ....[1]....
        /*00d4*/ 	.word	0x00001880


	//----- nvinfo : EIATTR_CRS_STACK_SIZE
	.align		4
.L_1464:
        /*00d8*/ 	.byte	0x04, 0x1e
        /*00da*/ 	.short	(.L_1466 - .L_1465)
.L_1465:
        /*00dc*/ 	.word	0x00000000


	//----- nvinfo : EIATTR_CBANK_PARAM_SIZE
	.align		4
.L_1466:
        /*00e0*/ 	.byte	0x03, 0x19
        /*00e2*/ 	.short	0x0040


	//----- nvinfo : EIATTR_PARAM_CBANK
	.align		4
        /*00e4*/ 	.byte	0x04, 0x0a
        /*00e6*/ 	.short	(.L_1468 - .L_1467)
	.align		4
.L_1467:
        /*00e8*/ 	.word	index@(.nv.constant0.vec_manualFilteringTest)
        /*00ec*/ 	.short	0x0380
        /*00ee*/ 	.short	0x0040


	//----- nvinfo : EIATTR_SW_WAR
	.align		4
.L_1468:
        /*00f0*/ 	.byte	0x04, 0x36
        /*00f2*/ 	.short	(.L_1470 - .L_1469)
.L_1469:
        /*00f4*/ 	.word	0x00000008
.L_1470:


//--------------------- .nv.info.vec_divCorrelation --------------------------
	.section	.nv.info.vec_divCorrelation,"",@"SHT_CUDA_INFO"
	.sectionflags	@""
	.align	4


	//----- nvinfo : EIATTR_CUDA_API_VERSION
	.align		4
        /*0000*/ 	.byte	0x04, 0x37
        /*0002*/ 	.short	(.L_1472 - .L_1471)
.L_1471:
        /*0004*/ 	.word	0x00000082


	//----- nvinfo : EIATTR_KPARAM_INFO
	.align		4
.L_1472:
        /*0008*/ 	.byte	0x04, 0x17
        /*000a*/ 	.short	(.L_1474 - .L_1473)
.L_1473:
        /*000c*/ 	.word	0x00000000
        /*0010*/ 	.short	0x0004
        /*0012*/ 	.short	0x0020
        /*0014*/ 	.byte	0x00, 0xf5, 0x21, 0x00


	//----- nvinfo : EIATTR_KPARAM_INFO
	.align		4
.L_1474:
        /*0018*/ 	.byte	0x04, 0x17
        /*001a*/ 	.short	(.L_1476 - .L_1475)
.L_1475:
        /*001c*/ 	.word	0x00000000
        /*0020*/ 	.short	0x0003
        /*0022*/ 	.short	0x0018
        /*0024*/ 	.byte	0x00, 0xf5, 0x21, 0x00


	//----- nvinfo : EIATTR_KPARAM_INFO
	.align		4
.L_1476:
        /*0028*/ 	.byte	0x04, 0x17
        /*002a*/ 	.short	(.L_1478 - .L_1477)
.L_1477:
        /*002c*/ 	.word	0x00000000
        /*0030*/ 	.short	0x0002
        /*0032*/ 	.short	0x0010
        /*0034*/ 	.byte	0x00, 0xf0, 0x11, 0x00


	//----- nvinfo : EIATTR_KPARAM_INFO
	.align		4
.L_1478:
        /*0038*/ 	.byte	0x04, 0x17
        /*003a*/ 	.short	(.L_1480 - .L_1479)
.L_1479:
        /*003c*/ 	.word	0x00000000
        /*0040*/ 	.short	0x0001
        /*0042*/ 	.short	0x0008
        /*0044*/ 	.byte	0x00, 0xf5, 0x21, 0x00


	//----- nvinfo : EIATTR_KPARAM_INFO
	.align		4
.L_1480:
        /*0048*/ 	.byte	0x04, 0x17
        /*004a*/ 	.short	(.L_1482 - .L_1481)
.L_1481:
        /*004c*/ 	.word	0x00000000
        /*0050*/ 	.short	0x0000
        /*0052*/ 	.short	0x0000
        /*0054*/ 	.byte	0x00, 0xf0, 0x11, 0x00


	//----- nvinfo : EIATTR_SPARSE_MMA_MASK
	.align		4
.L_1482:
        /*0058*/ 	.byte	0x03, 0x50
        /*005a*/ 	.short	0x0000


	//----- nvinfo : EIATTR_MAXREG_COUNT
	.align		4
        /*005c*/ 	.byte	0x03, 0x1b
        /*005e*/ 	.short	0x00ff


	//----- nvinfo : EIATTR_MERCURY_ISA_VERSION
	.align		4
        /*0060*/ 	.byte	0x03, 0x5f
        /*0062*/ 	.short	0x0101


	//----- nvinfo : EIATTR_VRC_CTA_INIT_COUNT
	.align		4
        /*0064*/ 	.byte	0x02, 0x4a
	.zero		1
	.zero		1


	//----- nvinfo : EIATTR_EXIT_INSTR_OFFSETS
	.align		4
        /*0068*/ 	.byte	0x04, 0x1c
        /*006a*/ 	.short	(.L_1484 - .L_1483)


	//   ....[0]....
.L_1483:
        /*006c*/ 	.word	0x000000d0


	//   ....[1]....
        /*0070*/ 	.word	0x00000540


	//   ....[2]....
        /*0074*/ 	.word	0x00000590


	//----- nvinfo : EIATTR_CRS_STACK_SIZE
	.align		4
.L_1484:
        /*0078*/ 	.byte	0x04, 0x1e
        /*007a*/ 	.short	(.L_1486 - .L_1485)
.L_1485:
        /*007c*/ 	.word	0x00000000


	//----- nvinfo : EIATTR_CBANK_PARAM_SIZE
	.align		4
.L_1486:
        /*0080*/ 	.byte	0x03, 0x19
        /*0082*/ 	.short	0x0028


	//----- nvinfo : EIATTR_PARAM_CBANK
	.align		4
        /*0084*/ 	.byte	0x04, 0x0a
        /*0086*/ 	.short	(.L_1488 - .L_1487)
	.align		4
.L_1487:
        /*0088*/ 	.word	index@(.nv.constant0.vec_divCorrelation)
        /*008c*/ 	.short	0x0380
        /*008e*/ 	.short	0x0028


	//----- nvinfo : EIATTR_SW_WAR
	.align		4
.L_1488:
        /*0090*/ 	.byte	0x04, 0x36
        /*0092*/ 	.short	(.L_1490 - .L_1489)
.L_1489:
        /*0094*/ 	.word	0x00000008
.L_1490:


//--------------------- .nv.info.vec_computeCRLB  --------------------------
	.section	.nv.info.vec_computeCRLB,"",@"SHT_CUDA_INFO"
	.sectionflags	@""
	.align	4


	//----- nvinfo : EIATTR_CUDA_API_VERSION
	.align		4
        /*0000*/ 	.byte	0x04, 0x37
        /*0002*/ 	.short	(.L_1492 - .L_1491)
.L_1491:
        /*0004*/ 	.word	0x00000082


	//----- nvinfo : EIATTR_KPARAM_INFO
	.align		4
.L_1492:
        /*0008*/ 	.byte	0x04, 0x17
        /*000a*/ 	.short	(.L_1494 - .L_1493)
.L_1493:
        /*000c*/ 	.word	0x00000000
        /*0010*/ 	.short	0x0004
        /*0012*/ 	.short	0x0018
        /*0014*/ 	.byte	0x00, 0xf0, 0x21, 0x00


	//----- nvinfo : EIATTR_KPARAM_INFO
	.align		4
.L_1494:
        /*0018*/ 	.byte	0x04, 0x17
        /*001a*/ 	.short	(.L_1496 - .L_1495)
.L_1495:
        /*001c*/ 	.word	0x00000000
        /*0020*/ 	.short	0x0003
        /*0022*/ 	.short	0x0010
        /*0024*/ 	.byte	0x00, 0xf5, 0x21, 0x00


	//----- nvinfo : EIATTR_KPARAM_INFO
	.align		4
.L_1496:
        /*0028*/ 	.byte	0x04, 0x17
        /*002a*/ 	.short	(.L_1498 - .L_1497)
.L_1497:
        /*002c*/ 	.word	0x00000000
        /*0030*/ 	.short	0x0002
        /*0032*/ 	.short	0x0008
        /*0034*/ 	.byte	0x00, 0xf5, 0x21, 0x00


	//----- nvinfo : EIATTR_KPARAM_INFO
	.align		4
.L_1498:
        /*0038*/ 	.byte	0x04, 0x17
        /*003a*/ 	.short	(.L_1500 - .L_1499)
.L_1499:
        /*003c*/ 	.word	0x00000000
        /*0040*/ 	.short	0x0001
        /*0042*/ 	.short	0x0004
        /*0044*/ 	.byte	0x00, 0xf0, 0x11, 0x00


	//----- nvinfo : EIATTR_KPARAM_INFO
	.align		4
.L_1500:
        /*0048*/ 	.byte	0x04, 0x17
        /*004a*/ 	.short	(.L_1502 - .L_1501)
.L_1501:
        /*004c*/ 	.word	0x00000000
        /*0050*/ 	.short	0x0000
        /*0052*/ 	.short	0x0000
        /*0054*/ 	.byte	0x00, 0xf0, 0x11, 0x00


	//----- nvinfo : EIATTR_SPARSE_MMA_MASK
	.align		4
.L_1502:
        /*0058*/ 	.byte	0x03, 0x50
        /*005a*/ 	.short	0x0000


	//----- nvinfo : EIATTR_MAXREG_COUNT
	.align		4
        /*005c*/ 	.byte	0x03, 0x1b
        /*005e*/ 	.short	0x00ff


	//----- nvinfo : EIATTR_MERCURY_ISA_VERSION
	.align		4
        /*0060*/ 	.byte	0x03, 0x5f
        /*0062*/ 	.short	0x0101


	//----- nvinfo : EIATTR_VRC_CTA_INIT_COUNT
	.align		4
        /*0064*/ 	.byte	0x02, 0x4a
	.zero		1
	.zero		1


	//----- nvinfo : EIATTR_EXIT_INSTR_OFFSETS
	.align		4
        /*0068*/ 	.byte	0x04, 0x1c
        /*006a*/ 	.short	(.L_1504 - .L_1503)


	//   ....[0]....
.L_1503:
        /*006c*/ 	.word	0x000000d0


	//   ....[1]....
        /*0070*/ 	.word	0x00000c60


	//   ....[2]....
        /*0074*/ 	.word	0x00000cc0


	//----- nvinfo : EIATTR_CRS_STACK_SIZE
	.align		4
.L_1504:
        /*0078*/ 	.byte	0x04, 0x1e
        /*007a*/ 	.short	(.L_1506 - .L_1505)
.L_1505:
        /*007c*/ 	.word	0x00000000


	//----- nvinfo : EIATTR_CBANK_PARAM_SIZE
	.align		4
.L_1506:
        /*0080*/ 	.byte	0x03, 0x19
        /*0082*/ 	.short	0x0020


	//----- nvinfo : EIATTR_PARAM_CBANK
	.align		4
        /*0084*/ 	.byte	0x04, 0x0a
        /*0086*/ 	.short	(.L_1508 - .L_1507)
	.align		4
.L_1507:
        /*0088*/ 	.word	index@(.nv.constant0.vec_computeCRLB)
        /*008c*/ 	.short	0x0380
        /*008e*/ 	.short	0x0020


	//----- nvinfo : EIATTR_SW_WAR
	.align		4
.L_1508:
        /*0090*/ 	.byte	0x04, 0x36
        /*0092*/ 	.short	(.L_1510 - .L_1509)
.L_1509:
        /*0094*/ 	.word	0x00000008
.L_1510:


//--------------------- .nv.info.vec_updateMandOP --------------------------
	.section	.nv.info.vec_updateMandOP,"",@"SHT_CUDA_INFO"
	.sectionflags	@""
	.align	4


	//----- nvinfo : EIATTR_CUDA_API_VERSION
	.align		4
        /*0000*/ 	.byte	0x04, 0x37
        /*0002*/ 	.short	(.L_1512 - .L_1511)
.L_1511:
        /*0004*/ 	.word	0x00000082


	//----- nvinfo : EIATTR_KPARAM_INFO
	.align		4
.L_1512:
        /*0008*/ 	.byte	0x04, 0x17
        /*000a*/ 	.short	(.L_1514 - .L_1513)
.L_1513:
        /*000c*/ 	.word	0x00000000
        /*0010*/ 	.short	0x0004
        /*0012*/ 	.short	0x0020
        /*0014*/ 	.byte	0x00, 0xf0, 0x11, 0x00


	//----- nvinfo : EIATTR_KPARAM_INFO
	.align		4
.L_1514:
        /*0018*/ 	.byte	0x04, 0x17
        /*001a*/ 	.short	(.L_1516 - .L_1515)
.L_1515:
        /*001c*/ 	.word	0x00000000
        /*0020*/ 	.short	0x0003
        /*0022*/ 	.short	0x0018
        /*0024*/ 	.byte	0x00, 0xf5, 0x21, 0x00


	//----- nvinfo : EIATTR_KPARAM_INFO
	.align		4
.L_1516:
        /*0028*/ 	.byte	0x04, 0x17
        /*002a*/ 	.short	(.L_1518 - .L_1517)
.L_1517:
        /*002c*/ 	.word	0x00000000
        /*0030*/ 	.short	0x0002
        /*0032*/ 	.short	0x0010
        /*0034*/ 	.byte	0x00, 0xf5, 0x21, 0x00


	//----- nvinfo : EIATTR_KPARAM_INFO
	.align		4
.L_1518:
        /*0038*/ 	.byte	0x04, 0x17
        /*003a*/ 	.short	(.L_1520 - .L_1519)
.L_1519:
        /*003c*/ 	.word	0x00000000
        /*0040*/ 	.short	0x0001
        /*0042*/ 	.short	0x0008
        /*0044*/ 	.byte	0x00, 0xf5, 0x21, 0x00


	//----- nvinfo : EIATTR_KPARAM_INFO
	.align		4
.L_1520:
        /*0048*/ 	.byte	0x04, 0x17
        /*004a*/ 	.short	(.L_1522 - .L_1521)
.L_1521:
        /*004c*/ 	.word	0x00000000
        /*0050*/ 	.short	0x0000
        /*0052*/ 	.short	0x0000
        /*0054*/ 	.byte	0x00, 0xf0, 0x11, 0x00


	//----- nvinfo : EIATTR_SPARSE_MMA_MASK
	.align		4
.L_1522:
        /*0058*/ 	.byte	0x03, 0x50
        /*005a*/ 	.short	0x0000


	//----- nvinfo : EIATTR_MAXREG_COUNT
	.align		4
        /*005c*/ 	.byte	0x03, 0x1b
        /*005e*/ 	.short	0x00ff


	//----- nvinfo : EIATTR_MERCURY_ISA_VERSION
	.align		4
        /*0060*/ 	.byte	0x03, 0x5f
        /*0062*/ 	.short	0x0101


	//----- nvinfo : EIATTR_VRC_CTA_INIT_COUNT
	.align		4
        /*0064*/ 	.byte	0x02, 0x4a
	.zero		1
	.zero		1


	//----- nvinfo : EIATTR_EXIT_INSTR_OFFSETS
	.align		4
        /*0068*/ 	.byte	0x04, 0x1c
        /*006a*/ 	.short	(.L_1524 - .L_1523)


	//   ....[0]....
.L_1523:
        /*006c*/ 	.word	0x000000d0


	//   ....[1]....
        /*0070*/ 	.word	0x000002a0


	//----- nvinfo : EIATTR_CRS_STACK_SIZE
	.align		4
.L_1524:
        /*0074*/ 	.byte	0x04, 0x1e
        /*0076*/ 	.short	(.L_1526 - .L_1525)
.L_1525:
        /*0078*/ 	.word	0x00000000


	//----- nvinfo : EIATTR_CBANK_PARAM_SIZE
	.align		4
.L_1526:
        /*007c*/ 	.byte	0x03, 0x19
        /*007e*/ 	.short	0x0024


	//----- nvinfo : EIATTR_PARAM_CBANK
	.align		4
        /*0080*/ 	.byte	0x04, 0x0a
        /*0082*/ 	.short	(.L_1528 - .L_1527)
	.align		4
.L_1527:
        /*0084*/ 	.word	index@(.nv.constant0.vec_updateMandOP)
        /*0088*/ 	.short	0x0380
        /*008a*/ 	.short	0x0024


	//----- nvinfo : EIATTR_SW_WAR
	.align		4
.L_1528:
        /*008c*/ 	.byte	0x04, 0x36
        /*008e*/ 	.short	(.L_1530 - .L_1529)
.L_1529:
        /*0090*/ 	.word	0x00000008
.L_1530:


//--------------------- .nv.info.vec_divScalarFloat --------------------------
	.section	.nv.info.vec_divScalarFloat,"",@"SHT_CUDA_INFO"
	.sectionflags	@""
	.align	4


	//----- nvinfo : EIATTR_CUDA_API_VERSION
	.align		4
        /*0000*/ 	.byte	0x04, 0x37
        /*0002*/ 	.short	(.L_1532 - .L_1531)
.L_1531:
        /*0004*/ 	.word	0x00000082


	//----- nvinfo : EIATTR_KPARAM_INFO
	.align		4
.L_1532:
        /*0008*/ 	.byte	0x04, 0x17
        /*000a*/ 	.short	(.L_1534 - .L_1533)
.L_1533:
        /*000c*/ 	.word	0x00000000
        /*0010*/ 	.short	0x0003
        /*0012*/ 	.short	0x0018
        /*0014*/ 	.byte	0x00, 0xf0, 0x11, 0x00


	//----- nvinfo : EIATTR_KPARAM_INFO
	.align		4
.L_1534:
        /*0018*/ 	.byte	0x04, 0x17
        /*001a*/ 	.short	(.L_1536 - .L_1535)
.L_1535:
        /*001c*/ 	.word	0x00000000
        /*0020*/ 	.short	0x0002
        /*0022*/ 	.short	0x0010
        /*0024*/ 	.byte	0x00, 0xf5, 0x21, 0x00


	//----- nvinfo : EIATTR_KPARAM_INFO
	.align		4
.L_1536:
        /*0028*/ 	.byte	0x04, 0x17
        /*002a*/ 	.short	(.L_1538 - .L_1537)
.L_1537:
        /*002c*/ 	.word	0x00000000
        /*0030*/ 	.short	0x0001
        /*0032*/ 	.short	0x0008
        /*0034*/ 	.byte	0x00, 0xf5, 0x21, 0x00


	//----- nvinfo : EIATTR_KPARAM_INFO
	.align		4
.L_1538:
        /*0038*/ 	.byte	0x04, 0x17
        /*003a*/ 	.short	(.L_1540 - .L_1539)
.L_1539:
        /*003c*/ 	.word	0x00000000
        /*0040*/ 	.short	0x0000
        /*0042*/ 	.short	0x0000
        /*0044*/ 	.byte	0x00, 0xf0, 0x11, 0x00


	//----- nvinfo : EIATTR_SPARSE_MMA_MASK
	.align		4
.L_1540:
        /*0048*/ 	.byte	0x03, 0x50
        /*004a*/ 	.short	0x0000


	//----- nvinfo : EIATTR_MAXREG_COUNT
	.align		4
        /*004c*/ 	.byte	0x03, 0x1b
        /*004e*/ 	.short	0x00ff


	//----- nvinfo : EIATTR_MERCURY_ISA_VERSION
	.align		4
        /*0050*/ 	.byte	0x03, 0x5f
        /*0052*/ 	.short	0x0101


	//----- nvinfo : EIATTR_VRC_CTA_INIT_COUNT
	.align		4
        /*0054*/ 	.byte	0x02, 0x4a
	.zero		1
	.zero		1


	//----- nvinfo : EIATTR_EXIT_INSTR_OFFSETS
	.align		4
        /*0058*/ 	.byte	0x04, 0x1c
        /*005a*/ 	.short	(.L_1542 - .L_1541)


	//   ....[0]....
.L_1541:
        /*005c*/ 	.word	0x000000d0


	//   ....[1]....
        /*0060*/ 	.word	0x00000230


	//----- nvinfo : EIATTR_CRS_STACK_SIZE
	.align		4
.L_1542:
        /*0064*/ 	.byte	0x04, 0x1e
        /*0066*/ 	.short	(.L_1544 - .L_1543)
.L_1543:
        /*0068*/ 	.word	0x00000000


	//----- nvinfo : EIATTR_CBANK_PARAM_SIZE
	.align		4
.L_1544:
        /*006c*/ 	.byte	0x03, 0x19
        /*006e*/ 	.short	0x001c


	//----- nvinfo : EIATTR_PARAM_CBANK
	.align		4
        /*0070*/ 	.byte	0x04, 0x0a
        /*0072*/ 	.short	(.L_1546 - .L_1545)
	.align		4
.L_1545:
        /*0074*/ 	.word	index@(.nv.constant0.vec_divScalarFloat)
        /*0078*/ 	.short	0x0380
        /*007a*/ 	.short	0x001c


	//----- nvinfo : EIATTR_SW_WAR
	.align		4
.L_1546:
        /*007c*/ 	.byte	0x04, 0x36
        /*007e*/ 	.short	(.L_1548 - .L_1547)
.L_1547:
        /*0080*/ 	.word	0x00000008
.L_1548:


//--------------------- .nv.info.vec_subtractMeanWithSumAsInputWithPositiveConstraint --------------------------
	.section	.nv.info.vec_subtractMeanWithSumAsInputWithPositiveConstraint,"",@"SHT_CUDA_INFO"
	.sectionflags	@""
	.align	4


	//----- nvinfo : EIATTR_CUDA_API_VERSION
	.align		4
        /*0000*/ 	.byte	0x04, 0x37
        /*0002*/ 	.short	(.L_1550 - .L_1549)
.L_1549:
        /*0004*/ 	.word	0x00000082


	//----- nvinfo : EIATTR_KPARAM_INFO
	.align		4
.L_1550:
        /*0008*/ 	.byte	0x04, 0x17
        /*000a*/ 	.short	(.L_1552 - .L_1551)
.L_1551:
        /*000c*/ 	.word	0x00000000
        /*0010*/ 	.short	0x0004
        /*0012*/ 	.short	0x0020
        /*0014*/ 	.byte	0x00, 0xf0, 0x11, 0x00


	//----- nvinfo : EIATTR_KPARAM_INFO
	.align		4
.L_1552:
        /*0018*/ 	.byte	0x04, 0x17
        /*001a*/ 	.short	(.L_1554 - .L_1553)
.L_1553:
        /*001c*/ 	.word	0x00000000
        /*0020*/ 	.short	0x0003
        /*0022*/ 	.short	0x0018
        /*0024*/ 	.byte	0x00, 0xf5, 0x21, 0x00


	//----- nvinfo : EIATTR_KPARAM_INFO
	.align		4
.L_1554:
        /*0028*/ 	.byte	0x04, 0x17
        /*002a*/ 	.short	(.L_1556 - .L_1555)
.L_1555:
        /*002c*/ 	.word	0x00000000
        /*0030*/ 	.short	0x0002
        /*0032*/ 	.short	0x0010
        /*0034*/ 	.byte	0x00, 0xf5, 0x21, 0x00


	//----- nvinfo : EIATTR_KPARAM_INFO
	.align		4
.L_1556:
        /*0038*/ 	.byte	0x04, 0x17
        /*003a*/ 	.short	(.L_1558 - .L_1557)
.L_1557:
        /*003c*/ 	.word	0x00000000
        /*0040*/ 	.short	0x0001
        /*0042*/ 	.short	0x0008
        /*0044*/ 	.byte	0x00, 0xf5, 0x21, 0x00


	//----- nvinfo : EIATTR_KPARAM_INFO
	.align		4
.L_1558:
        /*0048*/ 	.byte	0x04, 0x17
        /*004a*/ 	.short	(.L_1560 - .L_1559)
.L_1559:
        /*004c*/ 	.word	0x00000000
        /*0050*/ 	.short	0x0000
        /*0052*/ 	.short	0x0000
        /*0054*/ 	.byte	0x00, 0xf0, 0x11, 0x00


	//----- nvinfo : EIATTR_SPARSE_MMA_MASK
	.align		4
.L_1560:
        /*0058*/ 	.byte	0x03, 0x50
        /*005a*/ 	.short	0x0000


	//----- nvinfo : EIATTR_MAXREG_COUNT
	.align		4
        /*005c*/ 	.byte	0x03, 0x1b
        /*005e*/ 	.short	0x00ff


	//----- nvinfo : EIATTR_MERCURY_ISA_VERSION
	.align		4
        /*0060*/ 	.byte	0x03, 0x5f
        /*0062*/ 	.short	0x0101


	//----- nvinfo : EIATTR_VRC_CTA_INIT_COUNT
	.align		4
        /*0064*/ 	.byte	0x02, 0x4a
	.zero		1
	.zero		1


	//----- nvinfo : EIATTR_EXIT_INSTR_OFFSETS
	.align		4
        /*0068*/ 	.byte	0x04, 0x1c
        /*006a*/ 	.short	(.L_1562 - .L_1561)


	//   ....[0]....
.L_1561:
        /*006c*/ 	.word	0x000000d0


	//   ....[1]....
        /*0070*/ 	.word	0x00000250


	//   ....[2]....
        /*0074*/ 	.word	0x000002a0


	//----- nvinfo : EIATTR_CRS_STACK_SIZE
	.align		4
.L_1562:
        /*0078*/ 	.byte	0x04, 0x1e
        /*007a*/ 	.short	(.L_1564 - .L_1563)
.L_1563:
        /*007c*/ 	.word	0x00000000


	//----- nvinfo : EIATTR_CBANK_PARAM_SIZE
	.align		4
.L_1564:
        /*0080*/ 	.byte	0x03, 0x19
        /*0082*/ 	.short	0x0024


	//----- nvinfo : EIATTR_PARAM_CBANK
	.align		4
        /*0084*/ 	.byte	0x04, 0x0a
        /*0086*/ 	.short	(.L_1566 - .L_1565)
	.align		4
.L_1565:
        /*0088*/ 	.word	index@(.nv.constant0.vec_subtractMeanWithSumAsInputWithPositiveConstraint)
        /*008c*/ 	.short	0x0380
        /*008e*/ 	.short	0x0024


	//----- nvinfo : EIATTR_SW_WAR
	.align		4
.L_1566:
        /*0090*/ 	.byte	0x04, 0x36
        /*0092*/ 	.short	(.L_1568 - .L_1567)
.L_1567:
        /*0094*/ 	.word	0x00000008
.L_1568:


//--------------------- .nv.info.vec_max          --------------------------
	.section	.nv.info.vec_max,"",@"SHT_CUDA_INFO"
	.sectionflags	@""
	.align	4


	//----- nvinfo : EIATTR_CUDA_API_VERSION
	.align		4
        /*0000*/ 	.byte	0x04, 0x37
        /*0002*/ 	.short	(.L_1570 - .L_1569)
.L_1569:
        /*0004*/ 	.word	0x00000082


	//----- nvinfo : EIATTR_KPARAM_INFO
	.align		4
.L_1570:
        /*0008*/ 	.byte	0x04, 0x17
        /*000a*/ 	.short	(.L_1572 - .L_1571)
.L_1571:
        /*000c*/ 	.word	0x00000000
        /*0010*/ 	.short	0x0002
        /*0012*/ 	.short	0x0010
        /*0014*/ 	.byte	0x00, 0xf0, 0x11, 0x00


	//----- nvinfo : EIATTR_KPARAM_INFO
	.align		4
.L_1572:
        /*0018*/ 	.byte	0x04, 0x17
        /*001a*/ 	.short	(.L_1574 - .L_1573)
.L_1573:
        /*001c*/ 	.word	0x00000000
        /*0020*/ 	.short	0x0001
        /*0022*/ 	.short	0x0008
        /*0024*/ 	.byte	0x00, 0xf5, 0x21, 0x00


	//----- nvinfo : EIATTR_KPARAM_INFO
	.align		4
.L_1574:
        /*0028*/ 	.byte	0x04, 0x17
        /*002a*/ 	.short	(.L_1576 - .L_1575)
.L_1575:
        /*002c*/ 	.word	0x00000000
        /*0030*/ 	.short	0x0000
        /*0032*/ 	.short	0x0000
        /*0034*/ 	.byte	0x00, 0xf0, 0x11, 0x00


	//----- nvinfo : EIATTR_SPARSE_MMA_MASK
	.align		4
.L_1576:
        /*0038*/ 	.byte	0x03, 0x50
        /*003a*/ 	.short	0x0000


	//----- nvinfo : EIATTR_MAXREG_COUNT
	.align		4
        /*003c*/ 	.byte	0x03, 0x1b
        /*003e*/ 	.short	0x00ff


	//----- nvinfo : EIATTR_MERCURY_ISA_VERSION
	.align		4
        /*0040*/ 	.byte	0x03, 0x5f
        /*0042*/ 	.short	0x0101


	//----- nvinfo : EIATTR_VRC_CTA_INIT_COUNT
	.align		4
        /*0044*/ 	.byte	0x02, 0x4a
	.zero		1
	.zero		1


	//----- nvinfo : EIATTR_EXIT_INSTR_OFFSETS
	.align		4
        /*0048*/ 	.byte	0x04, 0x1c
        /*004a*/ 	.short	(.L_1578 - .L_1577)


	//   ....[0]....
.L_1577:
        /*004c*/ 	.word	0x000000d0


	//   ....[1]....
        /*0050*/ 	.word	0x00000150


	//----- nvinfo : EIATTR_CBANK_PARAM_SIZE
	.align		4
.L_1578:
        /*0054*/ 	.byte	0x03, 0x19
        /*0056*/ 	.short	0x0014


	//----- nvinfo : EIATTR_PARAM_CBANK
	.align		4
        /*0058*/ 	.byte	0x04, 0x0a
        /*005a*/ 	.short	(.L_1580 - .L_1579)
	.align		4
.L_1579:
        /*005c*/ 	.word	index@(.nv.constant0.vec_max)
        /*0060*/ 	.short	0x0380
        /*0062*/ 	.short	0x0014


	//----- nvinfo : EIATTR_SW_WAR
	.align		4
.L_1580:
        /*0064*/ 	.byte	0x04, 0x36
        /*0066*/ 	.short	(.L_1582 - .L_1581)
.L_1581:
        /*0068*/ 	.word	0x00000008
.L_1582:


//--------------------- .nv.info.vec_chiScore     --------------------------
	.section	.nv.info.vec_chiScore,"",@"SHT_CUDA_INFO"
	.sectionflags	@""
	.align	4


	//----- nvinfo : EIATTR_CUDA_API_VERSION
	.align		4
        /*0000*/ 	.byte	0x04, 0x37
        /*0002*/ 	.short	(.L_1584 - .L_1583)
.L_1583:
        /*0004*/ 	.word	0x00000082


	//----- nvinfo : EIATTR_KPARAM_INFO
	.align		4
.L_1584:
        /*0008*/ 	.byte	0x04, 0x17
        /*000a*/ 	.short	(.L_1586 - .L_1585)
.L_1585:
        /*000c*/ 	.word	0x00000000
        /*0010*/ 	.short	0x0003
        /*0012*/ 	.short	0x0018
        /*0014*/ 	.byte	0x00, 0xf5, 0x21, 0x00


	//----- nvinfo : EIATTR_KPARAM_INFO
	.align		4
.L_1586:
        /*0018*/ 	.byte	0x04, 0x17
        /*001a*/ 	.short	(.L_1588 - .L_1587)
.L_1587:
        /*001c*/ 	.word	0x00000000
        /*0020*/ 	.short	0x0002
        /*0022*/ 	.short	0x0010
        /*0024*/ 	.byte	0x00, 0xf5, 0x21, 0x00


	//----- nvinfo : EIATTR_KPARAM_INFO
	.align		4
.L_1588:
        /*0028*/ 	.byte	0x04, 0x17
        /*002a*/ 	.short	(.L_1590 - .L_1589)
.L_1589:
        /*002c*/ 	.word	0x00000000
        /*0030*/ 	.short	0x0001
        /*0032*/ 	.short	0x0008
        /*0034*/ 	.byte	0x00, 0xf5, 0x21, 0x00


	//----- nvinfo : EIATTR_KPARAM_INFO
	.align		4
.L_1590:
        /*0038*/ 	.byte	0x04, 0x17
        /*003a*/ 	.short	(.L_1592 - .L_1591)
.L_1591:
        /*003c*/ 	.word	0x00000000
        /*0040*/ 	.short	0x0000
        /*0042*/ 	.short	0x0000
        /*0044*/ 	.byte	0x00, 0xf0, 0x11, 0x00


	//----- nvinfo : EIATTR_SPARSE_MMA_MASK
	.align		4
.L_1592:
        /*0048*/ 	.byte	0x03, 0x50
        /*004a*/ 	.short	0x0000


	//----- nvinfo : EIATTR_MAXREG_COUNT
	.align		4
        /*004c*/ 	.byte	0x03, 0x1b
        /*004e*/ 	.short	0x00ff


	//----- nvinfo : EIATTR_MERCURY_ISA_VERSION
	.align		4
        /*0050*/ 	.byte	0x03, 0x5f
        /*0052*/ 	.short	0x0101


	//----- nvinfo : EIATTR_VRC_CTA_INIT_COUNT
	.align		4
        /*0054*/ 	.byte	0x02, 0x4a
	.zero		1
	.zero		1


	//----- nvinfo : EIATTR_EXIT_INSTR_OFFSETS
	.align		4
        /*0058*/ 	.byte	0x04, 0x1c
        /*005a*/ 	.short	(.L_1594 - .L_1593)


	//   ....[0]....
.L_1593:
        /*005c*/ 	.word	0x000000d0


	//   ....[1]....
        /*0060*/ 	.word	0x00000270


	//----- nvinfo : EIATTR_CRS_STACK_SIZE
	.align		4
.L_1594:
        /*0064*/ 	.byte	0x04, 0x1e
        /*0066*/ 	.short	(.L_1596 - .L_1595)
.L_1595:
        /*0068*/ 	.word	0x00000000


	//----- nvinfo : EIATTR_CBANK_PARAM_SIZE
	.align		4
.L_1596:
        /*006c*/ 	.byte	0x03, 0x19
        /*006e*/ 	.short	0x0020


	//----- nvinfo : EIATTR_PARAM_CBANK
	.align		4
        /*0070*/ 	.byte	0x04, 0x0a
        /*0072*/ 	.short	(.L_1598 - .L_1597)
	.align		4
.L_1597:
        /*0074*/ 	.word	index@(.nv.constant0.vec_chiScore)
        /*0078*/ 	.short	0x0380
        /*007a*/ 	.short	0x0020


	//----- nvinfo : EIATTR_SW_WAR
	.align		4
.L_1598:
        /*007c*/ 	.byte	0x04, 0x36
        /*007e*/ 	.short	(.L_1600 - .L_1599)
.L_1599:
        /*0080*/ 	.word	0x00000008
.L_1600:


//--------------------- .nv.info.vec_initializeVectorToValue --------------------------
	.section	.nv.info.vec_initializeVectorToValue,"",@"SHT_CUDA_INFO"
	.sectionflags	@""
	.align	4


	//----- nvinfo : EIATTR_CUDA_API_VERSION
	.align		4
        /*0000*/ 	.byte	0x04, 0x37
        /*0002*/ 	.short	(.L_1602 - .L_1601)
.L_1601:
        /*0004*/ 	.word	0x00000082


	//----- nvinfo : EIATTR_KPARAM_INFO
	.align		4
.L_1602:
        /*0008*/ 	.byte	0x04, 0x17
        /*000a*/ 	.short	(.L_1604 - .L_1603)
.L_1603:
        /*000c*/ 	.word	0x00000000
        /*0010*/ 	.short	0x0002
        /*0012*/ 	.short	0x0010
        /*0014*/ 	.byte	0x00, 0xf0, 0x11, 0x00


	//----- nvinfo : EIATTR_KPARAM_INFO
	.align		4
.L_1604:
        /*0018*/ 	.byte	0x04, 0x17
        /*001a*/ 	.short	(.L_1606 - .L_1605)
.L_1605:
        /*001c*/ 	.word	0x00000000
        /*0020*/ 	.short	0x0001
        /*0022*/ 	.short	0x0008
        /*0024*/ 	.byte	0x00, 0xf5, 0x21, 0x00


	//----- nvinfo : EIATTR_KPARAM_INFO
	.align		4
.L_1606:
        /*0028*/ 	.byte	0x04, 0x17
        /*002a*/ 	.short	(.L_1608 - .L_1607)
.L_1607:
        /*002c*/ 	.word	0x00000000
        /*0030*/ 	.short	0x0000
        /*0032*/ 	.short	0x0000
        /*0034*/ 	.byte	0x00, 0xf0, 0x11, 0x00


	//----- nvinfo : EIATTR_SPARSE_MMA_MASK
	.align		4
.L_1608:
        /*0038*/ 	.byte	0x03, 0x50
        /*003a*/ 	.short	0x0000


	//----- nvinfo : EIATTR_MAXREG_COUNT
	.align		4
        /*003c*/ 	.byte	0x03, 0x1b
        /*003e*/ 	.short	0x00ff


	//----- nvinfo : EIATTR_MERCURY_ISA_VERSION
	.align		4
        /*0040*/ 	.byte	0x03, 0x5f
        /*0042*/ 	.short	0x0101


	//----- nvinfo : EIATTR_VRC_CTA_INIT_COUNT
	.align		4
        /*0044*/ 	.byte	0x02, 0x4a
	.zero		1
	.zero		1


	//----- nvinfo : EIATTR_EXIT_INSTR_OFFSETS
	.align		4
        /*0048*/ 	.byte	0x04, 0x1c
        /*004a*/ 	.short	(.L_1610 - .L_1609)


	//   ....[0]....
.L_1609:
        /*004c*/ 	.word	0x000000d0


	//   ....[1]....
        /*0050*/ 	.word	0x00000130


	//----- nvinfo : EIATTR_CBANK_PARAM_SIZE
	.align		4
.L_1610:
        /*0054*/ 	.byte	0x03, 0x19
        /*0056*/ 	.short	0x0014


	//----- nvinfo : EIATTR_PARAM_CBANK
	.align		4
        /*0058*/ 	.byte	0x04, 0x0a
        /*005a*/ 	.short	(.L_1612 - .L_1611)
	.align		4
.L_1611:
        /*005c*/ 	.word	index@(.nv.constant0.vec_initializeVectorToValue)
        /*0060*/ 	.short	0x0380
        /*0062*/ 	.short	0x0014


	//----- nvinfo : EIATTR_SW_WAR
	.align		4
.L_1612:
        /*0064*/ 	.byte	0x04, 0x36
        /*0066*/ 	.short	(.L_1614 - .L_1613)
.L_1613:
        /*0068*/ 	.word	0x00000008
.L_1614:


//--------------------- .nv.info.vec_initializeDeconvolution --------------------------
	.section	.nv.info.vec_initializeDeconvolution,"",@"SHT_CUDA_INFO"
	.sectionflags	@""
	.align	4


	//----- nvinfo : EIATTR_CUDA_API_VERSION
	.align		4
        /*0000*/ 	.byte	0x04, 0x37
        /*0002*/ 	.short	(.L_1616 - .L_1615)
.L_1615:
        /*0004*/ 	.word	0x00000082


	//----- nvinfo : EIATTR_KPARAM_INFO
	.align		4
.L_1616:
        /*0008*/ 	.byte	0x04, 0x17
        /*000a*/ 	.short	(.L_1618 - .L_1617)
.L_1617:
        /*000c*/ 	.word	0x00000000
        /*0010*/ 	.short	0x0005
        /*0012*/ 	.short	0x0020
        /*0014*/ 	.byte	0x00, 0xf0, 0x11, 0x00


	//----- nvinfo : EIATTR_KPARAM_INFO
	.align		4
.L_1618:
        /*0018*/ 	.byte	0x04, 0x17
        /*001a*/ 	.short	(.L_1620 - .L_1619)
.L_1619:
        /*001c*/ 	.word	0x00000000
        /*0020*/ 	.short	0x0004
        /*0022*/ 	.short	0x0018
        /*0024*/ 	.byte	0x00, 0xf5, 0x21, 0x00


	//----- nvinfo : EIATTR_KPARAM_INFO
	.align		4
.L_1620:
        /*0028*/ 	.byte	0x04, 0x17
        /*002a*/ 	.short	(.L_1622 - .L_1621)
.L_1621:
        /*002c*/ 	.word	0x00000000
        /*0030*/ 	.short	0x0003
        /*0032*/ 	.short	0x0010
        /*0034*/ 	.byte	0x00, 0xf5, 0x21, 0x00


	//----- nvinfo : EIATTR_KPARAM_INFO
	.align		4
.L_1622:
        /*0038*/ 	.byte	0x04, 0x17
        /*003a*/ 	.short	(.L_1624 - .L_1623)
.L_1623:
        /*003c*/ 	.word	0x00000000
        /*0040*/ 	.short	0x0002
        /*0042*/ 	.short	0x0008
        /*0044*/ 	.byte	0x00, 0xf5, 0x21, 0x00


	//----- nvinfo : EIATTR_KPARAM_INFO
	.align		4
.L_1624:
        /*0048*/ 	.byte	0x04, 0x17
        /*004a*/ 	.short	(.L_1626 - .L_1625)
.L_1625:
        /*004c*/ 	.word	0x00000000
        /*0050*/ 	.short	0x0001
        /*0052*/ 	.short	0x0004
        /*0054*/ 	.byte	0x00, 0xf0, 0x11, 0x00


	//----- nvinfo : EIATTR_KPARAM_INFO
	.align		4
.L_1626:
        /*0058*/ 	.byte	0x04, 0x17
        /*005a*/ 	.short	(.L_1628 - .L_1627)
.L_1627:
        /*005c*/ 	.word	0x00000000
        /*0060*/ 	.short	0x0000
        /*0062*/ 	.short	0x0000
        /*0064*/ 	.byte	0x00, 0xf0, 0x11, 0x00


	//----- nvinfo : EIATTR_SPARSE_MMA_MASK
	.align		4
.L_1628:
        /*0068*/ 	.byte	0x03, 0x50
        /*006a*/ 	.short	0x0000


	//----- nvinfo : EIATTR_MAXREG_COUNT
	.align		4
        /*006c*/ 	.byte	0x03, 0x1b
        /*006e*/ 	.short	0x00ff


	//----- nvinfo : EIATTR_MERCURY_ISA_VERSION
	.align		4
        /*0070*/ 	.byte	0x03, 0x5f
        /*0072*/ 	.short	0x0101


	//----- nvinfo : EIATTR_VRC_CTA_INIT_COUNT
	.align		4
        /*0074*/ 	.byte	0x02, 0x4a
	.zero		1
	.zero		1


	//----- nvinfo : EIATTR_EXIT_INSTR_OFFSETS
	.align		4
        /*0078*/ 	.byte	0x04, 0x1c
        /*007a*/ 	.short	(.L_1630 - .L_1629)


	//   ....[0]....
.L_1629:
        /*007c*/ 	.word	0x000000d0


	//   ....[1]....
        /*0080*/ 	.word	0x00000300


	//   ....[2]....
        /*0084*/ 	.word	0x00000360


	//----- nvinfo : EIATTR_CBANK_PARAM_SIZE
	.align		4
.L_1630:
        /*0088*/ 	.byte	0x03, 0x19
        /*008a*/ 	.short	0x0024


	//----- nvinfo : EIATTR_PARAM_CBANK
	.align		4
        /*008c*/ 	.byte	0x04, 0x0a
        /*008e*/ 	.short	(.L_1632 - .L_1631)
	.align		4
.L_1631:
        /*0090*/ 	.word	index@(.nv.constant0.vec_initializeDeconvolution)
        /*0094*/ 	.short	0x0380
        /*0096*/ 	.short	0x0024


	//----- nvinfo : EIATTR_SW_WAR
	.align		4
.L_1632:
        /*0098*/ 	.byte	0x04, 0x36
        /*009a*/ 	.short	(.L_1634 - .L_1633)
.L_1633:
        /*009c*/ 	.word	0x00000008
.L_1634:


//--------------------- .nv.info.vec_makeResultCorrelationNormalized --------------------------
	.section	.nv.info.vec_makeResultCorrelationNormalized,"",@"SHT_CUDA_INFO"
	.sectionflags	@""
	.align	4


	//----- nvinfo : EIATTR_CUDA_API_VERSION
	.align		4
        /*0000*/ 	.byte	0x04, 0x37
        /*0002*/ 	.short	(.L_1636 - .L_1635)
.L_1635:
        /*0004*/ 	.word	0x00000082


	//----- nvinfo : EIATTR_KPARAM_INFO
	.align		4
.L_1636:
        /*0008*/ 	.byte	0x04, 0x17
        /*000a*/ 	.short	(.L_1638 - .L_1637)
.L_1637:
        /*000c*/ 	.word	0x00000000
        /*0010*/ 	.short	0x0008
        /*0012*/ 	.short	0x0038
        /*0014*/ 	.byte	0x00, 0xf0, 0x11, 0x00


	//----- nvinfo : EIATTR_KPARAM_INFO
	.align		4
.L_1638:
        /*0018*/ 	.byte	0x04, 0x17
        /*001a*/ 	.short	(.L_1640 - .L_1639)
.L_1639:
        /*001c*/ 	.word	0x00000000
        /*0020*/ 	.short	0x0007
        /*0022*/ 	.short	0x0030
        /*0024*/ 	.byte	0x00, 0xf5, 0x21, 0x00


	//----- nvinfo : EIATTR_KPARAM_INFO
	.align		4
.L_1640:
        /*0028*/ 	.byte	0x04, 0x17
        /*002a*/ 	.short	(.L_1642 - .L_1641)
.L_1641:
        /*002c*/ 	.word	0x00000000
        /*0030*/ 	.short	0x0006
        /*0032*/ 	.short	0x0028
        /*0034*/ 	.byte	0x00, 0xf0, 0x11, 0x00


	//----- nvinfo : EIATTR_KPARAM_INFO
	.align		4
.L_1642:
        /*0038*/ 	.byte	0x04, 0x17
        /*003a*/ 	.short	(.L_1644 - .L_1643)
.L_1643:
        /*003c*/ 	.word	0x00000000
        /*0040*/ 	.short	0x0005
        /*0042*/ 	.short	0x0020
        /*0044*/ 	.byte	0x00, 0xf5, 0x21, 0x00


	//----- nvinfo : EIATTR_KPARAM_INFO
	.align		4
.L_1644:
        /*0048*/ 	.byte	0x04, 0x17
        /*004a*/ 	.short	(.L_1646 - .L_1645)
.L_1645:
        /*004c*/ 	.word	0x00000000
        /*0050*/ 	.short	0x0004
        /*0052*/ 	.short	0x0018
        /*0054*/ 	.byte	0x00, 0xf5, 0x21, 0x00


	//----- nvinfo : EIATTR_KPARAM_INFO
	.align		4
.L_1646:
        /*0058*/ 	.byte	0x04, 0x17
        /*005a*/ 	.short	(.L_1648 - .L_1647)
.L_1647:
        /*005c*/ 	.word	0x00000000
        /*0060*/ 	.short	0x0003
        /*0062*/ 	.short	0x0010
        /*0064*/ 	.byte	0x00, 0xf5, 0x21, 0x00


	//----- nvinfo : EIATTR_KPARAM_INFO
	.align		4
.L_1648:
        /*0068*/ 	.byte	0x04, 0x17
        /*006a*/ 	.short	(.L_1650 - .L_1649)
.L_1649:
        /*006c*/ 	.word	0x00000000
        /*0070*/ 	.short	0x0002
        /*0072*/ 	.short	0x0008
        /*0074*/ 	.byte	0x00, 0xf0, 0x11, 0x00


	//----- nvinfo : EIATTR_KPARAM_INFO
	.align		4
.L_1650:
        /*0078*/ 	.byte	0x04, 0x17
        /*007a*/ 	.short	(.L_1652 - .L_1651)
.L_1651:
        /*007c*/ 	.word	0x00000000
        /*0080*/ 	.short	0x0001
        /*0082*/ 	.short	0x0004
        /*0084*/ 	.byte	0x00, 0xf0, 0x11, 0x00


	//----- nvinfo : EIATTR_KPARAM_INFO
	.align		4
.L_1652:
        /*0088*/ 	.byte	0x04, 0x17
        /*008a*/ 	.short	(.L_1654 - .L_1653)
.L_1653:
        /*008c*/ 	.word	0x00000000
        /*0090*/ 	.short	0x0000
        /*0092*/ 	.short	0x0000
        /*0094*/ 	.byte	0x00, 0xf0, 0x11, 0x00


	//----- nvinfo : EIATTR_SPARSE_MMA_MASK
	.align		4
.L_1654:
        /*0098*/ 	.byte	0x03, 0x50
        /*009a*/ 	.short	0x0000


	//----- nvinfo : EIATTR_MAXREG_COUNT
	.align		4
        /*009c*/ 	.byte	0x03, 0x1b
        /*009e*/ 	.short	0x00ff


	//----- nvinfo : EIATTR_MERCURY_ISA_VERSION
	.align		4
        /*00a0*/ 	.byte	0x03, 0x5f
        /*00a2*/ 	.short	0x0101


	//----- nvinfo : EIATTR_VRC_CTA_INIT_COUNT
	.align		4
        /*00a4*/ 	.byte	0x02, 0x4a
	.zero		1
	.zero		1


	//----- nvinfo : EIATTR_EXIT_INSTR_OFFSETS
	.align		4
        /*00a8*/ 	.byte	0x04, 0x1c
        /*00aa*/ 	.short	(.L_1656 - .L_1655)


	//   ....[0]....
.L_1655:
        /*00ac*/ 	.word	0x000000d0


	//   ....[1]....
        /*00b0*/ 	.word	0x00000690


	//   ....[2]....
        /*00b4*/ 	.word	0x000006e0


	//----- nvinfo : EIATTR_CRS_STACK_SIZE
	.align		4
.L_1656:
        /*00b8*/ 	.byte	0x04, 0x1e
        /*00ba*/ 	.short	(.L_1658 - .L_1657)
.L_1657:
        /*00bc*/ 	.word	0x00000000


	//----- nvinfo : EIATTR_CBANK_PARAM_SIZE
	.align		4
.L_1658:
        /*00c0*/ 	.byte	0x03, 0x19
        /*00c2*/ 	.short	0x003c


	//----- nvinfo : EIATTR_PARAM_CBANK
	.align		4
        /*00c4*/ 	.byte	0x04, 0x0a
        /*00c6*/ 	.short	(.L_1660 - .L_1659)
	.align		4
.L_1659:
        /*00c8*/ 	.word	index@(.nv.constant0.vec_makeResultCorrelationNormalized)
        /*00cc*/ 	.short	0x0380
        /*00ce*/ 	.short	0x003c


	//----- nvinfo : EIATTR_SW_WAR
	.align		4
.L_1660:
        /*00d0*/ 	.byte	0x04, 0x36
        /*00d2*/ 	.short	(.L_1662 - .L_1661)
.L_1661:
        /*00d4*/ 	.word	0x00000008
.L_1662:


//--------------------- .nv.info.vec_turnMatrixMany --------------------------
	.section	.nv.info.vec_turnMatrixMany,"",@"SHT_CUDA_INFO"
	.sectionflags	@""
	.align	4


	//----- nvinfo : EIATTR_CUDA_API_VERSION
	.align		4
        /*0000*/ 	.byte	0x04, 0x37
        /*0002*/ 	.short	(.L_1664 - .L_1663)
.L_1663:
        /*0004*/ 	.word	0x00000082


	//----- nvinfo : EIATTR_KPARAM_INFO
	.align		4
.L_1664:
        /*0008*/ 	.byte	0x04, 0x17
        /*000a*/ 	.short	(.L_1666 - .L_1665)
.L_1665:
        /*000c*/ 	.word	0x00000000
        /*0010*/ 	.short	0x0005
        /*0012*/ 	.short	0x0028
        /*0014*/ 	.byte	0x00, 0xf5, 0x21, 0x00


	//----- nvinfo : EIATTR_KPARAM_INFO
	.align		4
.L_1666:
        /*0018*/ 	.byte	0x04, 0x17
        /*001a*/ 	.short	(.L_1668 - .L_1667)
.L_1667:
        /*001c*/ 	.word	0x00000000
        /*0020*/ 	.short	0x0004
        /*0022*/ 	.short	0x0020
        /*0024*/ 	.byte	0x00, 0xf5, 0x21, 0x00


	//----- nvinfo : EIATTR_KPARAM_INFO
	.align		4
.L_1668:
        /*0028*/ 	.byte	0x04, 0x17
        /*002a*/ 	.short	(.L_1670 - .L_1669)
.L_1669:
        /*002c*/ 	.word	0x00000000
        /*0030*/ 	.short	0x0003
        /*0032*/ 	.short	0x0018
        /*0034*/ 	.byte	0x00, 0xf0, 0x21, 0x00


	//----- nvinfo : EIATTR_KPARAM_INFO
	.align		4
.L_1670:
        /*0038*/ 	.byte	0x04, 0x17
        /*003a*/ 	.short	(.L_1672 - .L_1671)
.L_1671:
        /*003c*/ 	.word	0x00000000
        /*0040*/ 	.short	0x0002
        /*0042*/ 	.short	0x0010
        /*0044*/ 	.byte	0x00, 0xf0, 0x21, 0x00


	//----- nvinfo : EIATTR_KPARAM_INFO
	.align		4
.L_1672:
        /*0048*/ 	.byte	0x04, 0x17
        /*004a*/ 	.short	(.L_1674 - .L_1673)
.L_1673:
        /*004c*/ 	.word	0x00000000
        /*0050*/ 	.short	0x0001
        /*0052*/ 	.short	0x0008
        /*0054*/ 	.byte	0x00, 0xf0, 0x21, 0x00


	//----- nvinfo : EIATTR_KPARAM_INFO
	.align		4
.L_1674:
        /*0058*/ 	.byte	0x04, 0x17
        /*005a*/ 	.short	(.L_1676 - .L_1675)
.L_1675:
        /*005c*/ 	.word	0x00000000
        /*0060*/ 	.short	0x0000
        /*0062*/ 	.short	0x0000
        /*0064*/ 	.byte	0x00, 0xf0, 0x21, 0x00


	//----- nvinfo : EIATTR_SPARSE_MMA_MASK
	.align		4
.L_1676:
        /*0068*/ 	.byte	0x03, 0x50
        /*006a*/ 	.short	0x0000


	//----- nvinfo : EIATTR_MAXREG_COUNT
	.align		4
        /*006c*/ 	.byte	0x03, 0x1b
        /*006e*/ 	.short	0x00ff


	//----- nvinfo : EIATTR_MERCURY_ISA_VERSION
	.align		4
        /*0070*/ 	.byte	0x03, 0x5f
        /*0072*/ 	.short	0x0101


	//----- nvinfo : EIATTR_VRC_CTA_INIT_COUNT
	.align		4
        /*0074*/ 	.byte	0x02, 0x4a
	.zero		1
	.zero		1


	//----- nvinfo : EIATTR_EXIT_INSTR_OFFSETS
	.align		4
        /*0078*/ 	.byte	0x04, 0x1c
        /*007a*/ 	.short	(.L_1678 - .L_1677)


	//   ....[0]....
.L_1677:
        /*007c*/ 	.word	0x000005d0


	//   ....[1]....
        /*0080*/ 	.word	0x00000740


	//----- nvinfo : EIATTR_CRS_STACK_SIZE
	.align		4
.L_1678:
        /*0084*/ 	.byte	0x04, 0x1e
        /*0086*/ 	.short	(.L_1680 - .L_1679)
.L_1679:
        /*0088*/ 	.word	0x00000000


	//----- nvinfo : EIATTR_CBANK_PARAM_SIZE
	.align		4
.L_1680:
        /*008c*/ 	.byte	0x03, 0x19
        /*008e*/ 	.short	0x0030


	//----- nvinfo : EIATTR_PARAM_CBANK
	.align		4
        /*0090*/ 	.byte	0x04, 0x0a
        /*0092*/ 	.short	(.L_1682 - .L_1681)
	.align		4
.L_1681:
        /*0094*/ 	.word	index@(.nv.constant0.vec_turnMatrixMany)
        /*0098*/ 	.short	0x0380
        /*009a*/ 	.short	0x0030


	//----- nvinfo : EIATTR_SW_WAR
	.align		4
.L_1682:
        /*009c*/ 	.byte	0x04, 0x36
        /*009e*/ 	.short	(.L_1684 - .L_1683)
.L_1683:
        /*00a0*/ 	.word	0x00000008
.L_1684:


//--------------------- .nv.info.vec_makeResultCorrelationMany --------------------------
	.section	.nv.info.vec_makeResultCorrelationMany,"",@"SHT_CUDA_INFO"
	.sectionflags	@""
	.align	4


	//----- nvinfo : EIATTR_CUDA_API_VERSION
	.align		4
        /*0000*/ 	.byte	0x04, 0x37
        /*0002*/ 	.short	(.L_1686 - .L_1685)
.L_1685:
        /*0004*/ 	.word	0x00000082


	//----- nvinfo : EIATTR_KPARAM_INFO
	.align		4
.L_1686:
        /*0008*/ 	.byte	0x04, 0x17
        /*000a*/ 	.short	(.L_1688 - .L_1687)
.L_1687:
        /*000c*/ 	.word	0x00000000
        /*0010*/ 	.short	0x0007
        /*0012*/ 	.short	0x0038
        /*0014*/ 	.byte	0x00, 0xf5, 0x21, 0x00


	//----- nvinfo : EIATTR_KPARAM_INFO
	.align		4
.L_1688:
        /*0018*/ 	.byte	0x04, 0x17
        /*001a*/ 	.short	(.L_1690 - .L_1689)
.L_1689:
        /*001c*/ 	.word	0x00000000
        /*0020*/ 	.short	0x0006
        /*0022*/ 	.short	0x0030
        /*0024*/ 	.byte	0x00, 0xf5, 0x21, 0x00


	//----- nvinfo : EIATTR_KPARAM_INFO
	.align		4
.L_1690:
        /*0028*/ 	.byte	0x04, 0x17
        /*002a*/ 	.short	(.L_1692 - .L_1691)
.L_1691:
        /*002c*/ 	.word	0x00000000
        /*0030*/ 	.short	0x0005
        /*0032*/ 	.short	0x0028
        /*0034*/ 	.byte	0x00, 0xf5, 0x21, 0x00


	//----- nvinfo : EIATTR_KPARAM_INFO
	.align		4
.L_1692:
        /*0038*/ 	.byte	0x04, 0x17
        /*003a*/ 	.short	(.L_1694 - .L_1693)
.L_1693:
        /*003c*/ 	.word	0x00000000
        /*0040*/ 	.short	0x0004
        /*0042*/ 	.short	0x0020
        /*0044*/ 	.byte	0x00, 0xf0, 0x21, 0x00


	//----- nvinfo : EIATTR_KPARAM_INFO
	.align		4
.L_1694:
        /*0048*/ 	.byte	0x04, 0x17
        /*004a*/ 	.short	(.L_1696 - .L_1695)
.L_1695:
        /*004c*/ 	.word	0x00000000
        /*0050*/ 	.short	0x0003
        /*0052*/ 	.short	0x0018
        /*0054*/ 	.byte	0x00, 0xf0, 0x21, 0x00


	//----- nvinfo : EIATTR_KPARAM_INFO
	.align		4
.L_1696:
        /*0058*/ 	.byte	0x04, 0x17
        /*005a*/ 	.short	(.L_1698 - .L_1697)
.L_1697:
        /*005c*/ 	.word	0x00000000
        /*0060*/ 	.short	0x0002
        /*0062*/ 	.short	0x0010
        /*0064*/ 	.byte	0x00, 0xf0, 0x21, 0x00


	//----- nvinfo : EIATTR_KPARAM_INFO
	.align		4
.L_1698:
        /*0068*/ 	.byte	0x04, 0x17
        /*006a*/ 	.short	(.L_1700 - .L_1699)
.L_1699:
        /*006c*/ 	.word	0x00000000
        /*0070*/ 	.short	0x0001
        /*0072*/ 	.short	0x0008
        /*0074*/ 	.byte	0x00, 0xf0, 0x21, 0x00


	//----- nvinfo : EIATTR_KPARAM_INFO
	.align		4
.L_1700:
        /*0078*/ 	.byte	0x04, 0x17
        /*007a*/ 	.short	(.L_1702 - .L_1701)
.L_1701:
        /*007c*/ 	.word	0x00000000
        /*0080*/ 	.short	0x0000
        /*0082*/ 	.short	0x0000
        /*0084*/ 	.byte	0x00, 0xf0, 0x21, 0x00


	//----- nvinfo : EIATTR_SPARSE_MMA_MASK
	.align		4
.L_1702:
        /*0088*/ 	.byte	0x03, 0x50
        /*008a*/ 	.short	0x0000


	//----- nvinfo : EIATTR_MAXREG_COUNT
	.align		4
        /*008c*/ 	.byte	0x03, 0x1b
        /*008e*/ 	.short	0x00ff


	//----- nvinfo : EIATTR_MERCURY_ISA_VERSION
	.align		4
        /*0090*/ 	.byte	0x03, 0x5f
        /*0092*/ 	.short	0x0101


	//----- nvinfo : EIATTR_VRC_CTA_INIT_COUNT
	.align		4
        /*0094*/ 	.byte	0x02, 0x4a
	.zero		1
	.zero		1


	//----- nvinfo : EIATTR_EXIT_INSTR_OFFSETS
	.align		4
        /*0098*/ 	.byte	0x04, 0x1c
        /*009a*/ 	.short	(.L_1704 - .L_1703)


	//   ....[0]....
.L_1703:
        /*009c*/ 	.word	0x000006e0


	//   ....[1]....
        /*00a0*/ 	.word	0x00000850


	//----- nvinfo : EIATTR_CRS_STACK_SIZE
	.align		4
.L_1704:
        /*00a4*/ 	.byte	0x04, 0x1e
        /*00a6*/ 	.short	(.L_1706 - .L_1705)
.L_1705:
        /*00a8*/ 	.word	0x00000000


	//----- nvinfo : EIATTR_CBANK_PARAM_SIZE
	.align		4
.L_1706:
        /*00ac*/ 	.byte	0x03, 0x19
        /*00ae*/ 	.short	0x0040


	//----- nvinfo : EIATTR_PARAM_CBANK
	.align		4
        /*00b0*/ 	.byte	0x04, 0x0a
        /*00b2*/ 	.short	(.L_1708 - .L_1707)
	.align		4
.L_1707:
        /*00b4*/ 	.word	index@(.nv.constant0.vec_makeResultCorrelationMany)
        /*00b8*/ 	.short	0x0380
        /*00ba*/ 	.short	0x0040


	//----- nvinfo : EIATTR_SW_WAR
	.align		4
.L_1708:
        /*00bc*/ 	.byte	0x04, 0x36
        /*00be*/ 	.short	(.L_1710 - .L_1709)
.L_1709:
        /*00c0*/ 	.word	0x00000008
.L_1710:


//--------------------- .nv.info.vec_normalizeCorrelation --------------------------
	.section	.nv.info.vec_normalizeCorrelation,"",@"SHT_CUDA_INFO"
	.sectionflags	@""
	.align	4


	//----- nvinfo : EIATTR_CUDA_API_VERSION
	.align		4
        /*0000*/ 	.byte	0x04, 0x37
        /*0002*/ 	.short	(.L_1712 - .L_1711)
.L_1711:
        /*0004*/ 	.word	0x00000082


	//----- nvinfo : EIATTR_KPARAM_INFO
	.align		4
.L_1712:
        /*0008*/ 	.byte	0x04, 0x17
        /*000a*/ 	.short	(.L_1714 - .L_1713)
.L_1713:
        /*000c*/ 	.word	0x00000000
        /*0010*/ 	.short	0x0006
        /*0012*/ 	.short	0x0030
        /*0014*/ 	.byte	0x00, 0xf5, 0x21, 0x00


	//----- nvinfo : EIATTR_KPARAM_INFO
	.align		4
.L_1714:
        /*0018*/ 	.byte	0x04, 0x17
        /*001a*/ 	.short	(.L_1716 - .L_1715)
.L_1715:
        /*001c*/ 	.word	0x00000000
        /*0020*/ 	.short	0x0005
        /*0022*/ 	.short	0x0028
        /*0024*/ 	.byte	0x00, 0xf5, 0x21, 0x00


	//----- nvinfo : EIATTR_KPARAM_INFO
	.align		4
.L_1716:
        /*0028*/ 	.byte	0x04, 0x17
        /*002a*/ 	.short	(.L_1718 - .L_1717)
.L_1717:
        /*002c*/ 	.word	0x00000000
        /*0030*/ 	.short	0x0004
        /*0032*/ 	.short	0x0020
        /*0034*/ 	.byte	0x00, 0xf5, 0x21, 0x00


	//----- nvinfo : EIATTR_KPARAM_INFO
	.align		4
.L_1718:
        /*0038*/ 	.byte	0x04, 0x17
        /*003a*/ 	.short	(.L_1720 - .L_1719)
.L_1719:
        /*003c*/ 	.word	0x00000000
        /*0040*/ 	.short	0x0003
        /*0042*/ 	.short	0x0018
        /*0044*/ 	.byte	0x00, 0xf0, 0x21, 0x00


	//----- nvinfo : EIATTR_KPARAM_INFO
	.align		4
.L_1720:
        /*0048*/ 	.byte	0x04, 0x17
        /*004a*/ 	.short	(.L_1722 - .L_1721)
.L_1721:
        /*004c*/ 	.word	0x00000000
        /*0050*/ 	.short	0x0002
        /*0052*/ 	.short	0x0010
        /*0054*/ 	.byte	0x00, 0xf0, 0x21, 0x00


	//----- nvinfo : EIATTR_KPARAM_INFO
	.align		4
.L_1722:
        /*0058*/ 	.byte	0x04, 0x17
        /*005a*/ 	.short	(.L_1724 - .L_1723)
.L_1723:
        /*005c*/ 	.word	0x00000000
        /*0060*/ 	.short	0x0001
        /*0062*/ 	.short	0x0008
        /*0064*/ 	.byte	0x00, 0xf0, 0x21, 0x00


	//----- nvinfo : EIATTR_KPARAM_INFO
	.align		4
.L_1724:
        /*0068*/ 	.byte	0x04, 0x17
        /*006a*/ 	.short	(.L_1726 - .L_1725)
.L_1725:
        /*006c*/ 	.word	0x00000000
        /*0070*/ 	.short	0x0000
        /*0072*/ 	.short	0x0000
        /*0074*/ 	.byte	0x00, 0xf0, 0x21, 0x00


	//----- nvinfo : EIATTR_SPARSE_MMA_MASK
	.align		4
.L_1726:
        /*0078*/ 	.byte	0x03, 0x50
        /*007a*/ 	.short	0x0000


	//----- nvinfo : EIATTR_MAXREG_COUNT
	.align		4
        /*007c*/ 	.byte	0x03, 0x1b
        /*007e*/ 	.short	0x00ff


	//----- nvinfo : EIATTR_MERCURY_ISA_VERSION
	.align		4
        /*0080*/ 	.byte	0x03, 0x5f
        /*0082*/ 	.short	0x0101


	//----- nvinfo : EIATTR_VRC_CTA_INIT_COUNT
	.align		4
        /*0084*/ 	.byte	0x02, 0x4a
	.zero		1
	.zero		1


	//----- nvinfo : EIATTR_EXIT_INSTR_OFFSETS
	.align		4
        /*0088*/ 	.byte	0x04, 0x1c
        /*008a*/ 	.short	(.L_1728 - .L_1727)


	//   ....[0]....
.L_1727:
        /*008c*/ 	.word	0x00000340


	//   ....[1]....
        /*0090*/ 	.word	0x00000510


	//----- nvinfo : EIATTR_CRS_STACK_SIZE
	.align		4
.L_1728:
        /*0094*/ 	.byte	0x04, 0x1e
        /*0096*/ 	.short	(.L_1730 - .L_1729)
.L_1729:
        /*0098*/ 	.word	0x00000000


	//----- nvinfo : EIATTR_CBANK_PARAM_SIZE
	.align		4
.L_1730:
        /*009c*/ 	.byte	0x03, 0x19
        /*009e*/ 	.short	0x0038


	//----- nvinfo : EIATTR_PARAM_CBANK
	.align		4
        /*00a0*/ 	.byte	0x04, 0x0a
        /*00a2*/ 	.short	(.L_1732 - .L_1731)
	.align		4
.L_1731:
        /*00a4*/ 	.word	index@(.nv.constant0.vec_normalizeCorrelation)
        /*00a8*/ 	.short	0x0380
        /*00aa*/ 	.short	0x0038


	//----- nvinfo : EIATTR_SW_WAR
	.align		4
.L_1732:
        /*00ac*/ 	.byte	0x04, 0x36
        /*00ae*/ 	.short	(.L_1734 - .L_1733)
.L_1733:
        /*00b0*/ 	.word	0x00000008
.L_1734:


//--------------------- .nv.info.vec_makeResultCorrelation --------------------------
	.section	.nv.info.vec_makeResultCorrelation,"",@"SHT_CUDA_INFO"
	.sectionflags	@""
	.align	4


	//----- nvinfo : EIATTR_CUDA_API_VERSION
	.align		4
        /*0000*/ 	.byte	0x04, 0x37
        /*0002*/ 	.short	(.L_1736 - .L_1735)
.L_1735:
        /*0004*/ 	.word	0x00000082


	//----- nvinfo : EIATTR_KPARAM_INFO
	.align		4
.L_1736:
        /*0008*/ 	.byte	0x04, 0x17
        /*000a*/ 	.short	(.L_1738 - .L_1737)
.L_1737:
        /*000c*/ 	.word	0x00000000
        /*0010*/ 	.short	0x0005
        /*0012*/ 	.short	0x0020
        /*0014*/ 	.byte	0x00, 0xf5, 0x21, 0x00


	//----- nvinfo : EIATTR_KPARAM_INFO
	.align		4
.L_1738:
        /*0018*/ 	.byte	0x04, 0x17
        /*001a*/ 	.short	(.L_1740 - .L_1739)
.L_1739:
        /*001c*/ 	.word	0x00000000
        /*0020*/ 	.short	0x0004
        /*0022*/ 	.short	0x0018
        /*0024*/ 	.byte	0x00, 0xf5, 0x21, 0x00


	//----- nvinfo : EIATTR_KPARAM_INFO
	.align		4
.L_1740:
        /*0028*/ 	.byte	0x04, 0x17
        /*002a*/ 	.short	(.L_1742 - .L_1741)
.L_1741:
        /*002c*/ 	.word	0x00000000
        /*0030*/ 	.short	0x0003
        /*0032*/ 	.short	0x0010
        /*0034*/ 	.byte	0x00, 0xf5, 0x21, 0x00


	//----- nvinfo : EIATTR_KPARAM_INFO
	.align		4
.L_1742:
        /*0038*/ 	.byte	0x04, 0x17
        /*003a*/ 	.short	(.L_1744 - .L_1743)
.L_1743:
        /*003c*/ 	.word	0x00000000
        /*0040*/ 	.short	0x0002
        /*0042*/ 	.short	0x0008
        /*0044*/ 	.byte	0x00, 0xf0, 0x11, 0x00


	//----- nvinfo : EIATTR_KPARAM_INFO
	.align		4
.L_1744:
        /*0048*/ 	.byte	0x04, 0x17
        /*004a*/ 	.short	(.L_1746 - .L_1745)
.L_1745:
        /*004c*/ 	.word	0x00000000
        /*0050*/ 	.short	0x0001
        /*0052*/ 	.short	0x0004
        /*0054*/ 	.byte	0x00, 0xf0, 0x11, 0x00


	//----- nvinfo : EIATTR_KPARAM_INFO
	.align		4
.L_1746:
        /*0058*/ 	.byte	0x04, 0x17
        /*005a*/ 	.short	(.L_1748 - .L_1747)
.L_1747:
        /*005c*/ 	.word	0x00000000
        /*0060*/ 	.short	0x0000
        /*0062*/ 	.short	0x0000
        /*0064*/ 	.byte	0x00, 0xf0, 0x11, 0x00


	//----- nvinfo : EIATTR_SPARSE_MMA_MASK
	.align		4
.L_1748:
        /*0068*/ 	.byte	0x03, 0x50
        /*006a*/ 	.short	0x0000


	//----- nvinfo : EIATTR_MAXREG_COUNT
	.align		4
        /*006c*/ 	.byte	0x03, 0x1b
        /*006e*/ 	.short	0x00ff


	//----- nvinfo : EIATTR_MERCURY_ISA_VERSION
	.align		4
        /*0070*/ 	.byte	0x03, 0x5f
        /*0072*/ 	.short	0x0101


	//----- nvinfo : EIATTR_VRC_CTA_INIT_COUNT
	.align		4
        /*0074*/ 	.byte	0x02, 0x4a
	.zero		1
	.zero		1


	//----- nvinfo : EIATTR_EXIT_INSTR_OFFSETS
	.align		4
        /*0078*/ 	.byte	0x04, 0x1c
        /*007a*/ 	.short	(.L_1750 - .L_1749)


	//   ....[0]....
.L_1749:
        /*007c*/ 	.word	0x000000d0


	//   ....[1]....
        /*0080*/ 	.word	0x000005e0


	//----- nvinfo : EIATTR_CRS_STACK_SIZE
	.align		4
.L_1750:
        /*0084*/ 	.byte	0x04, 0x1e
        /*0086*/ 	.short	(.L_1752 - .L_1751)
.L_1751:
        /*0088*/ 	.word	0x00000000


	//----- nvinfo : EIATTR_CBANK_PARAM_SIZE
	.align		4
.L_1752:
        /*008c*/ 	.byte	0x03, 0x19
        /*008e*/ 	.short	0x0028


	//----- nvinfo : EIATTR_PARAM_CBANK
	.align		4
        /*0090*/ 	.byte	0x04, 0x0a
        /*0092*/ 	.short	(.L_1754 - .L_1753)
	.align		4
.L_1753:
        /*0094*/ 	.word	index@(.nv.constant0.vec_makeResultCorrelation)
        /*0098*/ 	.short	0x0380
        /*009a*/ 	.short	0x0028


	//----- nvinfo : EIATTR_SW_WAR
	.align		4
.L_1754:
        /*009c*/ 	.byte	0x04, 0x36
        /*009e*/ 	.short	(.L_1756 - .L_1755)
.L_1755:
        /*00a0*/ 	.word	0x00000008
.L_1756:


//--------------------- .nv.info.vec_mycusparsemoduloSsctr --------------------------
	.section	.nv.info.vec_mycusparsemoduloSsctr,"",@"SHT_CUDA_INFO"
	.sectionflags	@""
	.align	4


	//----- nvinfo : EIATTR_CUDA_API_VERSION
	.align		4
        /*0000*/ 	.byte	0x04, 0x37
        /*0002*/ 	.short	(.L_1758 - .L_1757)
.L_1757:
        /*0004*/ 	.word	0x00000082


	//----- nvinfo : EIATTR_KPARAM_INFO
	.align		4
.L_1758:
        /*0008*/ 	.byte	0x04, 0x17
        /*000a*/ 	.short	(.L_1760 - .L_1759)
.L_1759:
        /*000c*/ 	.word	0x00000000
        /*0010*/ 	.short	0x0005
        /*0012*/ 	.short	0x0020
        /*0014*/ 	.byte	0x00, 0xf5, 0x21, 0x00


	//----- nvinfo : EIATTR_KPARAM_INFO
	.align		4
.L_1760:
        /*0018*/ 	.byte	0x04, 0x17
        /*001a*/ 	.short	(.L_1762 - .L_1761)
.L_1761:
        /*001c*/ 	.word	0x00000000
        /*0020*/ 	.short	0x0004
        /*0022*/ 	.short	0x0018
        /*0024*/ 	.byte	0x00, 0xf5, 0x21, 0x00


	//----- nvinfo : EIATTR_KPARAM_INFO
	.align		4
.L_1762:
        /*0028*/ 	.byte	0x04, 0x17
        /*002a*/ 	.short	(.L_1764 - .L_1763)
.L_1763:
        /*002c*/ 	.word	0x00000000
        /*0030*/ 	.short	0x0003
        /*0032*/ 	.short	0x0010
        /*0034*/ 	.byte	0x00, 0xf5, 0x21, 0x00


	//----- nvinfo : EIATTR_KPARAM_INFO
	.align		4
.L_1764:
        /*0038*/ 	.byte	0x04, 0x17
        /*003a*/ 	.short	(.L_1766 - .L_1765)
.L_1765:
        /*003c*/ 	.word	0x00000000
        /*0040*/ 	.short	0x0002
        /*0042*/ 	.short	0x0008
        /*0044*/ 	.byte	0x00, 0xf0, 0x11, 0x00


	//----- nvinfo : EIATTR_KPARAM_INFO
	.align		4
.L_1766:
        /*0048*/ 	.byte	0x04, 0x17
        /*004a*/ 	.short	(.L_1768 - .L_1767)
.L_1767:
        /*004c*/ 	.word	0x00000000
        /*0050*/ 	.short	0x0001
        /*0052*/ 	.short	0x0004
        /*0054*/ 	.byte	0x00, 0xf0, 0x11, 0x00


	//----- nvinfo : EIATTR_KPARAM_INFO
	.align		4
.L_1768:
        /*0058*/ 	.byte	0x04, 0x17
        /*005a*/ 	.short	(.L_1770 - .L_1769)
.L_1769:
        /*005c*/ 	.word	0x00000000
        /*0060*/ 	.short	0x0000
        /*0062*/ 	.short	0x0000
        /*0064*/ 	.byte	0x00, 0xf0, 0x11, 0x00


	//----- nvinfo : EIATTR_SPARSE_MMA_MASK
	.align		4
.L_1770:
        /*0068*/ 	.byte	0x03, 0x50
        /*006a*/ 	.short	0x0000


	//----- nvinfo : EIATTR_MAXREG_COUNT
	.align		4
        /*006c*/ 	.byte	0x03, 0x1b
        /*006e*/ 	.short	0x00ff


	//----- nvinfo : EIATTR_MERCURY_ISA_VERSION
	.align		4
        /*0070*/ 	.byte	0x03, 0x5f
        /*0072*/ 	.short	0x0101


	//----- nvinfo : EIATTR_VRC_CTA_INIT_COUNT
	.align		4
        /*0074*/ 	.byte	0x02, 0x4a
	.zero		1
	.zero		1


	//----- nvinfo : EIATTR_EXIT_INSTR_OFFSETS
	.align		4
        /*0078*/ 	.byte	0x04, 0x1c
        /*007a*/ 	.short	(.L_1772 - .L_1771)


	//   ....[0]....
.L_1771:
        /*007c*/ 	.word	0x000000d0


	//   ....[1]....
        /*0080*/ 	.word	0x00000350


	//----- nvinfo : EIATTR_CBANK_PARAM_SIZE
	.align		4
.L_1772:
        /*0084*/ 	.byte	0x03, 0x19
        /*0086*/ 	.short	0x0028


	//----- nvinfo : EIATTR_PARAM_CBANK
	.align		4
        /*0088*/ 	.byte	0x04, 0x0a
        /*008a*/ 	.short	(.L_1774 - .L_1773)
	.align		4
.L_1773:
        /*008c*/ 	.word	index@(.nv.constant0.vec_mycusparsemoduloSsctr)
        /*0090*/ 	.short	0x0380
        /*0092*/ 	.short	0x0028


	//----- nvinfo : EIATTR_SW_WAR
	.align		4
.L_1774:
        /*0094*/ 	.byte	0x04, 0x36
        /*0096*/ 	.short	(.L_1776 - .L_1775)
.L_1775:
        /*0098*/ 	.word	0x00000008
.L_1776:


//--------------------- .nv.info.vec_mycusparsemoduloSsctrMany --------------------------
	.section	.nv.info.vec_mycusparsemoduloSsctrMany,"",@"SHT_CUDA_INFO"
	.sectionflags	@""
	.align	4


	//----- nvinfo : EIATTR_CUDA_API_VERSION
	.align		4
        /*0000*/ 	.byte	0x04, 0x37
        /*0002*/ 	.short	(.L_1778 - .L_1777)
.L_1777:
        /*0004*/ 	.word	0x00000082


	//----- nvinfo : EIATTR_KPARAM_INFO
	.align		4
.L_1778:
        /*0008*/ 	.byte	0x04, 0x17
        /*000a*/ 	.short	(.L_1780 - .L_1779)
.L_1779:
        /*000c*/ 	.word	0x00000000
        /*0010*/ 	.short	0x0008
        /*0012*/ 	.short	0x0040
        /*0014*/ 	.byte	0x00, 0xf5, 0x21, 0x00


	//----- nvinfo : EIATTR_KPARAM_INFO
	.align		4
.L_1780:
        /*0018*/ 	.byte	0x04, 0x17
        /*001a*/ 	.short	(.L_1782 - .L_1781)
.L_1781:
        /*001c*/ 	.word	0x00000000
        /*0020*/ 	.short	0x0007
        /*0022*/ 	.short	0x0038
        /*0024*/ 	.byte	0x00, 0xf5, 0x21, 0x00


	//----- nvinfo : EIATTR_KPARAM_INFO
	.align		4
.L_1782:
        /*0028*/ 	.byte	0x04, 0x17
        /*002a*/ 	.short	(.L_1784 - .L_1783)
.L_1783:
        /*002c*/ 	.word	0x00000000
        /*0030*/ 	.short	0x0006
        /*0032*/ 	.short	0x0030
        /*0034*/ 	.byte	0x00, 0xf5, 0x21, 0x00


	//----- nvinfo : EIATTR_KPARAM_INFO
	.align		4
.L_1784:
        /*0038*/ 	.byte	0x04, 0x17
        /*003a*/ 	.short	(.L_1786 - .L_1785)
.L_1785:
        /*003c*/ 	.word	0x00000000
        /*0040*/ 	.short	0x0005
        /*0042*/ 	.short	0x0028
        /*0044*/ 	.byte	0x00, 0xf0, 0x21, 0x00


	//----- nvinfo : EIATTR_KPARAM_INFO
	.align		4
.L_1786:
        /*0048*/ 	.byte	0x04, 0x17
        /*004a*/ 	.short	(.L_1788 - .L_1787)
.L_1787:
        /*004c*/ 	.word	0x00000000
        /*0050*/ 	.short	0x0004
        /*0052*/ 	.short	0x0020
        /*0054*/ 	.byte	0x00, 0xf0, 0x21, 0x00


	//----- nvinfo : EIATTR_KPARAM_INFO
	.align		4
.L_1788:
        /*0058*/ 	.byte	0x04, 0x17
        /*005a*/ 	.short	(.L_1790 - .L_1789)
.L_1789:
        /*005c*/ 	.word	0x00000000
        /*0060*/ 	.short	0x0003
        /*0062*/ 	.short	0x0018
        /*0064*/ 	.byte	0x00, 0xf0, 0x21, 0x00


	//----- nvinfo : EIATTR_KPARAM_INFO
	.align		4
.L_1790:
        /*0068*/ 	.byte	0x04, 0x17
        /*006a*/ 	.short	(.L_1792 - .L_1791)
.L_1791:
        /*006c*/ 	.word	0x00000000
        /*0070*/ 	.short	0x0002
        /*0072*/ 	.short	0x0010
        /*0074*/ 	.byte	0x00, 0xf0, 0x21, 0x00


	//----- nvinfo : EIATTR_KPARAM_INFO
	.align		4
.L_1792:
        /*0078*/ 	.byte	0x04, 0x17
        /*007a*/ 	.short	(.L_1794 - .L_1793)
.L_1793:
        /*007c*/ 	.word	0x00000000
        /*0080*/ 	.short	0x0001
        /*0082*/ 	.short	0x0008
        /*0084*/ 	.byte	0x00, 0xf0, 0x21, 0x00


	//----- nvinfo : EIATTR_KPARAM_INFO
	.align		4
.L_1794:
        /*0088*/ 	.byte	0x04, 0x17
        /*008a*/ 	.short	(.L_1796 - .L_1795)
.L_1795:
        /*008c*/ 	.word	0x00000000
        /*0090*/ 	.short	0x0000
        /*0092*/ 	.short	0x0000
        /*0094*/ 	.byte	0x00, 0xf0, 0x21, 0x00


	//----- nvinfo : EIATTR_SPARSE_MMA_MASK
	.align		4
.L_1796:
        /*0098*/ 	.byte	0x03, 0x50
        /*009a*/ 	.short	0x0000


	//----- nvinfo : EIATTR_MAXREG_COUNT
	.align		4
        /*009c*/ 	.byte	0x03, 0x1b
        /*009e*/ 	.short	0x00ff


	//----- nvinfo : EIATTR_MERCURY_ISA_VERSION
	.align		4
        /*00a0*/ 	.byte	0x03, 0x5f
        /*00a2*/ 	.short	0x0101


	//----- nvinfo : EIATTR_VRC_CTA_INIT_COUNT
	.align		4
        /*00a4*/ 	.byte	0x02, 0x4a
	.zero		1
	.zero		1


	//----- nvinfo : EIATTR_EXIT_INSTR_OFFSETS
	.align		4
        /*00a8*/ 	.byte	0x04, 0x1c
        /*00aa*/ 	.short	(.L_1798 - .L_1797)


	//   ....[0]....
.L_1797:
        /*00ac*/ 	.word	0x00000700


	//   ....[1]....
        /*00b0*/ 	.word	0x00000890


	//----- nvinfo : EIATTR_CRS_STACK_SIZE
	.align		4
.L_1798:
        /*00b4*/ 	.byte	0x04, 0x1e
        /*00b6*/ 	.short	(.L_1800 - .L_1799)
.L_1799:
        /*00b8*/ 	.word	0x00000000


	//----- nvinfo : EIATTR_CBANK_PARAM_SIZE
	.align		4
.L_1800:
        /*00bc*/ 	.byte	0x03, 0x19
        /*00be*/ 	.short	0x0048


	//----- nvinfo : EIATTR_PARAM_CBANK
	.align		4
        /*00c0*/ 	.byte	0x04, 0x0a
        /*00c2*/ 	.short	(.L_1802 - .L_1801)
	.align		4
.L_1801:
        /*00c4*/ 	.word	index@(.nv.constant0.vec_mycusparsemoduloSsctrMany)
        /*00c8*/ 	.short	0x0380
        /*00ca*/ 	.short	0x0048


	//----- nvinfo : EIATTR_SW_WAR
	.align		4
.L_1802:
        /*00cc*/ 	.byte	0x04, 0x36
        /*00ce*/ 	.short	(.L_1804 - .L_1803)
.L_1803:
        /*00d0*/ 	.word	0x00000008
.L_1804:


//--------------------- .nv.info.vec_copyMany     --------------------------
	.section	.nv.info.vec_copyMany,"",@"SHT_CUDA_INFO"
	.sectionflags	@""
	.align	4


	//----- nvinfo : EIATTR_CUDA_API_VERSION
	.align		4
        /*0000*/ 	.byte	0x04, 0x37
        /*0002*/ 	.short	(.L_1806 - .L_1805)
.L_1805:
        /*0004*/ 	.word	0x00000082


	//----- nvinfo : EIATTR_KPARAM_INFO
	.align		4
.L_1806:
        /*0008*/ 	.byte	0x04, 0x17
        /*000a*/ 	.short	(.L_1808 - .L_1807)
.L_1807:
        /*000c*/ 	.word	0x00000000
        /*0010*/ 	.short	0x0005
        /*0012*/ 	.short	0x0028
        /*0014*/ 	.byte	0x00, 0xf5, 0x21, 0x00


	//----- nvinfo : EIATTR_KPARAM_INFO
	.align		4
.L_1808:
        /*0018*/ 	.byte	0x04, 0x17
        /*001a*/ 	.short	(.L_1810 - .L_1809)
.L_1809:
        /*001c*/ 	.word	0x00000000
        /*0020*/ 	.short	0x0004
        /*0022*/ 	.short	0x0020
        /*0024*/ 	.byte	0x00, 0xf5, 0x21, 0x00


	//----- nvinfo : EIATTR_KPARAM_INFO
	.align		4
.L_1810:
        /*0028*/ 	.byte	0x04, 0x17
        /*002a*/ 	.short	(.L_1812 - .L_1811)
.L_1811:
        /*002c*/ 	.word	0x00000000
        /*0030*/ 	.short	0x0003
        /*0032*/ 	.short	0x0018
        /*0034*/ 	.byte	0x00, 0xf0, 0x21, 0x00


	//----- nvinfo : EIATTR_KPARAM_INFO
	.align		4
.L_1812:
        /*0038*/ 	.byte	0x04, 0x17
        /*003a*/ 	.short	(.L_1814 - .L_1813)
.L_1813:
        /*003c*/ 	.word	0x00000000
        /*0040*/ 	.short	0x0002
        /*0042*/ 	.short	0x0010
        /*0044*/ 	.byte	0x00, 0xf0, 0x21, 0x00


	//----- nvinfo : EIATTR_KPARAM_INFO
	.align		4
.L_1814:
        /*0048*/ 	.byte	0x04, 0x17
        /*004a*/ 	.short	(.L_1816 - .L_1815)
.L_1815:
        /*004c*/ 	.word	0x00000000
        /*0050*/ 	.short	0x0001
        /*0052*/ 	.short	0x0008
        /*0054*/ 	.byte	0x00, 0xf0, 0x21, 0x00


	//----- nvinfo : EIATTR_KPARAM_INFO
	.align		4
.L_1816:
        /*0058*/ 	.byte	0x04, 0x17
        /*005a*/ 	.short	(.L_1818 - .L_1817)
.L_1817:
        /*005c*/ 	.word	0x00000000
        /*0060*/ 	.short	0x0000
        /*0062*/ 	.short	0x0000
        /*0064*/ 	.byte	0x00, 0xf0, 0x21, 0x00


	//----- nvinfo : EIATTR_SPARSE_MMA_MASK
	.align		4
.L_1818:
        /*0068*/ 	.byte	0x03, 0x50
        /*006a*/ 	.short	0x0000


	//----- nvinfo : EIATTR_MAXREG_COUNT
	.align		4
        /*006c*/ 	.byte	0x03, 0x1b
        /*006e*/ 	.short	0x00ff


	//----- nvinfo : EIATTR_MERCURY_ISA_VERSION
	.align		4
        /*0070*/ 	.byte	0x03, 0x5f
        /*0072*/ 	.short	0x0101


	//----- nvinfo : EIATTR_VRC_CTA_INIT_COUNT
	.align		4
        /*0074*/ 	.byte	0x02, 0x4a
	.zero		1
	.zero		1


	//----- nvinfo : EIATTR_EXIT_INSTR_OFFSETS
	.align		4
        /*0078*/ 	.byte	0x04, 0x1c
        /*007a*/ 	.short	(.L_1820 - .L_1819)


	//   ....[0]....
.L_1819:
        /*007c*/ 	.word	0x00000610


	//   ....[1]....
        /*0080*/ 	.word	0x000006f0


	//----- nvinfo : EIATTR_CRS_STACK_SIZE
	.align		4
.L_1820:
        /*0084*/ 	.byte	0x04, 0x1e
        /*0086*/ 	.short	(.L_1822 - .L_1821)
.L_1821:
        /*0088*/ 	.word	0x00000000


	//----- nvinfo : EIATTR_CBANK_PARAM_SIZE
	.align		4
.L_1822:
        /*008c*/ 	.byte	0x03, 0x19
        /*008e*/ 	.short	0x0030


	//----- nvinfo : EIATTR_PARAM_CBANK
	.align		4
        /*0090*/ 	.byte	0x04, 0x0a
        /*0092*/ 	.short	(.L_1824 - .L_1823)
	.align		4
.L_1823:
        /*0094*/ 	.word	index@(.nv.constant0.vec_copyMany)
        /*0098*/ 	.short	0x0380
        /*009a*/ 	.short	0x0030


	//----- nvinfo : EIATTR_SW_WAR
	.align		4
.L_1824:
        /*009c*/ 	.byte	0x04, 0x36
        /*009e*/ 	.short	(.L_1826 - .L_1825)
.L_1825:
        /*00a0*/ 	.word	0x00000008
.L_1826:


//--------------------- .nv.info.vec_complexeMulKernelMany --------------------------
	.section	.nv.info.vec_complexeMulKernelMany,"",@"SHT_CUDA_INFO"
	.sectionflags	@""
	.align	4


	//----- nvinfo : EIATTR_CUDA_API_VERSION
	.align		4
        /*0000*/ 	.byte	0x04, 0x37
        /*0002*/ 	.short	(.L_1828 - .L_1827)
.L_1827:
        /*0004*/ 	.word	0x00000082


	//----- nvinfo : EIATTR_KPARAM_INFO
	.align		4
.L_1828:
        /*0008*/ 	.byte	0x04, 0x17
        /*000a*/ 	.short	(.L_1830 - .L_1829)
.L_1829:
        /*000c*/ 	.word	0x00000000
        /*0010*/ 	.short	0x0005
        /*0012*/ 	.short	0x0028
        /*0014*/ 	.byte	0x00, 0xf5, 0x21, 0x00


	//----- nvinfo : EIATTR_KPARAM_INFO
	.align		4
.L_1830:
        /*0018*/ 	.byte	0x04, 0x17
        /*001a*/ 	.short	(.L_1832 - .L_1831)
.L_1831:
        /*001c*/ 	.word	0x00000000
        /*0020*/ 	.short	0x0004
        /*0022*/ 	.short	0x0020
        /*0024*/ 	.byte	0x00, 0xf5, 0x21, 0x00


	//----- nvinfo : EIATTR_KPARAM_INFO
	.align		4
.L_1832:
        /*0028*/ 	.byte	0x04, 0x17
        /*002a*/ 	.short	(.L_1834 - .L_1833)
.L_1833:
        /*002c*/ 	.word	0x00000000
        /*0030*/ 	.short	0x0003
        /*0032*/ 	.short	0x0018
        /*0034*/ 	.byte	0x00, 0xf5, 0x21, 0x00


	//----- nvinfo : EIATTR_KPARAM_INFO
	.align		4
.L_1834:
        /*0038*/ 	.byte	0x04, 0x17
        /*003a*/ 	.short	(.L_1836 - .L_1835)
.L_1835:
        /*003c*/ 	.word	0x00000000
        /*0040*/ 	.short	0x0002
        /*0042*/ 	.short	0x0010
        /*0044*/ 	.byte	0x00, 0xf0, 0x21, 0x00


	//----- nvinfo : EIATTR_KPARAM_INFO
	.align		4
.L_1836:
        /*0048*/ 	.byte	0x04, 0x17
        /*004a*/ 	.short	(.L_1838 - .L_1837)
.L_1837:
        /*004c*/ 	.word	0x00000000
        /*0050*/ 	.short	0x0001
        /*0052*/ 	.short	0x0008
        /*0054*/ 	.byte	0x00, 0xf0, 0x21, 0x00


	//----- nvinfo : EIATTR_KPARAM_INFO
	.align		4
.L_1838:
        /*0058*/ 	.byte	0x04, 0x17
        /*005a*/ 	.short	(.L_1840 - .L_1839)
.L_1839:
        /*005c*/ 	.word	0x00000000
        /*0060*/ 	.short	0x0000
        /*0062*/ 	.short	0x0000
        /*0064*/ 	.byte	0x00, 0xf0, 0x21, 0x00


	//----- nvinfo : EIATTR_SPARSE_MMA_MASK
	.align		4
.L_1840:
        /*0068*/ 	.byte	0x03, 0x50
        /*006a*/ 	.short	0x0000


	//----- nvinfo : EIATTR_MAXREG_COUNT
	.align		4
        /*006c*/ 	.byte	0x03, 0x1b
        /*006e*/ 	.short	0x00ff


	//----- nvinfo : EIATTR_MERCURY_ISA_VERSION
	.align		4
        /*0070*/ 	.byte	0x03, 0x5f
        /*0072*/ 	.short	0x0101


	//----- nvinfo : EIATTR_VRC_CTA_INIT_COUNT
	.align		4
        /*0074*/ 	.byte	0x02, 0x4a
	.zero		1
	.zero		1


	//----- nvinfo : EIATTR_EXIT_INSTR_OFFSETS
	.align		4
        /*0078*/ 	.byte	0x04, 0x1c
        /*007a*/ 	.short	(.L_1842 - .L_1841)


	//   ....[0]....
.L_1841:
        /*007c*/ 	.word	0x00000390


	//   ....[1]....
        /*0080*/ 	.word	0x000006c0


	//----- nvinfo : EIATTR_CRS_STACK_SIZE
	.align		4
.L_1842:
        /*0084*/ 	.byte	0x04, 0x1e
        /*0086*/ 	.short	(.L_1844 - .L_1843)
.L_1843:
        /*0088*/ 	.word	0x00000000


	//----- nvinfo : EIATTR_CBANK_PARAM_SIZE
	.align		4
.L_1844:
        /*008c*/ 	.byte	0x03, 0x19
        /*008e*/ 	.short	0x0030


	//----- nvinfo : EIATTR_PARAM_CBANK
	.align		4
        /*0090*/ 	.byte	0x04, 0x0a
        /*0092*/ 	.short	(.L_1846 - .L_1845)
	.align		4
.L_1845:
        /*0094*/ 	.word	index@(.nv.constant0.vec_complexeMulKernelMany)
        /*0098*/ 	.short	0x0380
        /*009a*/ 	.short	0x0030


	//----- nvinfo : EIATTR_SW_WAR
	.align		4
.L_1846:
        /*009c*/ 	.byte	0x04, 0x36
        /*009e*/ 	.short	(.L_1848 - .L_1847)
.L_1847:
        /*00a0*/ 	.word	0x00000008
.L_1848:


//--------------------- .nv.info.vec_complexeMulKernel --------------------------
	.section	.nv.info.vec_complexeMulKernel,"",@"SHT_CUDA_INFO"
	.sectionflags	@""
	.align	4


	//----- nvinfo : EIATTR_CUDA_API_VERSION
	.align		4
        /*0000*/ 	.byte	0x04, 0x37
        /*0002*/ 	.short	(.L_1850 - .L_1849)
.L_1849:
        /*0004*/ 	.word	0x00000082


	//----- nvinfo : EIATTR_KPARAM_INFO
	.align		4
.L_1850:
        /*0008*/ 	.byte	0x04, 0x17
        /*000a*/ 	.short	(.L_1852 - .L_1851)
.L_1851:
        /*000c*/ 	.word	0x00000000
        /*0010*/ 	.short	0x0004
        /*0012*/ 	.short	0x0018
        /*0014*/ 	.byte	0x00, 0xf5, 0x21, 0x00


	//----- nvinfo : EIATTR_KPARAM_INFO
	.align		4
.L_1852:
        /*0018*/ 	.byte	0x04, 0x17
        /*001a*/ 	.short	(.L_1854 - .L_1853)
.L_1853:
        /*001c*/ 	.word	0x00000000
        /*0020*/ 	.short	0x0003
        /*0022*/ 	.short	0x0010
        /*0024*/ 	.byte	0x00, 0xf5, 0x21, 0x00


	//----- nvinfo : EIATTR_KPARAM_INFO
	.align		4
.L_1854:
        /*0028*/ 	.byte	0x04, 0x17
        /*002a*/ 	.short	(.L_1856 - .L_1855)
.L_1855:
        /*002c*/ 	.word	0x00000000
        /*0030*/ 	.short	0x0002
        /*0032*/ 	.short	0x0008
        /*0034*/ 	.byte	0x00, 0xf5, 0x21, 0x00


	//----- nvinfo : EIATTR_KPARAM_INFO
	.align		4
.L_1856:
        /*0038*/ 	.byte	0x04, 0x17
        /*003a*/ 	.short	(.L_1858 - .L_1857)
.L_1857:
        /*003c*/ 	.word	0x00000000
        /*0040*/ 	.short	0x0001
        /*0042*/ 	.short	0x0004
        /*0044*/ 	.byte	0x00, 0xf0, 0x11, 0x00


	//----- nvinfo : EIATTR_KPARAM_INFO
	.align		4
.L_1858:
        /*0048*/ 	.byte	0x04, 0x17
        /*004a*/ 	.short	(.L_1860 - .L_1859)
.L_1859:
        /*004c*/ 	.word	0x00000000
        /*0050*/ 	.short	0x0000
        /*0052*/ 	.short	0x0000
        /*0054*/ 	.byte	0x00, 0xf0, 0x11, 0x00


	//----- nvinfo : EIATTR_SPARSE_MMA_MASK
	.align		4
.L_1860:
        /*0058*/ 	.byte	0x03, 0x50
        /*005a*/ 	.short	0x0000


	//----- nvinfo : EIATTR_MAXREG_COUNT
	.align		4
        /*005c*/ 	.byte	0x03, 0x1b
        /*005e*/ 	.short	0x00ff


	//----- nvinfo : EIATTR_MERCURY_ISA_VERSION
	.align		4
        /*0060*/ 	.byte	0x03, 0x5f
        /*0062*/ 	.short	0x0101


	//----- nvinfo : EIATTR_VRC_CTA_INIT_COUNT
	.align		4
        /*0064*/ 	.byte	0x02, 0x4a
	.zero		1
	.zero		1


	//----- nvinfo : EIATTR_EXIT_INSTR_OFFSETS
	.align		4
        /*0068*/ 	.byte	0x04, 0x1c
        /*006a*/ 	.short	(.L_1862 - .L_1861)


	//   ....[0]....
.L_1861:
        /*006c*/ 	.word	0x000000f0


	//   ....[1]....
        /*0070*/ 	.word	0x000005f0


	//----- nvinfo : EIATTR_CRS_STACK_SIZE
	.align		4
.L_1862:
        /*0074*/ 	.byte	0x04, 0x1e
        /*0076*/ 	.short	(.L_1864 - .L_1863)
.L_1863:
        /*0078*/ 	.word	0x00000000


	//----- nvinfo : EIATTR_CBANK_PARAM_SIZE
	.align		4
.L_1864:
        /*007c*/ 	.byte	0x03, 0x19
        /*007e*/ 	.short	0x0020


	//----- nvinfo : EIATTR_PARAM_CBANK
	.align		4
        /*0080*/ 	.byte	0x04, 0x0a
        /*0082*/ 	.short	(.L_1866 - .L_1865)
	.align		4
.L_1865:
        /*0084*/ 	.word	index@(.nv.constant0.vec_complexeMulKernel)
        /*0088*/ 	.short	0x0380
        /*008a*/ 	.short	0x0020


	//----- nvinfo : EIATTR_SW_WAR
	.align		4
.L_1866:
        /*008c*/ 	.byte	0x04, 0x36
        /*008e*/ 	.short	(.L_1868 - .L_1867)
.L_1867:
        /*0090*/ 	.word	0x00000008
.L_1868:


//--------------------- .nv.info.vec_complexeConjugateKernelSubtract --------------------------
	.section	.nv.info.vec_complexeConjugateKernelSubtract,"",@"SHT_CUDA_INFO"
	.sectionflags	@""
	.align	4


	//----- nvinfo : EIATTR_CUDA_API_VERSION
	.align		4
        /*0000*/ 	.byte	0x04, 0x37
        /*0002*/ 	.short	(.L_1870 - .L_1869)
.L_1869:
        /*0004*/ 	.word	0x00000082


	//----- nvinfo : EIATTR_KPARAM_INFO
	.align		4
.L_1870:
        /*0008*/ 	.byte	0x04, 0x17
        /*000a*/ 	.short	(.L_1872 - .L_1871)
.L_1871:
        /*000c*/ 	.word	0x00000000
        /*0010*/ 	.short	0x0004
        /*0012*/ 	.short	0x0018
        /*0014*/ 	.byte	0x00, 0xf5, 0x21, 0x00


	//----- nvinfo : EIATTR_KPARAM_INFO
	.align		4
.L_1872:
        /*0018*/ 	.byte	0x04, 0x17
        /*001a*/ 	.short	(.L_1874 - .L_1873)
.L_1873:
        /*001c*/ 	.word	0x00000000
        /*0020*/ 	.short	0x0003
        /*0022*/ 	.short	0x0010
        /*0024*/ 	.byte	0x00, 0xf5, 0x21, 0x00


	//----- nvinfo : EIATTR_KPARAM_INFO
	.align		4
.L_1874:
        /*0028*/ 	.byte	0x04, 0x17
        /*002a*/ 	.short	(.L_1876 - .L_1875)
.L_1875:
        /*002c*/ 	.word	0x00000000
        /*0030*/ 	.short	0x0002
        /*0032*/ 	.short	0x0008
        /*0034*/ 	.byte	0x00, 0xf5, 0x21, 0x00


	//----- nvinfo : EIATTR_KPARAM_INFO
	.align		4
.L_1876:
        /*0038*/ 	.byte	0x04, 0x17
        /*003a*/ 	.short	(.L_1878 - .L_1877)
.L_1877:
        /*003c*/ 	.word	0x00000000
        /*0040*/ 	.short	0x0001
        /*0042*/ 	.short	0x0004
        /*0044*/ 	.byte	0x00, 0xf0, 0x11, 0x00


	//----- nvinfo : EIATTR_KPARAM_INFO
	.align		4
.L_1878:
        /*0048*/ 	.byte	0x04, 0x17
        /*004a*/ 	.short	(.L_1880 - .L_1879)
.L_1879:
        /*004c*/ 	.word	0x00000000
        /*0050*/ 	.short	0x0000
        /*0052*/ 	.short	0x0000
        /*0054*/ 	.byte	0x00, 0xf0, 0x11, 0x00


	//----- nvinfo : EIATTR_SPARSE_MMA_MASK
	.align		4
.L_1880:
        /*0058*/ 	.byte	0x03, 0x50
        /*005a*/ 	.short	0x0000


	//----- nvinfo : EIATTR_MAXREG_COUNT
	.align		4
        /*005c*/ 	.byte	0x03, 0x1b
        /*005e*/ 	.short	0x00ff


	//----- nvinfo : EIATTR_MERCURY_ISA_VERSION
	.align		4
        /*0060*/ 	.byte	0x03, 0x5f
        /*0062*/ 	.short	0x0101


	//----- nvinfo : EIATTR_VRC_CTA_INIT_COUNT
	.align		4
        /*0064*/ 	.byte	0x02, 0x4a
	.zero		1
	.zero		1


	//----- nvinfo : EIATTR_EXIT_INSTR_OFFSETS
	.align		4
        /*0068*/ 	.byte	0x04, 0x1c
        /*006a*/ 	.short	(.L_1882 - .L_1881)


	//   ....[0]....
.L_1881:
        /*006c*/ 	.word	0x000000f0


	//   ....[1]....
        /*0070*/ 	.word	0x00000600


	//----- nvinfo : EIATTR_CRS_STACK_SIZE
	.align		4
.L_1882:
        /*0074*/ 	.byte	0x04, 0x1e
        /*0076*/ 	.short	(.L_1884 - .L_1883)
.L_1883:
        /*0078*/ 	.word	0x00000000


	//----- nvinfo : EIATTR_CBANK_PARAM_SIZE
	.align		4
.L_1884:
        /*007c*/ 	.byte	0x03, 0x19
        /*007e*/ 	.short	0x0020


	//----- nvinfo : EIATTR_PARAM_CBANK
	.align		4
        /*0080*/ 	.byte	0x04, 0x0a
        /*0082*/ 	.short	(.L_1886 - .L_1885)
	.align		4
.L_1885:
        /*0084*/ 	.word	index@(.nv.constant0.vec_complexeConjugateKernelSubtract)
        /*0088*/ 	.short	0x0380
        /*008a*/ 	.short	0x0020


	//----- nvinfo : EIATTR_SW_WAR
	.align		4
.L_1886:
        /*008c*/ 	.byte	0x04, 0x36
        /*008e*/ 	.short	(.L_1888 - .L_1887)
.L_1887:
        /*0090*/ 	.word	0x00000008
.L_1888:


//--------------------- .nv.info.vec_complexeConjugateKernel --------------------------
	.section	.nv.info.vec_complexeConjugateKernel,"",@"SHT_CUDA_INFO"
	.sectionflags	@""
	.align	4


	//----- nvinfo : EIATTR_CUDA_API_VERSION
	.align		4
        /*0000*/ 	.byte	0x04, 0x37
        /*0002*/ 	.short	(.L_1890 - .L_1889)
.L_1889:
        /*0004*/ 	.word	0x00000082


	//----- nvinfo : EIATTR_KPARAM_INFO
	.align		4
.L_1890:
        /*0008*/ 	.byte	0x04, 0x17
        /*000a*/ 	.short	(.L_1892 - .L_1891)
.L_1891:
        /*000c*/ 	.word	0x00000000
        /*0010*/ 	.short	0x0004
        /*0012*/ 	.short	0x0018
        /*0014*/ 	.byte	0x00, 0xf5, 0x21, 0x00


	//----- nvinfo : EIATTR_KPARAM_INFO
	.align		4
.L_1892:
        /*0018*/ 	.byte	0x04, 0x17
        /*001a*/ 	.short	(.L_1894 - .L_1893)
.L_1893:
        /*001c*/ 	.word	0x00000000
        /*0020*/ 	.short	0x0003
        /*0022*/ 	.short	0x0010
        /*0024*/ 	.byte	0x00, 0xf5, 0x21, 0x00


	//----- nvinfo : EIATTR_KPARAM_INFO
	.align		4
.L_1894:
        /*0028*/ 	.byte	0x04, 0x17
        /*002a*/ 	.short	(.L_1896 - .L_1895)
.L_1895:
        /*002c*/ 	.word	0x00000000
        /*0030*/ 	.short	0x0002
        /*0032*/ 	.short	0x0008
        /*0034*/ 	.byte	0x00, 0xf5, 0x21, 0x00


	//----- nvinfo : EIATTR_KPARAM_INFO
	.align		4
.L_1896:
        /*0038*/ 	.byte	0x04, 0x17
        /*003a*/ 	.short	(.L_1898 - .L_1897)
.L_1897:
        /*003c*/ 	.word	0x00000000
        /*0040*/ 	.short	0x0001
        /*0042*/ 	.short	0x0004
        /*0044*/ 	.byte	0x00, 0xf0, 0x11, 0x00


	//----- nvinfo : EIATTR_KPARAM_INFO
	.align		4
.L_1898:
        /*0048*/ 	.byte	0x04, 0x17
        /*004a*/ 	.short	(.L_1900 - .L_1899)
.L_1899:
        /*004c*/ 	.word	0x00000000
        /*0050*/ 	.short	0x0000
        /*0052*/ 	.short	0x0000
        /*0054*/ 	.byte	0x00, 0xf0, 0x11, 0x00


	//----- nvinfo : EIATTR_SPARSE_MMA_MASK
	.align		4
.L_1900:
        /*0058*/ 	.byte	0x03, 0x50
        /*005a*/ 	.short	0x0000


	//----- nvinfo : EIATTR_MAXREG_COUNT
	.align		4
        /*005c*/ 	.byte	0x03, 0x1b
        /*005e*/ 	.short	0x00ff


	//----- nvinfo : EIATTR_MERCURY_ISA_VERSION
	.align		4
        /*0060*/ 	.byte	0x03, 0x5f
        /*0062*/ 	.short	0x0101


	//----- nvinfo : EIATTR_VRC_CTA_INIT_COUNT
	.align		4
        /*0064*/ 	.byte	0x02, 0x4a
	.zero		1
	.zero		1


	//----- nvinfo : EIATTR_EXIT_INSTR_OFFSETS
	.align		4
        /*0068*/ 	.byte	0x04, 0x1c
        /*006a*/ 	.short	(.L_1902 - .L_1901)


	//   ....[0]....
.L_1901:
        /*006c*/ 	.word	0x000000f0


	//   ....[1]....
        /*0070*/ 	.word	0x00000600


	//----- nvinfo : EIATTR_CRS_STACK_SIZE
	.align		4
.L_1902:
        /*0074*/ 	.byte	0x04, 0x1e
        /*0076*/ 	.short	(.L_1904 - .L_1903)
.L_1903:
        /*0078*/ 	.word	0x00000000


	//----- nvinfo : EIATTR_CBANK_PARAM_SIZE
	.align		4
.L_1904:
        /*007c*/ 	.byte	0x03, 0x19
        /*007e*/ 	.short	0x0020


	//----- nvinfo : EIATTR_PARAM_CBANK
	.align		4
        /*0080*/ 	.byte	0x04, 0x0a
        /*0082*/ 	.short	(.L_1906 - .L_1905)
	.align		4
.L_1905:
        /*0084*/ 	.word	index@(.nv.constant0.vec_complexeConjugateKernel)
        /*0088*/ 	.short	0x0380
        /*008a*/ 	.short	0x0020


	//----- nvinfo : EIATTR_SW_WAR
	.align		4
.L_1906:
        /*008c*/ 	.byte	0x04, 0x36
        /*008e*/ 	.short	(.L_1908 - .L_1907)
.L_1907:
        /*0090*/ 	.word	0x00000008
.L_1908:


//--------------------- .nv.info.vec_float2double --------------------------
	.section	.nv.info.vec_float2double,"",@"SHT_CUDA_INFO"
	.sectionflags	@""
	.align	4


	//----- nvinfo : EIATTR_CUDA_API_VERSION
	.align		4
        /*0000*/ 	.byte	0x04, 0x37
        /*0002*/ 	.short	(.L_1910 - .L_1909)
.L_1909:
        /*0004*/ 	.word	0x00000082


	//----- nvinfo : EIATTR_KPARAM_INFO
	.align		4
.L_1910:
        /*0008*/ 	.byte	0x04, 0x17
        /*000a*/ 	.short	(.L_1912 - .L_1911)
.L_1911:
        /*000c*/ 	.word	0x00000000
        /*0010*/ 	.short	0x0002
        /*0012*/ 	.short	0x0010
        /*0014*/ 	.byte	0x00, 0xf5, 0x21, 0x00


	//----- nvinfo : EIATTR_KPARAM_INFO
	.align		4
.L_1912:
        /*0018*/ 	.byte	0x04, 0x17
        /*001a*/ 	.short	(.L_1914 - .L_1913)
.L_1913:
        /*001c*/ 	.word	0x00000000
        /*0020*/ 	.short	0x0001
        /*0022*/ 	.short	0x0008
        /*0024*/ 	.byte	0x00, 0xf5, 0x21, 0x00


	//----- nvinfo : EIATTR_KPARAM_INFO
	.align		4
.L_1914:
        /*0028*/ 	.byte	0x04, 0x17
        /*002a*/ 	.short	(.L_1916 - .L_1915)
.L_1915:
        /*002c*/ 	.word	0x00000000
        /*0030*/ 	.short	0x0000
        /*0032*/ 	.short	0x0000
        /*0034*/ 	.byte	0x00, 0xf0, 0x11, 0x00


	//----- nvinfo : EIATTR_SPARSE_MMA_MASK
	.align		4
.L_1916:
        /*0038*/ 	.byte	0x03, 0x50
        /*003a*/ 	.short	0x0000


	//----- nvinfo : EIATTR_MAXREG_COUNT
	.align		4
        /*003c*/ 	.byte	0x03, 0x1b
        /*003e*/ 	.short	0x00ff


	//----- nvinfo : EIATTR_MERCURY_ISA_VERSION
	.align		4
        /*0040*/ 	.byte	0x03, 0x5f
        /*0042*/ 	.short	0x0101


	//----- nvinfo : EIATTR_VRC_CTA_INIT_COUNT
	.align		4
        /*0044*/ 	.byte	0x02, 0x4a
	.zero		1
	.zero		1


	//----- nvinfo : EIATTR_EXIT_INSTR_OFFSETS
	.align		4
        /*0048*/ 	.byte	0x04, 0x1c
        /*004a*/ 	.short	(.L_1918 - .L_1917)


	//   ....[0]....
.L_1917:
        /*004c*/ 	.word	0x000000d0


	//   ....[1]....
        /*0050*/ 	.word	0x00000160


	//----- nvinfo : EIATTR_CBANK_PARAM_SIZE
	.align		4
.L_1918:
        /*0054*/ 	.byte	0x03, 0x19
        /*0056*/ 	.short	0x0018


	//----- nvinfo : EIATTR_PARAM_CBANK
	.align		4
        /*0058*/ 	.byte	0x04, 0x0a
        /*005a*/ 	.short	(.L_1920 - .L_1919)
	.align		4
.L_1919:
        /*005c*/ 	.word	index@(.nv.constant0.vec_float2double)
        /*0060*/ 	.short	0x0380
        /*0062*/ 	.short	0x0018


	//----- nvinfo : EIATTR_SW_WAR
	.align		4
.L_1920:
        /*0064*/ 	.byte	0x04, 0x36
        /*0066*/ 	.short	(.L_1922 - .L_1921)
.L_1921:
        /*0068*/ 	.word	0x00000008
.L_1922:


//--------------------- .nv.info.vec_double2float --------------------------
	.section	.nv.info.vec_double2float,"",@"SHT_CUDA_INFO"
	.sectionflags	@""
	.align	4


	//----- nvinfo : EIATTR_CUDA_API_VERSION
	.align		4
        /*0000*/ 	.byte	0x04, 0x37
        /*0002*/ 	.short	(.L_1924 - .L_1923)
.L_1923:
        /*0004*/ 	.word	0x00000082


	//----- nvinfo : EIATTR_KPARAM_INFO
	.align		4
.L_1924:
        /*0008*/ 	.byte	0x04, 0x17
        /*000a*/ 	.short	(.L_1926 - .L_1925)
.L_1925:
        /*000c*/ 	.word	0x00000000
        /*0010*/ 	.short	0x0002
        /*0012*/ 	.short	0x0010
        /*0014*/ 	.byte	0x00, 0xf5, 0x21, 0x00


	//----- nvinfo : EIATTR_KPARAM_INFO
	.align		4
.L_1926:
        /*0018*/ 	.byte	0x04, 0x17
        /*001a*/ 	.short	(.L_1928 - .L_1927)
.L_1927:
        /*001c*/ 	.word	0x00000000
        /*0020*/ 	.short	0x0001
        /*0022*/ 	.short	0x0008
        /*0024*/ 	.byte	0x00, 0xf5, 0x21, 0x00


	//----- nvinfo : EIATTR_KPARAM_INFO
	.align		4
.L_1928:
        /*0028*/ 	.byte	0x04, 0x17
        /*002a*/ 	.short	(.L_1930 - .L_1929)
.L_1929:
        /*002c*/ 	.word	0x00000000
        /*0030*/ 	.short	0x0000
        /*0032*/ 	.short	0x0000
        /*0034*/ 	.byte	0x00, 0xf0, 0x11, 0x00


	//----- nvinfo : EIATTR_SPARSE_MMA_MASK
	.align		4
.L_1930:
        /*0038*/ 	.byte	0x03, 0x50
        /*003a*/ 	.short	0x0000


	//----- nvinfo : EIATTR_MAXREG_COUNT
	.align		4
        /*003c*/ 	.byte	0x03, 0x1b
        /*003e*/ 	.short	0x00ff


	//----- nvinfo : EIATTR_MERCURY_ISA_VERSION
	.align		4
        /*0040*/ 	.byte	0x03, 0x5f
        /*0042*/ 	.short	0x0101


	//----- nvinfo : EIATTR_VRC_CTA_INIT_COUNT
	.align		4
        /*0044*/ 	.byte	0x02, 0x4a
	.zero		1
	.zero		1


	//----- nvinfo : EIATTR_EXIT_INSTR_OFFSETS
	.align		4
        /*0048*/ 	.byte	0x04, 0x1c
        /*004a*/ 	.short	(.L_1932 - .L_1931)


	//   ....[0]....
.L_1931:
        /*004c*/ 	.word	0x000000d0


	//   ....[1]....
        /*0050*/ 	.word	0x00000160


	//----- nvinfo : EIATTR_CBANK_PARAM_SIZE
	.align		4
.L_1932:
        /*0054*/ 	.byte	0x03, 0x19
        /*0056*/ 	.short	0x0018


	//----- nvinfo : EIATTR_PARAM_CBANK
	.align		4
        /*0058*/ 	.byte	0x04, 0x0a
        /*005a*/ 	.short	(.L_1934 - .L_1933)
	.align		4
.L_1933:
        /*005c*/ 	.word	index@(.nv.constant0.vec_double2float)
        /*0060*/ 	.short	0x0380
        /*0062*/ 	.short	0x0018


	//----- nvinfo : EIATTR_SW_WAR
	.align		4
.L_1934:
        /*0064*/ 	.byte	0x04, 0x36
        /*0066*/ 	.short	(.L_1936 - .L_1935)
.L_1935:
        /*0068*/ 	.word	0x00000008
.L_1936:


//--------------------- .nv.info.vec_shrink       --------------------------
	.section	.nv.info.vec_shrink,"",@"SHT_CUDA_INFO"
	.sectionflags	@""
	.align	4


	//----- nvinfo : EIATTR_CUDA_API_VERSION
	.align		4
        /*0000*/ 	.byte	0x04, 0x37
        /*0002*/ 	.short	(.L_1938 - .L_1937)
.L_1937:
        /*0004*/ 	.word	0x00000082


	//----- nvinfo : EIATTR_KPARAM_INFO
	.align		4
.L_1938:
        /*0008*/ 	.byte	0x04, 0x17
        /*000a*/ 	.short	(.L_1940 - .L_1939)
.L_1939:
        /*000c*/ 	.word	0x00000000
        /*0010*/ 	.short	0x0003
        /*0012*/ 	.short	0x0018
        /*0014*/ 	.byte	0x00, 0xf0, 0x11, 0x00


	//----- nvinfo : EIATTR_KPARAM_INFO
	.align		4
.L_1940:
        /*0018*/ 	.byte	0x04, 0x17
        /*001a*/ 	.short	(.L_1942 - .L_1941)
.L_1941:
        /*001c*/ 	.word	0x00000000
        /*0020*/ 	.short	0x0002
        /*0022*/ 	.short	0x0010
        /*0024*/ 	.byte	0x00, 0xf5, 0x21, 0x00


	//----- nvinfo : EIATTR_KPARAM_INFO
	.align		4
.L_1942:
        /*0028*/ 	.byte	0x04, 0x17
        /*002a*/ 	.short	(.L_1944 - .L_1943)
.L_1943:
        /*002c*/ 	.word	0x00000000
        /*0030*/ 	.short	0x0001
        /*0032*/ 	.short	0x0008
        /*0034*/ 	.byte	0x00, 0xf5, 0x21, 0x00


	//----- nvinfo : EIATTR_KPARAM_INFO
	.align		4
.L_1944:
        /*0038*/ 	.byte	0x04, 0x17
        /*003a*/ 	.short	(.L_1946 - .L_1945)
.L_1945:
        /*003c*/ 	.word	0x00000000
        /*0040*/ 	.short	0x0000
        /*0042*/ 	.short	0x0000
        /*0044*/ 	.byte	0x00, 0xf0, 0x11, 0x00


	//----- nvinfo : EIATTR_SPARSE_MMA_MASK
	.align		4
.L_1946:
        /*0048*/ 	.byte	0x03, 0x50
        /*004a*/ 	.short	0x0000


	//----- nvinfo : EIATTR_MAXREG_COUNT
	.align		4
        /*004c*/ 	.byte	0x03, 0x1b
        /*004e*/ 	.short	0x00ff


	//----- nvinfo : EIATTR_MERCURY_ISA_VERSION
	.align		4
        /*0050*/ 	.byte	0x03, 0x5f
        /*0052*/ 	.short	0x0101


	//----- nvinfo : EIATTR_VRC_CTA_INIT_COUNT
	.align		4
        /*0054*/ 	.byte	0x02, 0x4a
	.zero		1
	.zero		1


	//----- nvinfo : EIATTR_EXIT_INSTR_OFFSETS
	.align		4
        /*0058*/ 	.byte	0x04, 0x1c
        /*005a*/ 	.short	(.L_1948 - .L_1947)


	//   ....[0]....
.L_1947:
        /*005c*/ 	.word	0x000000d0


	//   ....[1]....
        /*0060*/ 	.word	0x00000170


	//   ....[2]....
        /*0064*/ 	.word	0x000001b0


	//----- nvinfo : EIATTR_CBANK_PARAM_SIZE
	.align		4
.L_1948:
        /*0068*/ 	.byte	0x03, 0x19
        /*006a*/ 	.short	0x001c


	//----- nvinfo : EIATTR_PARAM_CBANK
	.align		4
        /*006c*/ 	.byte	0x04, 0x0a
        /*006e*/ 	.short	(.L_1950 - .L_1949)
	.align		4
.L_1949:
        /*0070*/ 	.word	index@(.nv.constant0.vec_shrink)
        /*0074*/ 	.short	0x0380
        /*0076*/ 	.short	0x001c


	//----- nvinfo : EIATTR_SW_WAR
	.align		4
.L_1950:
        /*0078*/ 	.byte	0x04, 0x36
        /*007a*/ 	.short	(.L_1952 - .L_1951)
.L_1951:
        /*007c*/ 	.word	0x00000008
.L_1952:


//--------------------- .nv.info.vec_addPhotonsAndBackgroundMany_f --------------------------
	.section	.nv.info.vec_addPhotonsAndBackgroundMany_f,"",@"SHT_CUDA_INFO"
	.sectionflags	@""
	.align	4


	//----- nvinfo : EIATTR_CUDA_API_VERSION
	.align		4
        /*0000*/ 	.byte	0x04, 0x37
        /*0002*/ 	.short	(.L_1954 - .L_1953)
.L_1953:
        /*0004*/ 	.word	0x00000082


	//----- nvinfo : EIATTR_KPARAM_INFO
	.align		4
.L_1954:
        /*0008*/ 	.byte	0x04, 0x17
        /*000a*/ 	.short	(.L_1956 - .L_1955)
.L_1955:
        /*000c*/ 	.word	0x00000000
        /*0010*/ 	.short	0x0004
        /*0012*/ 	.short	0x0018
        /*0014*/ 	.byte	0x00, 0xf5, 0x21, 0x00


	//----- nvinfo : EIATTR_KPARAM_INFO
	.align		4
.L_1956:
        /*0018*/ 	.byte	0x04, 0x17
        /*001a*/ 	.short	(.L_1958 - .L_1957)
.L_1957:
        /*001c*/ 	.word	0x00000000
        /*0020*/ 	.short	0x0003
        /*0022*/ 	.short	0x0010
        /*0024*/ 	.byte	0x00, 0xf5, 0x21, 0x00


	//----- nvinfo : EIATTR_KPARAM_INFO
	.align		4
.L_1958:
        /*0028*/ 	.byte	0x04, 0x17
        /*002a*/ 	.short	(.L_1960 - .L_1959)
.L_1959:
        /*002c*/ 	.word	0x00000000
        /*0030*/ 	.short	0x0002
        /*0032*/ 	.short	0x0008
        /*0034*/ 	.byte	0x00, 0xf5, 0x21, 0x00


	//----- nvinfo : EIATTR_KPARAM_INFO
	.align		4
.L_1960:
        /*0038*/ 	.byte	0x04, 0x17
        /*003a*/ 	.short	(.L_1962 - .L_1961)
.L_1961:
        /*003c*/ 	.word	0x00000000
        /*0040*/ 	.short	0x0001
        /*0042*/ 	.short	0x0004
        /*0044*/ 	.byte	0x00, 0xf0, 0x11, 0x00


	//----- nvinfo : EIATTR_KPARAM_INFO
	.align		4
.L_1962:
        /*0048*/ 	.byte	0x04, 0x17
        /*004a*/ 	.short	(.L_1964 - .L_1963)
.L_1963:
        /*004c*/ 	.word	0x00000000
        /*0050*/ 	.short	0x0000
        /*0052*/ 	.short	0x0000
        /*0054*/ 	.byte	0x00, 0xf0, 0x11, 0x00


	//----- nvinfo : EIATTR_SPARSE_MMA_MASK
	.align		4
.L_1964:
        /*0058*/ 	.byte	0x03, 0x50
        /*005a*/ 	.short	0x0000


	//----- nvinfo : EIATTR_MAXREG_COUNT
	.align		4
        /*005c*/ 	.byte	0x03, 0x1b
        /*005e*/ 	.short	0x00ff


	//----- nvinfo : EIATTR_MERCURY_ISA_VERSION
	.align		4
        /*0060*/ 	.byte	0x03, 0x5f
        /*0062*/ 	.short	0x0101


	//----- nvinfo : EIATTR_VRC_CTA_INIT_COUNT
	.align		4
        /*0064*/ 	.byte	0x02, 0x4a
	.zero		1
	.zero		1


	//----- nvinfo : EIATTR_EXIT_INSTR_OFFSETS
	.align		4
        /*0068*/ 	.byte	0x04, 0x1c
        /*006a*/ 	.short	(.L_1966 - .L_1965)


	//   ....[0]....
.L_1965:
        /*006c*/ 	.word	0x000000d0


	//   ....[1]....
        /*0070*/ 	.word	0x00000340


	//----- nvinfo : EIATTR_CBANK_PARAM_SIZE
	.align		4
.L_1966:
        /*0074*/ 	.byte	0x03, 0x19
        /*0076*/ 	.short	0x0020


	//----- nvinfo : EIATTR_PARAM_CBANK
	.align		4
        /*0078*/ 	.byte	0x04, 0x0a
        /*007a*/ 	.short	(.L_1968 - .L_1967)
	.align		4
.L_1967:
        /*007c*/ 	.word	index@(.nv.constant0.vec_addPhotonsAndBackgroundMany_f)
        /*0080*/ 	.short	0x0380
        /*0082*/ 	.short	0x0020


	//----- nvinfo : EIATTR_SW_WAR
	.align		4
.L_1968:
        /*0084*/ 	.byte	0x04, 0x36
        /*0086*/ 	.short	(.L_1970 - .L_1969)
.L_1969:
        /*0088*/ 	.word	0x00000008
.L_1970:


//--------------------- .nv.info.vec_addPhotonsAndBackgroundMany_scmos --------------------------
	.section	.nv.info.vec_addPhotonsAndBackgroundMany_scmos,"",@"SHT_CUDA_INFO"
	.sectionflags	@""
	.align	4


	//----- nvinfo : EIATTR_CUDA_API_VERSION
	.align		4
        /*0000*/ 	.byte	0x04, 0x37
        /*0002*/ 	.short	(.L_1972 - .L_1971)
.L_1971:
        /*0004*/ 	.word	0x00000082


	//----- nvinfo : EIATTR_KPARAM_INFO
	.align		4
.L_1972:
        /*0008*/ 	.byte	0x04, 0x17
        /*000a*/ 	.short	(.L_1974 - .L_1973)
.L_1973:
        /*000c*/ 	.word	0x00000000
        /*0010*/ 	.short	0x0005
        /*0012*/ 	.short	0x0020
        /*0014*/ 	.byte	0x00, 0xf5, 0x21, 0x00


	//----- nvinfo : EIATTR_KPARAM_INFO
	.align		4
.L_1974:
        /*0018*/ 	.byte	0x04, 0x17
        /*001a*/ 	.short	(.L_1976 - .L_1975)
.L_1975:
        /*001c*/ 	.word	0x00000000
        /*0020*/ 	.short	0x0004
        /*0022*/ 	.short	0x0018
        /*0024*/ 	.byte	0x00, 0xf5, 0x21, 0x00


	//----- nvinfo : EIATTR_KPARAM_INFO
	.align		4
.L_1976:
        /*0028*/ 	.byte	0x04, 0x17
        /*002a*/ 	.short	(.L_1978 - .L_1977)
.L_1977:
        /*002c*/ 	.word	0x00000000
        /*0030*/ 	.short	0x0003
        /*0032*/ 	.short	0x0010
        /*0034*/ 	.byte	0x00, 0xf5, 0x21, 0x00


	//----- nvinfo : EIATTR_KPARAM_INFO
	.align		4
.L_1978:
        /*0038*/ 	.byte	0x04, 0x17
        /*003a*/ 	.short	(.L_1980 - .L_1979)
.L_1979:
        /*003c*/ 	.word	0x00000000
        /*0040*/ 	.short	0x0002
        /*0042*/ 	.short	0x0008
        /*0044*/ 	.byte	0x00, 0xf5, 0x21, 0x00


	//----- nvinfo : EIATTR_KPARAM_INFO
	.align		4
.L_1980:
        /*0048*/ 	.byte	0x04, 0x17
        /*004a*/ 	.short	(.L_1982 - .L_1981)
.L_1981:
        /*004c*/ 	.word	0x00000000
        /*0050*/ 	.short	0x0001
        /*0052*/ 	.short	0x0004
        /*0054*/ 	.byte	0x00, 0xf0, 0x11, 0x00


	//----- nvinfo : EIATTR_KPARAM_INFO
	.align		4
.L_1982:
        /*0058*/ 	.byte	0x04, 0x17
        /*005a*/ 	.short	(.L_1984 - .L_1983)
.L_1983:
        /*005c*/ 	.word	0x00000000
        /*0060*/ 	.short	0x0000
        /*0062*/ 	.short	0x0000
        /*0064*/ 	.byte	0x00, 0xf0, 0x11, 0x00


	//----- nvinfo : EIATTR_SPARSE_MMA_MASK
	.align		4
.L_1984:
        /*0068*/ 	.byte	0x03, 0x50
        /*006a*/ 	.short	0x0000


	//----- nvinfo : EIATTR_MAXREG_COUNT
	.align		4
        /*006c*/ 	.byte	0x03, 0x1b
        /*006e*/ 	.short	0x00ff


	//----- nvinfo : EIATTR_MERCURY_ISA_VERSION
	.align		4
        /*0070*/ 	.byte	0x03, 0x5f
        /*0072*/ 	.short	0x0101


	//----- nvinfo : EIATTR_VRC_CTA_INIT_COUNT
	.align		4
        /*0074*/ 	.byte	0x02, 0x4a
	.zero		1
	.zero		1


	//----- nvinfo : EIATTR_EXIT_INSTR_OFFSETS
	.align		4
        /*0078*/ 	.byte	0x04, 0x1c
        /*007a*/ 	.short	(.L_1986 - .L_1985)


	//   ....[0]....
.L_1985:
        /*007c*/ 	.word	0x000000d0


	//   ....[1]....
        /*0080*/ 	.word	0x00000380


	//----- nvinfo : EIATTR_CBANK_PARAM_SIZE
	.align		4
.L_1986:
        /*0084*/ 	.byte	0x03, 0x19
        /*0086*/ 	.short	0x0028


	//----- nvinfo : EIATTR_PARAM_CBANK
	.align		4
        /*0088*/ 	.byte	0x04, 0x0a
        /*008a*/ 	.short	(.L_1988 - .L_1987)
	.align		4
.L_1987:
        /*008c*/ 	.word	index@(.nv.constant0.vec_addPhotonsAndBackgroundMany_scmos)
        /*0090*/ 	.short	0x0380
        /*0092*/ 	.short	0x0028


	//----- nvinfo : EIATTR_SW_WAR
	.align		4
.L_1988:
        /*0094*/ 	.byte	0x04, 0x36
        /*0096*/ 	.short	(.L_1990 - .L_1989)
.L_1989:
        /*0098*/ 	.word	0x00000008
.L_1990:


//--------------------- .nv.info.vec_addPhotonsAndBackgroundMany --------------------------
	.section	.nv.info.vec_addPhotonsAndBackgroundMany,"",@"SHT_CUDA_INFO"
	.sectionflags	@""
	.align	4


	//----- nvinfo : EIATTR_CUDA_API_VERSION
	.align		4
        /*0000*/ 	.byte	0x04, 0x37
        /*0002*/ 	.short	(.L_1992 - .L_1991)
.L_1991:
        /*0004*/ 	.word	0x00000082


	//----- nvinfo : EIATTR_KPARAM_INFO
	.align		4
.L_1992:
        /*0008*/ 	.byte	0x04, 0x17
        /*000a*/ 	.short	(.L_1994 - .L_1993)
.L_1993:
        /*000c*/ 	.word	0x00000000
        /*0010*/ 	.short	0x0004
        /*0012*/ 	.short	0x0018
        /*0014*/ 	.byte	0x00, 0xf5, 0x21, 0x00


	//----- nvinfo : EIATTR_KPARAM_INFO
	.align		4
.L_1994:
        /*0018*/ 	.byte	0x04, 0x17
        /*001a*/ 	.short	(.L_1996 - .L_1995)
.L_1995:
        /*001c*/ 	.word	0x00000000
        /*0020*/ 	.short	0x0003
        /*0022*/ 	.short	0x0010
        /*0024*/ 	.byte	0x00, 0xf5, 0x21, 0x00


	//----- nvinfo : EIATTR_KPARAM_INFO
	.align		4
.L_1996:
        /*0028*/ 	.byte	0x04, 0x17
        /*002a*/ 	.short	(.L_1998 - .L_1997)
.L_1997:
        /*002c*/ 	.word	0x00000000
        /*0030*/ 	.short	0x0002
        /*0032*/ 	.short	0x0008
        /*0034*/ 	.byte	0x00, 0xf5, 0x21, 0x00


	//----- nvinfo : EIATTR_KPARAM_INFO
	.align		4
.L_1998:
        /*0038*/ 	.byte	0x04, 0x17
        /*003a*/ 	.short	(.L_2000 - .L_1999)
.L_1999:
        /*003c*/ 	.word	0x00000000
        /*0040*/ 	.short	0x0001
        /*0042*/ 	.short	0x0004
        /*0044*/ 	.byte	0x00, 0xf0, 0x11, 0x00


	//----- nvinfo : EIATTR_KPARAM_INFO
	.align		4
.L_2000:
        /*0048*/ 	.byte	0x04, 0x17
        /*004a*/ 	.short	(.L_2002 - .L_2001)
.L_2001:
        /*004c*/ 	.word	0x00000000
        /*0050*/ 	.short	0x0000
        /*0052*/ 	.short	0x0000
        /*0054*/ 	.byte	0x00, 0xf0, 0x11, 0x00


	//----- nvinfo : EIATTR_SPARSE_MMA_MASK
	.align		4
.L_2002:
        /*0058*/ 	.byte	0x03, 0x50
        /*005a*/ 	.short	0x0000


	//----- nvinfo : EIATTR_MAXREG_COUNT
	.align		4
        /*005c*/ 	.byte	0x03, 0x1b
        /*005e*/ 	.short	0x00ff


	//----- nvinfo : EIATTR_MERCURY_ISA_VERSION
	.align		4
        /*0060*/ 	.byte	0x03, 0x5f
        /*0062*/ 	.short	0x0101


	//----- nvinfo : EIATTR_VRC_CTA_INIT_COUNT
	.align		4
        /*0064*/ 	.byte	0x02, 0x4a
	.zero		1
	.zero		1


	//----- nvinfo : EIATTR_EXIT_INSTR_OFFSETS
	.align		4
        /*0068*/ 	.byte	0x04, 0x1c
        /*006a*/ 	.short	(.L_2004 - .L_2003)


	//   ....[0]....
.L_2003:
        /*006c*/ 	.word	0x000000d0


	//   ....[1]....
        /*0070*/ 	.word	0x00000340


	//----- nvinfo : EIATTR_CBANK_PARAM_SIZE
	.align		4
.L_2004:
        /*0074*/ 	.byte	0x03, 0x19
        /*0076*/ 	.short	0x0020


	//----- nvinfo : EIATTR_PARAM_CBANK
	.align		4
        /*0078*/ 	.byte	0x04, 0x0a
        /*007a*/ 	.short	(.L_2006 - .L_2005)
	.align		4
.L_2005:
        /*007c*/ 	.word	index@(.nv.constant0.vec_addPhotonsAndBackgroundMany)
        /*0080*/ 	.short	0x0380
        /*0082*/ 	.short	0x0020


	//----- nvinfo : EIATTR_SW_WAR
	.align		4
.L_2006:
        /*0084*/ 	.byte	0x04, 0x36
        /*0086*/ 	.short	(.L_2008 - .L_2007)
.L_2007:
        /*0088*/ 	.word	0x00000008
.L_2008:


//--------------------- .nv.info.vec_addPhotonsAndBackgroundManyReshuffle_scmos --------------------------
	.section	.nv.info.vec_addPhotonsAndBackgroundManyReshuffle_scmos,"",@"SHT_CUDA_INFO"
	.sectionflags	@""
	.align	4


	//----- nvinfo : EIATTR_CUDA_API_VERSION
	.align		4
        /*0000*/ 	.byte	0x04, 0x37
        /*0002*/ 	.short	(.L_2010 - .L_2009)
.L_2009:
        /*0004*/ 	.word	0x00000082


	//----- nvinfo : EIATTR_KPARAM_INFO
	.align		4
.L_2010:
        /*0008*/ 	.byte	0x04, 0x17
        /*000a*/ 	.short	(.L_2012 - .L_2011)
.L_2011:
        /*000c*/ 	.word	0x00000000
        /*0010*/ 	.short	0x0006
        /*0012*/ 	.short	0x0028
        /*0014*/ 	.byte	0x00, 0xf5, 0x21, 0x00


	//----- nvinfo : EIATTR_KPARAM_INFO
	.align		4
.L_2012:
        /*0018*/ 	.byte	0x04, 0x17
        /*001a*/ 	.short	(.L_2014 - .L_2013)
.L_2013:
        /*001c*/ 	.word	0x00000000
        /*0020*/ 	.short	0x0005
        /*0022*/ 	.short	0x0020
        /*0024*/ 	.byte	0x00, 0xf5, 0x21, 0x00


	//----- nvinfo : EIATTR_KPARAM_INFO
	.align		4
.L_2014:
        /*0028*/ 	.byte	0x04, 0x17
        /*002a*/ 	.short	(.L_2016 - .L_2015)
.L_2015:
        /*002c*/ 	.word	0x00000000
        /*0030*/ 	.short	0x0004
        /*0032*/ 	.short	0x0018
        /*0034*/ 	.byte	0x00, 0xf5, 0x21, 0x00


	//----- nvinfo : EIATTR_KPARAM_INFO
	.align		4
.L_2016:
        /*0038*/ 	.byte	0x04, 0x17
        /*003a*/ 	.short	(.L_2018 - .L_2017)
.L_2017:
        /*003c*/ 	.word	0x00000000
        /*0040*/ 	.short	0x0003
        /*0042*/ 	.short	0x0010
        /*0044*/ 	.byte	0x00, 0xf5, 0x21, 0x00


	//----- nvinfo : EIATTR_KPARAM_INFO
	.align		4
.L_2018:
        /*0048*/ 	.byte	0x04, 0x17
        /*004a*/ 	.short	(.L_2020 - .L_2019)
.L_2019:
        /*004c*/ 	.word	0x00000000
        /*0050*/ 	.short	0x0002
        /*0052*/ 	.short	0x0008
        /*0054*/ 	.byte	0x00, 0xf0, 0x11, 0x00


	//----- nvinfo : EIATTR_KPARAM_INFO
	.align		4
.L_2020:
        /*0058*/ 	.byte	0x04, 0x17
        /*005a*/ 	.short	(.L_2022 - .L_2021)
.L_2021:
        /*005c*/ 	.word	0x00000000
        /*0060*/ 	.short	0x0001
        /*0062*/ 	.short	0x0004
        /*0064*/ 	.byte	0x00, 0xf0, 0x11, 0x00


	//----- nvinfo : EIATTR_KPARAM_INFO
	.align		4
.L_2022:
        /*0068*/ 	.byte	0x04, 0x17
        /*006a*/ 	.short	(.L_2024 - .L_2023)
.L_2023:
        /*006c*/ 	.word	0x00000000
        /*0070*/ 	.short	0x0000
        /*0072*/ 	.short	0x0000
        /*0074*/ 	.byte	0x00, 0xf0, 0x11, 0x00


	//----- nvinfo : EIATTR_SPARSE_MMA_MASK
	.align		4
.L_2024:
        /*0078*/ 	.byte	0x03, 0x50
        /*007a*/ 	.short	0x0000


	//----- nvinfo : EIATTR_MAXREG_COUNT
	.align		4
        /*007c*/ 	.byte	0x03, 0x1b
        /*007e*/ 	.short	0x00ff


	//----- nvinfo : EIATTR_MERCURY_ISA_VERSION
	.align		4
        /*0080*/ 	.byte	0x03, 0x5f
        /*0082*/ 	.short	0x0101


	//----- nvinfo : EIATTR_VRC_CTA_INIT_COUNT
	.align		4
        /*0084*/ 	.byte	0x02, 0x4a
	.zero		1
	.zero		1


	//----- nvinfo : EIATTR_EXIT_INSTR_OFFSETS
	.align		4
        /*0088*/ 	.byte	0x04, 0x1c
        /*008a*/ 	.short	(.L_2026 - .L_2025)


	//   ....[0]....
.L_2025:
        /*008c*/ 	.word	0x000000d0


	//   ....[1]....
        /*0090*/ 	.word	0x00000700


	//----- nvinfo : EIATTR_CBANK_PARAM_SIZE
	.align		4
.L_2026:
        /*0094*/ 	.byte	0x03, 0x19
        /*0096*/ 	.short	0x0030


	//----- nvinfo : EIATTR_PARAM_CBANK
	.align		4
        /*0098*/ 	.byte	0x04, 0x0a
        /*009a*/ 	.short	(.L_2028 - .L_2027)
	.align		4
.L_2027:
        /*009c*/ 	.word	index@(.nv.constant0.vec_addPhotonsAndBackgroundManyReshuffle_scmos)
        /*00a0*/ 	.short	0x0380
        /*00a2*/ 	.short	0x0030


	//----- nvinfo : EIATTR_SW_WAR
	.align		4
.L_2028:
        /*00a4*/ 	.byte	0x04, 0x36
        /*00a6*/ 	.short	(.L_2030 - .L_2029)
.L_2029:
        /*00a8*/ 	.word	0x00000008
.L_2030:


//--------------------- .nv.info.vec_addPhotonsAndBackgroundManyReshuffle --------------------------
	.section	.nv.info.vec_addPhotonsAndBackgroundManyReshuffle,"",@"SHT_CUDA_INFO"
	.sectionflags	@""
	.align	4


	//----- nvinfo : EIATTR_CUDA_API_VERSION
	.align		4
        /*0000*/ 	.byte	0x04, 0x37
        /*0002*/ 	.short	(.L_2032 - .L_2031)
.L_2031:
        /*0004*/ 	.word	0x00000082


	//----- nvinfo : EIATTR_KPARAM_INFO
	.align		4
.L_2032:
        /*0008*/ 	.byte	0x04, 0x17
        /*000a*/ 	.short	(.L_2034 - .L_2033)
.L_2033:
        /*000c*/ 	.word	0x00000000
        /*0010*/ 	.short	0x0005
        /*0012*/ 	.short	0x0020
        /*0014*/ 	.byte	0x00, 0xf5, 0x21, 0x00


	//----- nvinfo : EIATTR_KPARAM_INFO
	.align		4
.L_2034:
        /*0018*/ 	.byte	0x04, 0x17
        /*001a*/ 	.short	(.L_2036 - .L_2035)
.L_2035:
        /*001c*/ 	.word	0x00000000
        /*0020*/ 	.short	0x0004
        /*0022*/ 	.short	0x0018
        /*0024*/ 	.byte	0x00, 0xf5, 0x21, 0x00


	//----- nvinfo : EIATTR_KPARAM_INFO
	.align		4
.L_2036:
        /*0028*/ 	.byte	0x04, 0x17
        /*002a*/ 	.short	(.L_2038 - .L_2037)
.L_2037:
        /*002c*/ 	.word	0x00000000
        /*0030*/ 	.short	0x0003
        /*0032*/ 	.short	0x0010
        /*0034*/ 	.byte	0x00, 0xf5, 0x21, 0x00


	//----- nvinfo : EIATTR_KPARAM_INFO
	.align		4
.L_2038:
        /*0038*/ 	.byte	0x04, 0x17
        /*003a*/ 	.short	(.L_2040 - .L_2039)
.L_2039:
        /*003c*/ 	.word	0x00000000
        /*0040*/ 	.short	0x0002
        /*0042*/ 	.short	0x0008
        /*0044*/ 	.byte	0x00, 0xf0, 0x11, 0x00


	//----- nvinfo : EIATTR_KPARAM_INFO
	.align		4
.L_2040:
        /*0048*/ 	.byte	0x04, 0x17
        /*004a*/ 	.short	(.L_2042 - .L_2041)
.L_2041:
        /*004c*/ 	.word	0x00000000
        /*0050*/ 	.short	0x0001
        /*0052*/ 	.short	0x0004
        /*0054*/ 	.byte	0x00, 0xf0, 0x11, 0x00


	//----- nvinfo : EIATTR_KPARAM_INFO
	.align		4
.L_2042:
        /*0058*/ 	.byte	0x04, 0x17
        /*005a*/ 	.short	(.L_2044 - .L_2043)
.L_2043:
        /*005c*/ 	.word	0x00000000
        /*0060*/ 	.short	0x0000
        /*0062*/ 	.short	0x0000
        /*0064*/ 	.byte	0x00, 0xf0, 0x11, 0x00


	//----- nvinfo : EIATTR_SPARSE_MMA_MASK
	.align		4
.L_2044:
        /*0068*/ 	.byte	0x03, 0x50
        /*006a*/ 	.short	0x0000


	//----- nvinfo : EIATTR_MAXREG_COUNT
	.align		4
        /*006c*/ 	.byte	0x03, 0x1b
        /*006e*/ 	.short	0x00ff


	//----- nvinfo : EIATTR_MERCURY_ISA_VERSION
	.align		4
        /*0070*/ 	.byte	0x03, 0x5f
        /*0072*/ 	.short	0x0101


	//----- nvinfo : EIATTR_VRC_CTA_INIT_COUNT
	.align		4
        /*0074*/ 	.byte	0x02, 0x4a
	.zero		1
	.zero		1


	//----- nvinfo : EIATTR_EXIT_INSTR_OFFSETS
	.align		4
        /*0078*/ 	.byte	0x04, 0x1c
        /*007a*/ 	.short	(.L_2046 - .L_2045)


	//   ....[0]....
.L_2045:
        /*007c*/ 	.word	0x000000d0


	//   ....[1]....
        /*0080*/ 	.word	0x000006e0


	//----- nvinfo : EIATTR_CBANK_PARAM_SIZE
	.align		4
.L_2046:
        /*0084*/ 	.byte	0x03, 0x19
        /*0086*/ 	.short	0x0028


	//----- nvinfo : EIATTR_PARAM_CBANK
	.align		4
        /*0088*/ 	.byte	0x04, 0x0a
        /*008a*/ 	.short	(.L_2048 - .L_2047)
	.align		4
.L_2047:
        /*008c*/ 	.word	index@(.nv.constant0.vec_addPhotonsAndBackgroundManyReshuffle)
        /*0090*/ 	.short	0x0380
        /*0092*/ 	.short	0x0028


	//----- nvinfo : EIATTR_SW_WAR
	.align		4
.L_2048:
        /*0094*/ 	.byte	0x04, 0x36
        /*0096*/ 	.short	(.L_2050 - .L_2049)
.L_2049:
        /*0098*/ 	.word	0x00000008
.L_2050:


//--------------------- .nv.info.vec_computeGaussianLikelihood --------------------------
	.section	.nv.info.vec_computeGaussianLikelihood,"",@"SHT_CUDA_INFO"
	.sectionflags	@""
	.align	4


	//----- nvinfo : EIATTR_CUDA_API_VERSION
	.align		4
        /*0000*/ 	.byte	0x04, 0x37
        /*0002*/ 	.short	(.L_2052 - .L_2051)
.L_2051:
        /*0004*/ 	.word	0x00000082


	//----- nvinfo : EIATTR_KPARAM_INFO
	.align		4
.L_2052:
        /*0008*/ 	.byte	0x04, 0x17
        /*000a*/ 	.short	(.L_2054 - .L_2053)
.L_2053:
        /*000c*/ 	.word	0x00000000
        /*0010*/ 	.short	0x0003
        /*0012*/ 	.short	0x0018
        /*0014*/ 	.byte	0x00, 0xf5, 0x21, 0x00


	//----- nvinfo : EIATTR_KPARAM_INFO
	.align		4
.L_2054:
        /*0018*/ 	.byte	0x04, 0x17
        /*001a*/ 	.short	(.L_2056 - .L_2055)
.L_2055:
        /*001c*/ 	.word	0x00000000
        /*0020*/ 	.short	0x0002
        /*0022*/ 	.short	0x0010
        /*0024*/ 	.byte	0x00, 0xf5, 0x21, 0x00


	//----- nvinfo : EIATTR_KPARAM_INFO
	.align		4
.L_2056:
        /*0028*/ 	.byte	0x04, 0x17
        /*002a*/ 	.short	(.L_2058 - .L_2057)
.L_2057:
        /*002c*/ 	.word	0x00000000
        /*0030*/ 	.short	0x0001
        /*0032*/ 	.short	0x0008
        /*0034*/ 	.byte	0x00, 0xf5, 0x21, 0x00


	//----- nvinfo : EIATTR_KPARAM_INFO
	.align		4
.L_2058:
        /*0038*/ 	.byte	0x04, 0x17
        /*003a*/ 	.short	(.L_2060 - .L_2059)
.L_2059:
        /*003c*/ 	.word	0x00000000
        /*0040*/ 	.short	0x0000
        /*0042*/ 	.short	0x0000
        /*0044*/ 	.byte	0x00, 0xf0, 0x11, 0x00


	//----- nvinfo : EIATTR_SPARSE_MMA_MASK
	.align		4
.L_2060:
        /*0048*/ 	.byte	0x03, 0x50
        /*004a*/ 	.short	0x0000


	//----- nvinfo : EIATTR_MAXREG_COUNT
	.align		4
        /*004c*/ 	.byte	0x03, 0x1b
        /*004e*/ 	.short	0x00ff


	//----- nvinfo : EIATTR_MERCURY_ISA_VERSION
	.align		4
        /*0050*/ 	.byte	0x03, 0x5f
        /*0052*/ 	.short	0x0101


	//----- nvinfo : EIATTR_VRC_CTA_INIT_COUNT
	.align		4
        /*0054*/ 	.byte	0x02, 0x4a
	.zero		1
	.zero		1


	//----- nvinfo : EIATTR_EXIT_INSTR_OFFSETS
	.align		4
        /*0058*/ 	.byte	0x04, 0x1c
        /*005a*/ 	.short	(.L_2062 - .L_2061)


	//   ....[0]....
.L_2061:
        /*005c*/ 	.word	0x000000d0


	//   ....[1]....
        /*0060*/ 	.word	0x000001c0


	//   ....[2]....
        /*0064*/ 	.word	0x00000220


	//----- nvinfo : EIATTR_CRS_STACK_SIZE
	.align		4
.L_2062:
        /*0068*/ 	.byte	0x04, 0x1e
        /*006a*/ 	.short	(.L_2064 - .L_2063)
.L_2063:
        /*006c*/ 	.word	0x00000000


	//----- nvinfo : EIATTR_CBANK_PARAM_SIZE
	.align		4
.L_2064:
        /*0070*/ 	.byte	0x03, 0x19
        /*0072*/ 	.short	0x0020


	//----- nvinfo : EIATTR_PARAM_CBANK
	.align		4
        /*0074*/ 	.byte	0x04, 0x0a
        /*0076*/ 	.short	(.L_2066 - .L_2065)
	.align		4
.L_2065:
        /*0078*/ 	.word	index@(.nv.constant0.vec_computeGaussianLikelihood)
        /*007c*/ 	.short	0x0380
        /*007e*/ 	.short	0x0020


	//----- nvinfo : EIATTR_SW_WAR
	.align		4
.L_2066:
        /*0080*/ 	.byte	0x04, 0x36
        /*0082*/ 	.short	(.L_2068 - .L_2067)
.L_2067:
        /*0084*/ 	.word	0x00000008
.L_2068:


//--------------------- .nv.info.vec_computePoissonLikelihood --------------------------
	.section	.nv.info.vec_computePoissonLikelihood,"",@"SHT_CUDA_INFO"
	.sectionflags	@""
	.align	4


	//----- nvinfo : EIATTR_CUDA_API_VERSION
	.align		4
        /*0000*/ 	.byte	0x04, 0x37
        /*0002*/ 	.short	(.L_2070 - .L_2069)
.L_2069:
        /*0004*/ 	.word	0x00000082


	//----- nvinfo : EIATTR_KPARAM_INFO
	.align		4
.L_2070:
        /*0008*/ 	.byte	0x04, 0x17
        /*000a*/ 	.short	(.L_2072 - .L_2071)
.L_2071:
        /*000c*/ 	.word	0x00000000
        /*0010*/ 	.short	0x0003
        /*0012*/ 	.short	0x0018
        /*0014*/ 	.byte	0x00, 0xf5, 0x21, 0x00


	//----- nvinfo : EIATTR_KPARAM_INFO
	.align		4
.L_2072:
        /*0018*/ 	.byte	0x04, 0x17
        /*001a*/ 	.short	(.L_2074 - .L_2073)
.L_2073:
        /*001c*/ 	.word	0x00000000
        /*0020*/ 	.short	0x0002
        /*0022*/ 	.short	0x0010
        /*0024*/ 	.byte	0x00, 0xf5, 0x21, 0x00


	//----- nvinfo : EIATTR_KPARAM_INFO
	.align		4
.L_2074:
        /*0028*/ 	.byte	0x04, 0x17
        /*002a*/ 	.short	(.L_2076 - .L_2075)
.L_2075:
        /*002c*/ 	.word	0x00000000
        /*0030*/ 	.short	0x0001
        /*0032*/ 	.short	0x0008
        /*0034*/ 	.byte	0x00, 0xf5, 0x21, 0x00


	//----- nvinfo : EIATTR_KPARAM_INFO
	.align		4
.L_2076:
        /*0038*/ 	.byte	0x04, 0x17
        /*003a*/ 	.short	(.L_2078 - .L_2077)
.L_2077:
        /*003c*/ 	.word	0x00000000
        /*0040*/ 	.short	0x0000
        /*0042*/ 	.short	0x0000
        /*0044*/ 	.byte	0x00, 0xf0, 0x11, 0x00


	//----- nvinfo : EIATTR_SPARSE_MMA_MASK
	.align		4
.L_2078:
        /*0048*/ 	.byte	0x03, 0x50
        /*004a*/ 	.short	0x0000


	//----- nvinfo : EIATTR_MAXREG_COUNT
	.align		4
        /*004c*/ 	.byte	0x03, 0x1b
        /*004e*/ 	.short	0x00ff


	//----- nvinfo : EIATTR_MERCURY_ISA_VERSION
	.align		4
        /*0050*/ 	.byte	0x03, 0x5f
        /*0052*/ 	.short	0x0101


	//----- nvinfo : EIATTR_VRC_CTA_INIT_COUNT
	.align		4
        /*0054*/ 	.byte	0x02, 0x4a
	.zero		1
	.zero		1


	//----- nvinfo : EIATTR_EXIT_INSTR_OFFSETS
	.align		4
        /*0058*/ 	.byte	0x04, 0x1c
        /*005a*/ 	.short	(.L_2080 - .L_2079)


	//   ....[0]....
.L_2079:
        /*005c*/ 	.word	0x000000d0


	//   ....[1]....
        /*0060*/ 	.word	0x00000710


	//   ....[2]....
        /*0064*/ 	.word	0x00000770


	//----- nvinfo : EIATTR_CRS_STACK_SIZE
	.align		4
.L_2080:
        /*0068*/ 	.byte	0x04, 0x1e
        /*006a*/ 	.short	(.L_2082 - .L_2081)
.L_2081:
        /*006c*/ 	.word	0x00000000


	//----- nvinfo : EIATTR_CBANK_PARAM_SIZE
	.align		4
.L_2082:
        /*0070*/ 	.byte	0x03, 0x19
        /*0072*/ 	.short	0x0020


	//----- nvinfo : EIATTR_PARAM_CBANK
	.align		4
        /*0074*/ 	.byte	0x04, 0x0a
        /*0076*/ 	.short	(.L_2084 - .L_2083)
	.align		4
.L_2083:
        /*0078*/ 	.word	index@(.nv.constant0.vec_computePoissonLikelihood)
        /*007c*/ 	.short	0x0380
        /*007e*/ 	.short	0x0020


	//----- nvinfo : EIATTR_SW_WAR
	.align		4
.L_2084:
        /*0080*/ 	.byte	0x04, 0x36
        /*0082*/ 	.short	(.L_2086 - .L_2085)
.L_2085:
        /*0084*/ 	.word	0x00000008
.L_2086:


//--------------------- .nv.info.vec_divScalarMany_f --------------------------
	.section	.nv.info.vec_divScalarMany_f,"",@"SHT_CUDA_INFO"
	.sectionflags	@""
	.align	4


	//----- nvinfo : EIATTR_CUDA_API_VERSION
	.align		4
        /*0000*/ 	.byte	0x04, 0x37
        /*0002*/ 	.short	(.L_2088 - .L_2087)
.L_2087:
        /*0004*/ 	.word	0x00000082


	//----- nvinfo : EIATTR_KPARAM_INFO
	.align		4
.L_2088:
        /*0008*/ 	.byte	0x04, 0x17
        /*000a*/ 	.short	(.L_2090 - .L_2089)
.L_2089:
        /*000c*/ 	.word	0x00000000
        /*0010*/ 	.short	0x0005
        /*0012*/ 	.short	0x0020
        /*0014*/ 	.byte	0x00, 0xf5, 0x21, 0x00


	//----- nvinfo : EIATTR_KPARAM_INFO
	.align		4
.L_2090:
        /*0018*/ 	.byte	0x04, 0x17
        /*001a*/ 	.short	(.L_2092 - .L_2091)
.L_2091:
        /*001c*/ 	.word	0x00000000
        /*0020*/ 	.short	0x0004
        /*0022*/ 	.short	0x0018
        /*0024*/ 	.byte	0x00, 0xf5, 0x21, 0x00


	//----- nvinfo : EIATTR_KPARAM_INFO
	.align		4
.L_2092:
        /*0028*/ 	.byte	0x04, 0x17
        /*002a*/ 	.short	(.L_2094 - .L_2093)
.L_2093:
        /*002c*/ 	.word	0x00000000
        /*0030*/ 	.short	0x0003
        /*0032*/ 	.short	0x0010
        /*0034*/ 	.byte	0x00, 0xf5, 0x21, 0x00


	//----- nvinfo : EIATTR_KPARAM_INFO
	.align		4
.L_2094:
        /*0038*/ 	.byte	0x04, 0x17
        /*003a*/ 	.short	(.L_2096 - .L_2095)
.L_2095:
        /*003c*/ 	.word	0x00000000
        /*0040*/ 	.short	0x0002
        /*0042*/ 	.short	0x0008
        /*0044*/ 	.byte	0x00, 0xf5, 0x21, 0x00


	//----- nvinfo : EIATTR_KPARAM_INFO
	.align		4
.L_2096:
        /*0048*/ 	.byte	0x04, 0x17
        /*004a*/ 	.short	(.L_2098 - .L_2097)
.L_2097:
        /*004c*/ 	.word	0x00000000
        /*0050*/ 	.short	0x0001
        /*0052*/ 	.short	0x0004
        /*0054*/ 	.byte	0x00, 0xf0, 0x11, 0x00


	//----- nvinfo : EIATTR_KPARAM_INFO
	.align		4
.L_2098:
        /*0058*/ 	.byte	0x04, 0x17
        /*005a*/ 	.short	(.L_2100 - .L_2099)
.L_2099:
        /*005c*/ 	.word	0x00000000
        /*0060*/ 	.short	0x0000
        /*0062*/ 	.short	0x0000
        /*0064*/ 	.byte	0x00, 0xf0, 0x11, 0x00


	//----- nvinfo : EIATTR_SPARSE_MMA_MASK
	.align		4
.L_2100:
        /*0068*/ 	.byte	0x03, 0x50
        /*006a*/ 	.short	0x0000


	//----- nvinfo : EIATTR_MAXREG_COUNT
	.align		4
        /*006c*/ 	.byte	0x03, 0x1b
        /*006e*/ 	.short	0x00ff


	//----- nvinfo : EIATTR_MERCURY_ISA_VERSION
	.align		4
        /*0070*/ 	.byte	0x03, 0x5f
        /*0072*/ 	.short	0x0101


	//----- nvinfo : EIATTR_VRC_CTA_INIT_COUNT
	.align		4
        /*0074*/ 	.byte	0x02, 0x4a
	.zero		1
	.zero		1


	//----- nvinfo : EIATTR_EXIT_INSTR_OFFSETS
	.align		4
        /*0078*/ 	.byte	0x04, 0x1c
        /*007a*/ 	.short	(.L_2102 - .L_2101)


	//   ....[0]....
.L_2101:
        /*007c*/ 	.word	0x000000d0


	//   ....[1]....
        /*0080*/ 	.word	0x000002b0


	//   ....[2]....
        /*0084*/ 	.word	0x00000450


	//----- nvinfo : EIATTR_CRS_STACK_SIZE
	.align		4
.L_2102:
        /*0088*/ 	.byte	0x04, 0x1e
        /*008a*/ 	.short	(.L_2104 - .L_2103)
.L_2103:
        /*008c*/ 	.word	0x00000000


	//----- nvinfo : EIATTR_CBANK_PARAM_SIZE
	.align		4
.L_2104:
        /*0090*/ 	.byte	0x03, 0x19
        /*0092*/ 	.short	0x0028


	//----- nvinfo : EIATTR_PARAM_CBANK
	.align		4
        /*0094*/ 	.byte	0x04, 0x0a
        /*0096*/ 	.short	(.L_2106 - .L_2105)
	.align		4
.L_2105:
        /*0098*/ 	.word	index@(.nv.constant0.vec_divScalarMany_f)
        /*009c*/ 	.short	0x0380
        /*009e*/ 	.short	0x0028


	//----- nvinfo : EIATTR_SW_WAR
	.align		4
.L_2106:
        /*00a0*/ 	.byte	0x04, 0x36
        /*00a2*/ 	.short	(.L_2108 - .L_2107)
.L_2107:
        /*00a4*/ 	.word	0x00000008
.L_2108:


//--------------------- .nv.info.vec_computeModelMany3_scmos --------------------------
	.section	.nv.info.vec_computeModelMany3_scmos,"",@"SHT_CUDA_INFO"
	.sectionflags	@""
	.align	4


	//----- nvinfo : EIATTR_CUDA_API_VERSION
	.align		4
        /*0000*/ 	.byte	0x04, 0x37
        /*0002*/ 	.short	(.L_2110 - .L_2109)
.L_2109:
        /*0004*/ 	.word	0x00000082


	//----- nvinfo : EIATTR_KPARAM_INFO
	.align		4
.L_2110:
        /*0008*/ 	.byte	0x04, 0x17
        /*000a*/ 	.short	(.L_2112 - .L_2111)
.L_2111:
        /*000c*/ 	.word	0x00000000
        /*0010*/ 	.short	0x0006
        /*0012*/ 	.short	0x0028
        /*0014*/ 	.byte	0x00, 0xf5, 0x21, 0x00


	//----- nvinfo : EIATTR_KPARAM_INFO
	.align		4
.L_2112:
        /*0018*/ 	.byte	0x04, 0x17
        /*001a*/ 	.short	(.L_2114 - .L_2113)
.L_2113:
        /*001c*/ 	.word	0x00000000
        /*0020*/ 	.short	0x0005
        /*0022*/ 	.short	0x0020
        /*0024*/ 	.byte	0x00, 0xf5, 0x21, 0x00


	//----- nvinfo : EIATTR_KPARAM_INFO
	.align		4
.L_2114:
        /*0028*/ 	.byte	0x04, 0x17
        /*002a*/ 	.short	(.L_2116 - .L_2115)
.L_2115:
        /*002c*/ 	.word	0x00000000
        /*0030*/ 	.short	0x0004
        /*0032*/ 	.short	0x0018
        /*0034*/ 	.byte	0x00, 0xf5, 0x21, 0x00


	//----- nvinfo : EIATTR_KPARAM_INFO
	.align		4
.L_2116:
        /*0038*/ 	.byte	0x04, 0x17
        /*003a*/ 	.short	(.L_2118 - .L_2117)
.L_2117:
        /*003c*/ 	.word	0x00000000
        /*0040*/ 	.short	0x0003
        /*0042*/ 	.short	0x0010
        /*0044*/ 	.byte	0x00, 0xf5, 0x21, 0x00


	//----- nvinfo : EIATTR_KPARAM_INFO
	.align		4
.L_2118:
        /*0048*/ 	.byte	0x04, 0x17
        /*004a*/ 	.short	(.L_2120 - .L_2119)
.L_2119:
        /*004c*/ 	.word	0x00000000
        /*0050*/ 	.short	0x0002
        /*0052*/ 	.short	0x0008
        /*0054*/ 	.byte	0x00, 0xf5, 0x21, 0x00


	//----- nvinfo : EIATTR_KPARAM_INFO
	.align		4
.L_2120:
        /*0058*/ 	.byte	0x04, 0x17
        /*005a*/ 	.short	(.L_2122 - .L_2121)
.L_2121:
        /*005c*/ 	.word	0x00000000
        /*0060*/ 	.short	0x0001
        /*0062*/ 	.short	0x0004
        /*0064*/ 	.byte	0x00, 0xf0, 0x11, 0x00


	//----- nvinfo : EIATTR_KPARAM_INFO
	.align		4
.L_2122:
        /*0068*/ 	.byte	0x04, 0x17
        /*006a*/ 	.short	(.L_2124 - .L_2123)
.L_2123:
        /*006c*/ 	.word	0x00000000
        /*0070*/ 	.short	0x0000
        /*0072*/ 	.short	0x0000
        /*0074*/ 	.byte	0x00, 0xf0, 0x11, 0x00


	//----- nvinfo : EIATTR_SPARSE_MMA_MASK
	.align		4
.L_2124:
        /*0078*/ 	.byte	0x03, 0x50
        /*007a*/ 	.short	0x0000


	//----- nvinfo : EIATTR_MAXREG_COUNT
	.align		4
        /*007c*/ 	.byte	0x03, 0x1b
        /*007e*/ 	.short	0x00ff


	//----- nvinfo : EIATTR_MERCURY_ISA_VERSION
	.align		4
        /*0080*/ 	.byte	0x03, 0x5f
        /*0082*/ 	.short	0x0101


	//----- nvinfo : EIATTR_VRC_CTA_INIT_COUNT
	.align		4
        /*0084*/ 	.byte	0x02, 0x4a
	.zero		1
	.zero		1


	//----- nvinfo : EIATTR_EXIT_INSTR_OFFSETS
	.align		4
        /*0088*/ 	.byte	0x04, 0x1c
        /*008a*/ 	.short	(.L_2126 - .L_2125)


	//   ....[0]....
.L_2125:
        /*008c*/ 	.word	0x000000d0


	//   ....[1]....
        /*0090*/ 	.word	0x000003b0


	//----- nvinfo : EIATTR_CBANK_PARAM_SIZE
	.align		4
.L_2126:
        /*0094*/ 	.byte	0x03, 0x19
        /*0096*/ 	.short	0x0030


	//----- nvinfo : EIATTR_PARAM_CBANK
	.align		4
        /*0098*/ 	.byte	0x04, 0x0a
        /*009a*/ 	.short	(.L_2128 - .L_2127)
	.align		4
.L_2127:
        /*009c*/ 	.word	index@(.nv.constant0.vec_computeModelMany3_scmos)
        /*00a0*/ 	.short	0x0380
        /*00a2*/ 	.short	0x0030


	//----- nvinfo : EIATTR_SW_WAR
	.align		4
.L_2128:
        /*00a4*/ 	.byte	0x04, 0x36
        /*00a6*/ 	.short	(.L_2130 - .L_2129)
.L_2129:
        /*00a8*/ 	.word	0x00000008
.L_2130:


//--------------------- .nv.info.vec_computeModelMany2_scmos --------------------------
	.section	.nv.info.vec_computeModelMany2_scmos,"",@"SHT_CUDA_INFO"
	.sectionflags	@""
	.align	4


	//----- nvinfo : EIATTR_CUDA_API_VERSION
	.align		4
        /*0000*/ 	.byte	0x04, 0x37
        /*0002*/ 	.short	(.L_2132 - .L_2131)
.L_2131:
        /*0004*/ 	.word	0x00000082


	//----- nvinfo : EIATTR_KPARAM_INFO
	.align		4
.L_2132:
        /*0008*/ 	.byte	0x04, 0x17
        /*000a*/ 	.short	(.L_2134 - .L_2133)
.L_2133:
        /*000c*/ 	.word	0x00000000
        /*0010*/ 	.short	0x0006
        /*0012*/ 	.short	0x0028
        /*0014*/ 	.byte	0x00, 0xf5, 0x21, 0x00


	//----- nvinfo : EIATTR_KPARAM_INFO
	.align		4
.L_2134:
        /*0018*/ 	.byte	0x04, 0x17
        /*001a*/ 	.short	(.L_2136 - .L_2135)
.L_2135:
        /*001c*/ 	.word	0x00000000
        /*0020*/ 	.short	0x0005
        /*0022*/ 	.short	0x0020
        /*0024*/ 	.byte	0x00, 0xf5, 0x21, 0x00


	//----- nvinfo : EIATTR_KPARAM_INFO
	.align		4
.L_2136:
        /*0028*/ 	.byte	0x04, 0x17
        /*002a*/ 	.short	(.L_2138 - .L_2137)
.L_2137:
        /*002c*/ 	.word	0x00000000
        /*0030*/ 	.short	0x0004
        /*0032*/ 	.short	0x0018
        /*0034*/ 	.byte	0x00, 0xf5, 0x21, 0x00


	//----- nvinfo : EIATTR_KPARAM_INFO
	.align		4
.L_2138:
        /*0038*/ 	.byte	0x04, 0x17
        /*003a*/ 	.short	(.L_2140 - .L_2139)
.L_2139:
        /*003c*/ 	.word	0x00000000
        /*0040*/ 	.short	0x0003
        /*0042*/ 	.short	0x0010
        /*0044*/ 	.byte	0x00, 0xf5, 0x21, 0x00


	//----- nvinfo : EIATTR_KPARAM_INFO
	.align		4
.L_2140:
        /*0048*/ 	.byte	0x04, 0x17
        /*004a*/ 	.short	(.L_2142 - .L_2141)
.L_2141:
        /*004c*/ 	.word	0x00000000
        /*0050*/ 	.short	0x0002
        /*0052*/ 	.short	0x0008
        /*0054*/ 	.byte	0x00, 0xf5, 0x21, 0x00


	//----- nvinfo : EIATTR_KPARAM_INFO
	.align		4
.L_2142:
        /*0058*/ 	.byte	0x04, 0x17
        /*005a*/ 	.short	(.L_2144 - .L_2143)
.L_2143:
        /*005c*/ 	.word	0x00000000
        /*0060*/ 	.short	0x0001
        /*0062*/ 	.short	0x0004
        /*0064*/ 	.byte	0x00, 0xf0, 0x11, 0x00


	//----- nvinfo : EIATTR_KPARAM_INFO
	.align		4
.L_2144:
        /*0068*/ 	.byte	0x04, 0x17
        /*006a*/ 	.short	(.L_2146 - .L_2145)
.L_2145:
        /*006c*/ 	.word	0x00000000
        /*0070*/ 	.short	0x0000
        /*0072*/ 	.short	0x0000
        /*0074*/ 	.byte	0x00, 0xf0, 0x11, 0x00


	//----- nvinfo : EIATTR_SPARSE_MMA_MASK
	.align		4
.L_2146:
        /*0078*/ 	.byte	0x03, 0x50
        /*007a*/ 	.short	0x0000


	//----- nvinfo : EIATTR_MAXREG_COUNT
	.align		4
        /*007c*/ 	.byte	0x03, 0x1b
        /*007e*/ 	.short	0x00ff


	//----- nvinfo : EIATTR_MERCURY_ISA_VERSION
	.align		4
        /*0080*/ 	.byte	0x03, 0x5f
        /*0082*/ 	.short	0x0101


	//----- nvinfo : EIATTR_VRC_CTA_INIT_COUNT
	.align		4
        /*0084*/ 	.byte	0x02, 0x4a
	.zero		1
	.zero		1


	//----- nvinfo : EIATTR_EXIT_INSTR_OFFSETS
	.align		4
        /*0088*/ 	.byte	0x04, 0x1c
        /*008a*/ 	.short	(.L_2148 - .L_2147)


	//   ....[0]....
.L_2147:
        /*008c*/ 	.word	0x000000d0


	//   ....[1]....
        /*0090*/ 	.word	0x000003b0


	//----- nvinfo : EIATTR_CBANK_PARAM_SIZE
	.align		4
.L_2148:
        /*0094*/ 	.byte	0x03, 0x19
        /*0096*/ 	.short	0x0030


	//----- nvinfo : EIATTR_PARAM_CBANK
	.align		4
        /*0098*/ 	.byte	0x04, 0x0a
        /*009a*/ 	.short	(.L_2150 - .L_2149)
	.align		4
.L_2149:
        /*009c*/ 	.word	index@(.nv.constant0.vec_computeModelMany2_scmos)
        /*00a0*/ 	.short	0x0380
        /*00a2*/ 	.short	0x0030


	//----- nvinfo : EIATTR_SW_WAR
	.align		4
.L_2150:
        /*00a4*/ 	.byte	0x04, 0x36
        /*00a6*/ 	.short	(.L_2152 - .L_2151)
.L_2151:
        /*00a8*/ 	.word	0x00000008
.L_2152:


//--------------------- .nv.info.vec_computeModelMany1_scmos --------------------------
	.section	.nv.info.vec_computeModelMany1_scmos,"",@"SHT_CUDA_INFO"
	.sectionflags	@""
	.align	4


	//----- nvinfo : EIATTR_CUDA_API_VERSION
	.align		4
        /*0000*/ 	.byte	0x04, 0x37
        /*0002*/ 	.short	(.L_2154 - .L_2153)
.L_2153:
        /*0004*/ 	.word	0x00000082


	//----- nvinfo : EIATTR_KPARAM_INFO
	.align		4
.L_2154:
        /*0008*/ 	.byte	0x04, 0x17
        /*000a*/ 	.short	(.L_2156 - .L_2155)
.L_2155:
        /*000c*/ 	.word	0x00000000
        /*0010*/ 	.short	0x0006
        /*0012*/ 	.short	0x0028
        /*0014*/ 	.byte	0x00, 0xf5, 0x21, 0x00


	//----- nvinfo : EIATTR_KPARAM_INFO
	.align		4
.L_2156:
        /*0018*/ 	.byte	0x04, 0x17
        /*001a*/ 	.short	(.L_2158 - .L_2157)
.L_2157:
        /*001c*/ 	.word	0x00000000
        /*0020*/ 	.short	0x0005
        /*0022*/ 	.short	0x0020
        /*0024*/ 	.byte	0x00, 0xf0, 0x21, 0x00


	//----- nvinfo : EIATTR_KPARAM_INFO
	.align		4
.L_2158:
        /*0028*/ 	.byte	0x04, 0x17
        /*002a*/ 	.short	(.L_2160 - .L_2159)
.L_2159:
        /*002c*/ 	.word	0x00000000
        /*0030*/ 	.short	0x0004
        /*0032*/ 	.short	0x0018
        /*0034*/ 	.byte	0x00, 0xf5, 0x21, 0x00


	//----- nvinfo : EIATTR_KPARAM_INFO
	.align		4
.L_2160:
        /*0038*/ 	.byte	0x04, 0x17
        /*003a*/ 	.short	(.L_2162 - .L_2161)
.L_2161:
        /*003c*/ 	.word	0x00000000
        /*0040*/ 	.short	0x0003
        /*0042*/ 	.short	0x0010
        /*0044*/ 	.byte	0x00, 0xf5, 0x21, 0x00


	//----- nvinfo : EIATTR_KPARAM_INFO
	.align		4
.L_2162:
        /*0048*/ 	.byte	0x04, 0x17
        /*004a*/ 	.short	(.L_2164 - .L_2163)
.L_2163:
        /*004c*/ 	.word	0x00000000
        /*0050*/ 	.short	0x0002
        /*0052*/ 	.short	0x0008
        /*0054*/ 	.byte	0x00, 0xf5, 0x21, 0x00


	//----- nvinfo : EIATTR_KPARAM_INFO
	.align		4
.L_2164:
        /*0058*/ 	.byte	0x04, 0x17
        /*005a*/ 	.short	(.L_2166 - .L_2165)
.L_2165:
        /*005c*/ 	.word	0x00000000
        /*0060*/ 	.short	0x0001
        /*0062*/ 	.short	0x0004
        /*0064*/ 	.byte	0x00, 0xf0, 0x11, 0x00


	//----- nvinfo : EIATTR_KPARAM_INFO
	.align		4
.L_2166:
        /*0068*/ 	.byte	0x04, 0x17
        /*006a*/ 	.short	(.L_2168 - .L_2167)
.L_2167:
        /*006c*/ 	.word	0x00000000
        /*0070*/ 	.short	0x0000
        /*0072*/ 	.short	0x0000
        /*0074*/ 	.byte	0x00, 0xf0, 0x11, 0x00


	//----- nvinfo : EIATTR_SPARSE_MMA_MASK
	.align		4
.L_2168:
        /*0078*/ 	.byte	0x03, 0x50
        /*007a*/ 	.short	0x0000


	//----- nvinfo : EIATTR_MAXREG_COUNT
	.align		4
        /*007c*/ 	.byte	0x03, 0x1b
        /*007e*/ 	.short	0x00ff


	//----- nvinfo : EIATTR_MERCURY_ISA_VERSION
	.align		4
        /*0080*/ 	.byte	0x03, 0x5f
        /*0082*/ 	.short	0x0101


	//----- nvinfo : EIATTR_VRC_CTA_INIT_COUNT
	.align		4
        /*0084*/ 	.byte	0x02, 0x4a
	.zero		1
	.zero		1


	//----- nvinfo : EIATTR_EXIT_INSTR_OFFSETS
	.align		4
        /*0088*/ 	.byte	0x04, 0x1c
        /*008a*/ 	.short	(.L_2170 - .L_2169)


	//   ....[0]....
.L_2169:
        /*008c*/ 	.word	0x000000d0


	//   ....[1]....
        /*0090*/ 	.word	0x00000380


	//----- nvinfo : EIATTR_CBANK_PARAM_SIZE
	.align		4
.L_2170:
        /*0094*/ 	.byte	0x03, 0x19
        /*0096*/ 	.short	0x0030


	//----- nvinfo : EIATTR_PARAM_CBANK
	.align		4
        /*0098*/ 	.byte	0x04, 0x0a
        /*009a*/ 	.short	(.L_2172 - .L_2171)
	.align		4
.L_2171:
        /*009c*/ 	.word	index@(.nv.constant0.vec_computeModelMany1_scmos)
        /*00a0*/ 	.short	0x0380
        /*00a2*/ 	.short	0x0030


	//----- nvinfo : EIATTR_SW_WAR
	.align		4
.L_2172:
        /*00a4*/ 	.byte	0x04, 0x36
        /*00a6*/ 	.short	(.L_2174 - .L_2173)
.L_2173:
        /*00a8*/ 	.word	0x00000008
.L_2174:


//--------------------- .nv.info.vec_computeModelMany3 --------------------------
	.section	.nv.info.vec_computeModelMany3,"",@"SHT_CUDA_INFO"
	.sectionflags	@""
	.align	4


	//----- nvinfo : EIATTR_CUDA_API_VERSION
	.align		4
        /*0000*/ 	.byte	0x04, 0x37
        /*0002*/ 	.short	(.L_2176 - .L_2175)
.L_2175:
        /*0004*/ 	.word	0x00000082


	//----- nvinfo : EIATTR_KPARAM_INFO
	.align		4
.L_2176:
        /*0008*/ 	.byte	0x04, 0x17
        /*000a*/ 	.short	(.L_2178 - .L_2177)
.L_2177:
        /*000c*/ 	.word	0x00000000
        /*0010*/ 	.short	0x0005
        /*0012*/ 	.short	0x0020
        /*0014*/ 	.byte	0x00, 0xf5, 0x21, 0x00


	//----- nvinfo : EIATTR_KPARAM_INFO
	.align		4
.L_2178:
        /*0018*/ 	.byte	0x04, 0x17
        /*001a*/ 	.short	(.L_2180 - .L_2179)
.L_2179:
        /*001c*/ 	.word	0x00000000
        /*0020*/ 	.short	0x0004
        /*0022*/ 	.short	0x0018
        /*0024*/ 	.byte	0x00, 0xf5, 0x21, 0x00


	//----- nvinfo : EIATTR_KPARAM_INFO
	.align		4
.L_2180:
        /*0028*/ 	.byte	0x04, 0x17
        /*002a*/ 	.short	(.L_2182 - .L_2181)
.L_2181:
        /*002c*/ 	.word	0x00000000
        /*0030*/ 	.short	0x0003
        /*0032*/ 	.short	0x0010
        /*0034*/ 	.byte	0x00, 0xf5, 0x21, 0x00


	//----- nvinfo : EIATTR_KPARAM_INFO
	.align		4
.L_2182:
        /*0038*/ 	.byte	0x04, 0x17
        /*003a*/ 	.short	(.L_2184 - .L_2183)
.L_2183:
        /*003c*/ 	.word	0x00000000
        /*0040*/ 	.short	0x0002
        /*0042*/ 	.short	0x0008
        /*0044*/ 	.byte	0x00, 0xf5, 0x21, 0x00


	//----- nvinfo : EIATTR_KPARAM_INFO
	.align		4
.L_2184:
        /*0048*/ 	.byte	0x04, 0x17
        /*004a*/ 	.short	(.L_2186 - .L_2185)
.L_2185:
        /*004c*/ 	.word	0x00000000
        /*0050*/ 	.short	0x0001
        /*0052*/ 	.short	0x0004
        /*0054*/ 	.byte	0x00, 0xf0, 0x11, 0x00


	//----- nvinfo : EIATTR_KPARAM_INFO
	.align		4
.L_2186:
        /*0058*/ 	.byte	0x04, 0x17
        /*005a*/ 	.short	(.L_2188 - .L_2187)
.L_2187:
        /*005c*/ 	.word	0x00000000
        /*0060*/ 	.short	0x0000
        /*0062*/ 	.short	0x0000
        /*0064*/ 	.byte	0x00, 0xf0, 0x11, 0x00


	//----- nvinfo : EIATTR_SPARSE_MMA_MASK
	.align		4
.L_2188:
        /*0068*/ 	.byte	0x03, 0x50
        /*006a*/ 	.short	0x0000


	//----- nvinfo : EIATTR_MAXREG_COUNT
	.align		4
        /*006c*/ 	.byte	0x03, 0x1b
        /*006e*/ 	.short	0x00ff


	//----- nvinfo : EIATTR_MERCURY_ISA_VERSION
	.align		4
        /*0070*/ 	.byte	0x03, 0x5f
        /*0072*/ 	.short	0x0101


	//----- nvinfo : EIATTR_VRC_CTA_INIT_COUNT
	.align		4
        /*0074*/ 	.byte	0x02, 0x4a
	.zero		1
	.zero		1


	//----- nvinfo : EIATTR_EXIT_INSTR_OFFSETS
	.align		4
        /*0078*/ 	.byte	0x04, 0x1c
        /*007a*/ 	.short	(.L_2190 - .L_2189)


	//   ....[0]....
.L_2189:
        /*007c*/ 	.word	0x000000d0


	//   ....[1]....
        /*0080*/ 	.word	0x00000370


	//----- nvinfo : EIATTR_CBANK_PARAM_SIZE
	.align		4
.L_2190:
        /*0084*/ 	.byte	0x03, 0x19
        /*0086*/ 	.short	0x0028


	//----- nvinfo : EIATTR_PARAM_CBANK
	.align		4
        /*0088*/ 	.byte	0x04, 0x0a
        /*008a*/ 	.short	(.L_2192 - .L_2191)
	.align		4
.L_2191:
        /*008c*/ 	.word	index@(.nv.constant0.vec_computeModelMany3)
        /*0090*/ 	.short	0x0380
        /*0092*/ 	.short	0x0028


	//----- nvinfo : EIATTR_SW_WAR
	.align		4
.L_2192:
        /*0094*/ 	.byte	0x04, 0x36
        /*0096*/ 	.short	(.L_2194 - .L_2193)
.L_2193:
        /*0098*/ 	.word	0x00000008
.L_2194:


//--------------------- .nv.info.vec_computeModelMany2 --------------------------
	.section	.nv.info.vec_computeModelMany2,"",@"SHT_CUDA_INFO"
	.sectionflags	@""
	.align	4


	//----- nvinfo : EIATTR_CUDA_API_VERSION
	.align		4
        /*0000*/ 	.byte	0x04, 0x37
        /*0002*/ 	.short	(.L_2196 - .L_2195)
.L_2195:
        /*0004*/ 	.word	0x00000082


	//----- nvinfo : EIATTR_KPARAM_INFO
	.align		4
.L_2196:
        /*0008*/ 	.byte	0x04, 0x17
        /*000a*/ 	.short	(.L_2198 - .L_2197)
.L_2197:
        /*000c*/ 	.word	0x00000000
        /*0010*/ 	.short	0x0005
        /*0012*/ 	.short	0x0020
        /*0014*/ 	.byte	0x00, 0xf5, 0x21, 0x00


	//----- nvinfo : EIATTR_KPARAM_INFO
	.align		4
.L_2198:
        /*0018*/ 	.byte	0x04, 0x17
        /*001a*/ 	.short	(.L_2200 - .L_2199)
.L_2199:
        /*001c*/ 	.word	0x00000000
        /*0020*/ 	.short	0x0004
        /*0022*/ 	.short	0x0018
        /*0024*/ 	.byte	0x00, 0xf5, 0x21, 0x00


	//----- nvinfo : EIATTR_KPARAM_INFO
	.align		4
.L_2200:
        /*0028*/ 	.byte	0x04, 0x17
        /*002a*/ 	.short	(.L_2202 - .L_2201)
.L_2201:
        /*002c*/ 	.word	0x00000000
        /*0030*/ 	.short	0x0003
        /*0032*/ 	.short	0x0010
        /*0034*/ 	.byte	0x00, 0xf5, 0x21, 0x00


	//----- nvinfo : EIATTR_KPARAM_INFO
	.align		4
.L_2202:
        /*0038*/ 	.byte	0x04, 0x17
        /*003a*/ 	.short	(.L_2204 - .L_2203)
.L_2203:
        /*003c*/ 	.word	0x00000000
        /*0040*/ 	.short	0x0002
        /*0042*/ 	.short	0x0008
        /*0044*/ 	.byte	0x00, 0xf5, 0x21, 0x00


	//----- nvinfo : EIATTR_KPARAM_INFO
	.align		4
.L_2204:
        /*0048*/ 	.byte	0x04, 0x17
        /*004a*/ 	.short	(.L_2206 - .L_2205)
.L_2205:
        /*004c*/ 	.word	0x00000000
        /*0050*/ 	.short	0x0001
        /*0052*/ 	.short	0x0004
        /*0054*/ 	.byte	0x00, 0xf0, 0x11, 0x00


	//----- nvinfo : EIATTR_KPARAM_INFO
	.align		4
.L_2206:
        /*0058*/ 	.byte	0x04, 0x17
        /*005a*/ 	.short	(.L_2208 - .L_2207)
.L_2207:
        /*005c*/ 	.word	0x00000000
        /*0060*/ 	.short	0x0000
        /*0062*/ 	.short	0x0000
        /*0064*/ 	.byte	0x00, 0xf0, 0x11, 0x00


	//----- nvinfo : EIATTR_SPARSE_MMA_MASK
	.align		4
.L_2208:
        /*0068*/ 	.byte	0x03, 0x50
        /*006a*/ 	.short	0x0000


	//----- nvinfo : EIATTR_MAXREG_COUNT
	.align		4
        /*006c*/ 	.byte	0x03, 0x1b
        /*006e*/ 	.short	0x00ff


	//----- nvinfo : EIATTR_MERCURY_ISA_VERSION
	.align		4
        /*0070*/ 	.byte	0x03, 0x5f
        /*0072*/ 	.short	0x0101


	//----- nvinfo : EIATTR_VRC_CTA_INIT_COUNT
	.align		4
        /*0074*/ 	.byte	0x02, 0x4a
	.zero		1
	.zero		1


	//----- nvinfo : EIATTR_EXIT_INSTR_OFFSETS
	.align		4
        /*0078*/ 	.byte	0x04, 0x1c
        /*007a*/ 	.short	(.L_2210 - .L_2209)


	//   ....[0]....
.L_2209:
        /*007c*/ 	.word	0x000000d0


	//   ....[1]....
        /*0080*/ 	.word	0x00000350


	//----- nvinfo : EIATTR_CBANK_PARAM_SIZE
	.align		4
.L_2210:
        /*0084*/ 	.byte	0x03, 0x19
        /*0086*/ 	.short	0x0028


	//----- nvinfo : EIATTR_PARAM_CBANK
	.align		4
        /*0088*/ 	.byte	0x04, 0x0a
        /*008a*/ 	.short	(.L_2212 - .L_2211)
	.align		4
.L_2211:
        /*008c*/ 	.word	index@(.nv.constant0.vec_computeModelMany2)
        /*0090*/ 	.short	0x0380
        /*0092*/ 	.short	0x0028


	//----- nvinfo : EIATTR_SW_WAR
	.align		4
.L_2212:
        /*0094*/ 	.byte	0x04, 0x36
        /*0096*/ 	.short	(.L_2214 - .L_2213)
.L_2213:
        /*0098*/ 	.word	0x00000008
.L_2214:


//--------------------- .nv.info.vec_computeModelMany1 --------------------------
	.section	.nv.info.vec_computeModelMany1,"",@"SHT_CUDA_INFO"
	.sectionflags	@""
	.align	4


	//----- nvinfo : EIATTR_CUDA_API_VERSION
	.align		4
        /*0000*/ 	.byte	0x04, 0x37
        /*0002*/ 	.short	(.L_2216 - .L_2215)
.L_2215:
        /*0004*/ 	.word	0x00000082


	//----- nvinfo : EIATTR_KPARAM_INFO
	.align		4
.L_2216:
        /*0008*/ 	.byte	0x04, 0x17
        /*000a*/ 	.short	(.L_2218 - .L_2217)
.L_2217:
        /*000c*/ 	.word	0x00000000
        /*0010*/ 	.short	0x0005
        /*0012*/ 	.short	0x0020
        /*0014*/ 	.byte	0x00, 0xf0, 0x21, 0x00


	//----- nvinfo : EIATTR_KPARAM_INFO
	.align		4
.L_2218:
        /*0018*/ 	.byte	0x04, 0x17
        /*001a*/ 	.short	(.L_2220 - .L_2219)
.L_2219:
        /*001c*/ 	.word	0x00000000
        /*0020*/ 	.short	0x0004
        /*0022*/ 	.short	0x0018
        /*0024*/ 	.byte	0x00, 0xf5, 0x21, 0x00


	//----- nvinfo : EIATTR_KPARAM_INFO
	.align		4
.L_2220:
        /*0028*/ 	.byte	0x04, 0x17
        /*002a*/ 	.short	(.L_2222 - .L_2221)
.L_2221:
        /*002c*/ 	.word	0x00000000
        /*0030*/ 	.short	0x0003
        /*0032*/ 	.short	0x0010
        /*0034*/ 	.byte	0x00, 0xf5, 0x21, 0x00


	//----- nvinfo : EIATTR_KPARAM_INFO
	.align		4
.L_2222:
        /*0038*/ 	.byte	0x04, 0x17
        /*003a*/ 	.short	(.L_2224 - .L_2223)
.L_2223:
        /*003c*/ 	.word	0x00000000
        /*0040*/ 	.short	0x0002
        /*0042*/ 	.short	0x0008
        /*0044*/ 	.byte	0x00, 0xf5, 0x21, 0x00


	//----- nvinfo : EIATTR_KPARAM_INFO
	.align		4
.L_2224:
        /*0048*/ 	.byte	0x04, 0x17
        /*004a*/ 	.short	(.L_2226 - .L_2225)
.L_2225:
        /*004c*/ 	.word	0x00000000
        /*0050*/ 	.short	0x0001
        /*0052*/ 	.short	0x0004
        /*0054*/ 	.byte	0x00, 0xf0, 0x11, 0x00


	//----- nvinfo : EIATTR_KPARAM_INFO
	.align		4
.L_2226:
        /*0058*/ 	.byte	0x04, 0x17
        /*005a*/ 	.short	(.L_2228 - .L_2227)
.L_2227:
        /*005c*/ 	.word	0x00000000
        /*0060*/ 	.short	0x0000
        /*0062*/ 	.short	0x0000
        /*0064*/ 	.byte	0x00, 0xf0, 0x11, 0x00


	//----- nvinfo : EIATTR_SPARSE_MMA_MASK
	.align		4
.L_2228:
        /*0068*/ 	.byte	0x03, 0x50
        /*006a*/ 	.short	0x0000


	//----- nvinfo : EIATTR_MAXREG_COUNT
	.align		4
        /*006c*/ 	.byte	0x03, 0x1b
        /*006e*/ 	.short	0x00ff


	//----- nvinfo : EIATTR_MERCURY_ISA_VERSION
	.align		4
        /*0070*/ 	.byte	0x03, 0x5f
        /*0072*/ 	.short	0x0101


	//----- nvinfo : EIATTR_VRC_CTA_INIT_COUNT
	.align		4
        /*0074*/ 	.byte	0x02, 0x4a
	.zero		1
	.zero		1


	//----- nvinfo : EIATTR_EXIT_INSTR_OFFSETS
	.align		4
        /*0078*/ 	.byte	0x04, 0x1c
        /*007a*/ 	.short	(.L_2230 - .L_2229)


	//   ....[0]....
.L_2229:
        /*007c*/ 	.word	0x000000d0


	//   ....[1]....
        /*0080*/ 	.word	0x00000330


	//----- nvinfo : EIATTR_CBANK_PARAM_SIZE
	.align		4
.L_2230:
        /*0084*/ 	.byte	0x03, 0x19
        /*0086*/ 	.short	0x0028


	//----- nvinfo : EIATTR_PARAM_CBANK
	.align		4
        /*0088*/ 	.byte	0x04, 0x0a
        /*008a*/ 	.short	(.L_2232 - .L_2231)
	.align		4
.L_2231:
        /*008c*/ 	.word	index@(.nv.constant0.vec_computeModelMany1)
        /*0090*/ 	.short	0x0380
        /*0092*/ 	.short	0x0028


	//----- nvinfo : EIATTR_SW_WAR
	.align		4
.L_2232:
        /*0094*/ 	.byte	0x04, 0x36
        /*0096*/ 	.short	(.L_2234 - .L_2233)
.L_2233:
        /*0098*/ 	.word	0x00000008
.L_2234:


//--------------------- .nv.info.vec_mulMany_f    --------------------------
	.section	.nv.info.vec_mulMany_f,"",@"SHT_CUDA_INFO"
	.sectionflags	@""
	.align	4


	//----- nvinfo : EIATTR_CUDA_API_VERSION
	.align		4
        /*0000*/ 	.byte	0x04, 0x37
        /*0002*/ 	.short	(.L_2236 - .L_2235)
.L_2235:
        /*0004*/ 	.word	0x00000082


	//----- nvinfo : EIATTR_KPARAM_INFO
	.align		4
.L_2236:
        /*0008*/ 	.byte	0x04, 0x17
        /*000a*/ 	.short	(.L_2238 - .L_2237)
.L_2237:
        /*000c*/ 	.word	0x00000000
        /*0010*/ 	.short	0x0004
        /*0012*/ 	.short	0x0018
        /*0014*/ 	.byte	0x00, 0xf5, 0x21, 0x00


	//----- nvinfo : EIATTR_KPARAM_INFO
	.align		4
.L_2238:
        /*0018*/ 	.byte	0x04, 0x17
        /*001a*/ 	.short	(.L_2240 - .L_2239)
.L_2239:
        /*001c*/ 	.word	0x00000000
        /*0020*/ 	.short	0x0003
        /*0022*/ 	.short	0x0010
        /*0024*/ 	.byte	0x00, 0xf5, 0x21, 0x00


	//----- nvinfo : EIATTR_KPARAM_INFO
	.align		4
.L_2240:
        /*0028*/ 	.byte	0x04, 0x17
        /*002a*/ 	.short	(.L_2242 - .L_2241)
.L_2241:
        /*002c*/ 	.word	0x00000000
        /*0030*/ 	.short	0x0002
        /*0032*/ 	.short	0x0008
        /*0034*/ 	.byte	0x00, 0xf5, 0x21, 0x00


	//----- nvinfo : EIATTR_KPARAM_INFO
	.align		4
.L_2242:
        /*0038*/ 	.byte	0x04, 0x17
        /*003a*/ 	.short	(.L_2244 - .L_2243)
.L_2243:
        /*003c*/ 	.word	0x00000000
        /*0040*/ 	.short	0x0001
        /*0042*/ 	.short	0x0004
        /*0044*/ 	.byte	0x00, 0xf0, 0x11, 0x00


	//----- nvinfo : EIATTR_KPARAM_INFO
	.align		4
.L_2244:
        /*0048*/ 	.byte	0x04, 0x17
        /*004a*/ 	.short	(.L_2246 - .L_2245)
.L_2245:
        /*004c*/ 	.word	0x00000000
        /*0050*/ 	.short	0x0000
        /*0052*/ 	.short	0x0000
        /*0054*/ 	.byte	0x00, 0xf0, 0x11, 0x00


	//----- nvinfo : EIATTR_SPARSE_MMA_MASK
	.align		4
.L_2246:
        /*0058*/ 	.byte	0x03, 0x50
        /*005a*/ 	.short	0x0000


	//----- nvinfo : EIATTR_MAXREG_COUNT
	.align		4
        /*005c*/ 	.byte	0x03, 0x1b
        /*005e*/ 	.short	0x00ff


	//----- nvinfo : EIATTR_MERCURY_ISA_VERSION
	.align		4
        /*0060*/ 	.byte	0x03, 0x5f
        /*0062*/ 	.short	0x0101


	//----- nvinfo : EIATTR_VRC_CTA_INIT_COUNT
	.align		4
        /*0064*/ 	.byte	0x02, 0x4a
	.zero		1
	.zero		1


	//----- nvinfo : EIATTR_EXIT_INSTR_OFFSETS
	.align		4
        /*0068*/ 	.byte	0x04, 0x1c
        /*006a*/ 	.short	(.L_2248 - .L_2247)


	//   ....[0]....
.L_2247:
        /*006c*/ 	.word	0x000000d0


	//   ....[1]....
        /*0070*/ 	.word	0x000002f0


	//----- nvinfo : EIATTR_CBANK_PARAM_SIZE
	.align		4
.L_2248:
        /*0074*/ 	.byte	0x03, 0x19
        /*0076*/ 	.short	0x0020


	//----- nvinfo : EIATTR_PARAM_CBANK
	.align		4
        /*0078*/ 	.byte	0x04, 0x0a
        /*007a*/ 	.short	(.L_2250 - .L_2249)
	.align		4
.L_2249:
        /*007c*/ 	.word	index@(.nv.constant0.vec_mulMany_f)
        /*0080*/ 	.short	0x0380
        /*0082*/ 	.short	0x0020


	//----- nvinfo : EIATTR_SW_WAR
	.align		4
.L_2250:
        /*0084*/ 	.byte	0x04, 0x36
        /*0086*/ 	.short	(.L_2252 - .L_2251)
.L_2251:
        /*0088*/ 	.word	0x00000008
.L_2252:


//--------------------- .nv.info.vec_divScalarMany --------------------------
	.section	.nv.info.vec_divScalarMany,"",@"SHT_CUDA_INFO"
	.sectionflags	@""
	.align	4


	//----- nvinfo : EIATTR_CUDA_API_VERSION
	.align		4
        /*0000*/ 	.byte	0x04, 0x37
        /*0002*/ 	.short	(.L_2254 - .L_2253)
.L_2253:
        /*0004*/ 	.word	0x00000082


	//----- nvinfo : EIATTR_KPARAM_INFO
	.align		4
.L_2254:
        /*0008*/ 	.byte	0x04, 0x17
        /*000a*/ 	.short	(.L_2256 - .L_2255)
.L_2255:
        /*000c*/ 	.word	0x00000000
        /*0010*/ 	.short	0x0004
        /*0012*/ 	.short	0x0018
        /*0014*/ 	.byte	0x00, 0xf5, 0x21, 0x00


	//----- nvinfo : EIATTR_KPARAM_INFO
	.align		4
.L_2256:
        /*0018*/ 	.byte	0x04, 0x17
        /*001a*/ 	.short	(.L_2258 - .L_2257)
.L_2257:
        /*001c*/ 	.word	0x00000000
        /*0020*/ 	.short	0x0003
        /*0022*/ 	.short	0x0010
        /*0024*/ 	.byte	0x00, 0xf5, 0x21, 0x00


	//----- nvinfo : EIATTR_KPARAM_INFO
	.align		4
.L_2258:
        /*0028*/ 	.byte	0x04, 0x17
        /*002a*/ 	.short	(.L_2260 - .L_2259)
.L_2259:
        /*002c*/ 	.word	0x00000000
        /*0030*/ 	.short	0x0002
        /*0032*/ 	.short	0x0008
        /*0034*/ 	.byte	0x00, 0xf5, 0x21, 0x00


	//----- nvinfo : EIATTR_KPARAM_INFO
	.align		4
.L_2260:
        /*0038*/ 	.byte	0x04, 0x17
        /*003a*/ 	.short	(.L_2262 - .L_2261)
.L_2261:
        /*003c*/ 	.word	0x00000000
        /*0040*/ 	.short	0x0001
        /*0042*/ 	.short	0x0004
        /*0044*/ 	.byte	0x00, 0xf0, 0x11, 0x00


	//----- nvinfo : EIATTR_KPARAM_INFO
	.align		4
.L_2262:
        /*0048*/ 	.byte	0x04, 0x17
        /*004a*/ 	.short	(.L_2264 - .L_2263)
.L_2263:
        /*004c*/ 	.word	0x00000000
        /*0050*/ 	.short	0x0000
        /*0052*/ 	.short	0x0000
        /*0054*/ 	.byte	0x00, 0xf0, 0x11, 0x00


	//----- nvinfo : EIATTR_SPARSE_MMA_MASK
	.align		4
.L_2264:
        /*0058*/ 	.byte	0x03, 0x50
        /*005a*/ 	.short	0x0000


	//----- nvinfo : EIATTR_MAXREG_COUNT
	.align		4
        /*005c*/ 	.byte	0x03, 0x1b
        /*005e*/ 	.short	0x00ff


	//----- nvinfo : EIATTR_MERCURY_ISA_VERSION
	.align		4
        /*0060*/ 	.byte	0x03, 0x5f
        /*0062*/ 	.short	0x0101


	//----- nvinfo : EIATTR_VRC_CTA_INIT_COUNT
	.align		4
        /*0064*/ 	.byte	0x02, 0x4a
	.zero		1
	.zero		1


	//----- nvinfo : EIATTR_EXIT_INSTR_OFFSETS
	.align		4
        /*0068*/ 	.byte	0x04, 0x1c
        /*006a*/ 	.short	(.L_2266 - .L_2265)


	//   ....[0]....
.L_2265:
        /*006c*/ 	.word	0x000000d0


	//   ....[1]....
        /*0070*/ 	.word	0x000002b0


	//   ....[2]....
        /*0074*/ 	.word	0x00000440


	//----- nvinfo : EIATTR_CRS_STACK_SIZE
	.align		4
.L_2266:
        /*0078*/ 	.byte	0x04, 0x1e
        /*007a*/ 	.short	(.L_2268 - .L_2267)
.L_2267:
        /*007c*/ 	.word	0x00000000


	//----- nvinfo : EIATTR_CBANK_PARAM_SIZE
	.align		4
.L_2268:
        /*0080*/ 	.byte	0x03, 0x19
        /*0082*/ 	.short	0x0020


	//----- nvinfo : EIATTR_PARAM_CBANK
	.align		4
        /*0084*/ 	.byte	0x04, 0x0a
        /*0086*/ 	.short	(.L_2270 - .L_2269)
	.align		4
.L_2269:
        /*0088*/ 	.word	index@(.nv.constant0.vec_divScalarMany)
        /*008c*/ 	.short	0x0380
        /*008e*/ 	.short	0x0020


	//----- nvinfo : EIATTR_SW_WAR
	.align		4
.L_2270:
        /*0090*/ 	.byte	0x04, 0x36
        /*0092*/ 	.short	(.L_2272 - .L_2271)
.L_2271:
        /*0094*/ 	.word	0x00000008
.L_2272:


//--------------------- .nv.info.vec_mulMany      --------------------------
	.section	.nv.info.vec_mulMany,"",@"SHT_CUDA_INFO"
	.sectionflags	@""
	.align	4


	//----- nvinfo : EIATTR_CUDA_API_VERSION
	.align		4
        /*0000*/ 	.byte	0x04, 0x37
        /*0002*/ 	.short	(.L_2274 - .L_2273)
.L_2273:
        /*0004*/ 	.word	0x00000082


	//----- nvinfo : EIATTR_KPARAM_INFO
	.align		4
.L_2274:
        /*0008*/ 	.byte	0x04, 0x17
        /*000a*/ 	.short	(.L_2276 - .L_2275)
.L_2275:
        /*000c*/ 	.word	0x00000000
        /*0010*/ 	.short	0x0004
        /*0012*/ 	.short	0x0018
        /*0014*/ 	.byte	0x00, 0xf5, 0x21, 0x00


	//----- nvinfo : EIATTR_KPARAM_INFO
	.align		4
.L_2276:
        /*0018*/ 	.byte	0x04, 0x17
        /*001a*/ 	.short	(.L_2278 - .L_2277)
.L_2277:
        /*001c*/ 	.word	0x00000000
        /*0020*/ 	.short	0x0003
        /*0022*/ 	.short	0x0010
        /*0024*/ 	.byte	0x00, 0xf5, 0x21, 0x00


	//----- nvinfo : EIATTR_KPARAM_INFO
	.align		4
.L_2278:
        /*0028*/ 	.byte	0x04, 0x17
        /*002a*/ 	.short	(.L_2280 - .L_2279)
.L_2279:
        /*002c*/ 	.word	0x00000000
        /*0030*/ 	.short	0x0002
        /*0032*/ 	.short	0x0008
        /*0034*/ 	.byte	0x00, 0xf5, 0x21, 0x00


	//----- nvinfo : EIATTR_KPARAM_INFO
	.align		4
.L_2280:
        /*0038*/ 	.byte	0x04, 0x17
        /*003a*/ 	.short	(.L_2282 - .L_2281)
.L_2281:
        /*003c*/ 	.word	0x00000000
        /*0040*/ 	.short	0x0001
        /*0042*/ 	.short	0x0004
        /*0044*/ 	.byte	0x00, 0xf0, 0x11, 0x00


	//----- nvinfo : EIATTR_KPARAM_INFO
	.align		4
.L_2282:
        /*0048*/ 	.byte	0x04, 0x17
        /*004a*/ 	.short	(.L_2284 - .L_2283)
.L_2283:
        /*004c*/ 	.word	0x00000000
        /*0050*/ 	.short	0x0000
        /*0052*/ 	.short	0x0000
        /*0054*/ 	.byte	0x00, 0xf0, 0x11, 0x00


	//----- nvinfo : EIATTR_SPARSE_MMA_MASK
	.align		4
.L_2284:
        /*0058*/ 	.byte	0x03, 0x50
        /*005a*/ 	.short	0x0000


	//----- nvinfo : EIATTR_MAXREG_COUNT
	.align		4
        /*005c*/ 	.byte	0x03, 0x1b
        /*005e*/ 	.short	0x00ff


	//----- nvinfo : EIATTR_MERCURY_ISA_VERSION
	.align		4
        /*0060*/ 	.byte	0x03, 0x5f
        /*0062*/ 	.short	0x0101


	//----- nvinfo : EIATTR_VRC_CTA_INIT_COUNT
	.align		4
        /*0064*/ 	.byte	0x02, 0x4a
	.zero		1
	.zero		1


	//----- nvinfo : EIATTR_EXIT_INSTR_OFFSETS
	.align		4
        /*0068*/ 	.byte	0x04, 0x1c
        /*006a*/ 	.short	(.L_2286 - .L_2285)


	//   ....[0]....
.L_2285:
        /*006c*/ 	.word	0x000000d0


	//   ....[1]....
        /*0070*/ 	.word	0x000002f0


	//----- nvinfo : EIATTR_CBANK_PARAM_SIZE
	.align		4
.L_2286:
        /*0074*/ 	.byte	0x03, 0x19
        /*0076*/ 	.short	0x0020


	//----- nvinfo : EIATTR_PARAM_CBANK
	.align		4
        /*0078*/ 	.byte	0x04, 0x0a
        /*007a*/ 	.short	(.L_2288 - .L_2287)
	.align		4
.L_2287:
        /*007c*/ 	.word	index@(.nv.constant0.vec_mulMany)
        /*0080*/ 	.short	0x0380
        /*0082*/ 	.short	0x0020


	//----- nvinfo : EIATTR_SW_WAR
	.align		4
.L_2288:
        /*0084*/ 	.byte	0x04, 0x36
        /*0086*/ 	.short	(.L_2290 - .L_2289)
.L_2289:
        /*0088*/ 	.word	0x00000008
.L_2290:


//--------------------- .nv.info.vec_computePSF_signalNsqrtMany_fcrop --------------------------
	.section	.nv.info.vec_computePSF_signalNsqrtMany_fcrop,"",@"SHT_CUDA_INFO"
	.sectionflags	@""
	.align	4


	//----- nvinfo : EIATTR_CUDA_API_VERSION
	.align		4
        /*0000*/ 	.byte	0x04, 0x37
        /*0002*/ 	.short	(.L_2292 - .L_2291)
.L_2291:
        /*0004*/ 	.word	0x00000082


	//----- nvinfo : EIATTR_KPARAM_INFO
	.align		4
.L_2292:
        /*0008*/ 	.byte	0x04, 0x17
        /*000a*/ 	.short	(.L_2294 - .L_2293)
.L_2293:
        /*000c*/ 	.word	0x00000000
        /*0010*/ 	.short	0x0007
        /*0012*/ 	.short	0x0030
        /*0014*/ 	.byte	0x00, 0xf5, 0x21, 0x00


	//----- nvinfo : EIATTR_KPARAM_INFO
	.align		4
.L_2294:
        /*0018*/ 	.byte	0x04, 0x17
        /*001a*/ 	.short	(.L_2296 - .L_2295)
.L_2295:
        /*001c*/ 	.word	0x00000000
        /*0020*/ 	.short	0x0006
        /*0022*/ 	.short	0x0028
        /*0024*/ 	.byte	0x00, 0xf5, 0x21, 0x00


	//----- nvinfo : EIATTR_KPARAM_INFO
	.align		4
.L_2296:
        /*0028*/ 	.byte	0x04, 0x17
        /*002a*/ 	.short	(.L_2298 - .L_2297)
.L_2297:
        /*002c*/ 	.word	0x00000000
        /*0030*/ 	.short	0x0005
        /*0032*/ 	.short	0x0020
        /*0034*/ 	.byte	0x00, 0xf0, 0x11, 0x00


	//----- nvinfo : EIATTR_KPARAM_INFO
	.align		4
.L_2298:
        /*0038*/ 	.byte	0x04, 0x17
        /*003a*/ 	.short	(.L_2300 - .L_2299)
.L_2299:
        /*003c*/ 	.word	0x00000000
        /*0040*/ 	.short	0x0004
        /*0042*/ 	.short	0x0018
        /*0044*/ 	.byte	0x00, 0xf5, 0x21, 0x00


	//----- nvinfo : EIATTR_KPARAM_INFO
	.align		4
.L_2300:
        /*0048*/ 	.byte	0x04, 0x17
        /*004a*/ 	.short	(.L_2302 - .L_2301)
.L_2301:
        /*004c*/ 	.word	0x00000000
        /*0050*/ 	.short	0x0003
        /*0052*/ 	.short	0x0010
        /*0054*/ 	.byte	0x00, 0xf5, 0x21, 0x00


	//----- nvinfo : EIATTR_KPARAM_INFO
	.align		4
.L_2302:
        /*0058*/ 	.byte	0x04, 0x17
        /*005a*/ 	.short	(.L_2304 - .L_2303)
.L_2303:
        /*005c*/ 	.word	0x00000000
        /*0060*/ 	.short	0x0002
        /*0062*/ 	.short	0x0008
        /*0064*/ 	.byte	0x00, 0xf0, 0x11, 0x00


	//----- nvinfo : EIATTR_KPARAM_INFO
	.align		4
.L_2304:
        /*0068*/ 	.byte	0x04, 0x17
        /*006a*/ 	.short	(.L_2306 - .L_2305)
.L_2305:
        /*006c*/ 	.word	0x00000000
        /*0070*/ 	.short	0x0001
        /*0072*/ 	.short	0x0004
        /*0074*/ 	.byte	0x00, 0xf0, 0x11, 0x00


	//----- nvinfo : EIATTR_KPARAM_INFO
	.align		4
.L_2306:
        /*0078*/ 	.byte	0x04, 0x17
        /*007a*/ 	.short	(.L_2308 - .L_2307)
.L_2307:
        /*007c*/ 	.word	0x00000000
        /*0080*/ 	.short	0x0000
        /*0082*/ 	.short	0x0000
        /*0084*/ 	.byte	0x00, 0xf0, 0x11, 0x00


	//----- nvinfo : EIATTR_SPARSE_MMA_MASK
	.align		4
.L_2308:
        /*0088*/ 	.byte	0x03, 0x50
        /*008a*/ 	.short	0x0000


	//----- nvinfo : EIATTR_MAXREG_COUNT
	.align		4
        /*008c*/ 	.byte	0x03, 0x1b
        /*008e*/ 	.short	0x00ff


	//----- nvinfo : EIATTR_MERCURY_ISA_VERSION
	.align		4
        /*0090*/ 	.byte	0x03, 0x5f
        /*0092*/ 	.short	0x0101


	//----- nvinfo : EIATTR_VRC_CTA_INIT_COUNT
	.align		4
        /*0094*/ 	.byte	0x02, 0x4a
	.zero		1
	.zero		1


	//----- nvinfo : EIATTR_EXIT_INSTR_OFFSETS
	.align		4
        /*0098*/ 	.byte	0x04, 0x1c
        /*009a*/ 	.short	(.L_2310 - .L_2309)


	//   ....[0]....
.L_2309:
        /*009c*/ 	.word	0x000000d0


	//   ....[1]....
        /*00a0*/ 	.word	0x00000690


	//----- nvinfo : EIATTR_CRS_STACK_SIZE
	.align		4
.L_2310:
        /*00a4*/ 	.byte	0x04, 0x1e
        /*00a6*/ 	.short	(.L_2312 - .L_2311)
.L_2311:
        /*00a8*/ 	.word	0x00000000


	//----- nvinfo : EIATTR_CBANK_PARAM_SIZE
	.align		4
.L_2312:
        /*00ac*/ 	.byte	0x03, 0x19
        /*00ae*/ 	.short	0x0038


	//----- nvinfo : EIATTR_PARAM_CBANK
	.align		4
        /*00b0*/ 	.byte	0x04, 0x0a
        /*00b2*/ 	.short	(.L_2314 - .L_2313)
	.align		4
.L_2313:
        /*00b4*/ 	.word	index@(.nv.constant0.vec_computePSF_signalNsqrtMany_fcrop)
        /*00b8*/ 	.short	0x0380
        /*00ba*/ 	.short	0x0038


	//----- nvinfo : EIATTR_SW_WAR
	.align		4
.L_2314:
        /*00bc*/ 	.byte	0x04, 0x36
        /*00be*/ 	.short	(.L_2316 - .L_2315)
.L_2315:
        /*00c0*/ 	.word	0x00000008
.L_2316:


//--------------------- .nv.info.vec_computePSF_signalNsqrtMany_f --------------------------
	.section	.nv.info.vec_computePSF_signalNsqrtMany_f,"",@"SHT_CUDA_INFO"
	.sectionflags	@""
	.align	4


	//----- nvinfo : EIATTR_CUDA_API_VERSION
	.align		4
        /*0000*/ 	.byte	0x04, 0x37
        /*0002*/ 	.short	(.L_2318 - .L_2317)
.L_2317:
        /*0004*/ 	.word	0x00000082


	//----- nvinfo : EIATTR_KPARAM_INFO
	.align		4
.L_2318:
        /*0008*/ 	.byte	0x04, 0x17
        /*000a*/ 	.short	(.L_2320 - .L_2319)
.L_2319:
        /*000c*/ 	.word	0x00000000
        /*0010*/ 	.short	0x0006
        /*0012*/ 	.short	0x0028
        /*0014*/ 	.byte	0x00, 0xf5, 0x21, 0x00


	//----- nvinfo : EIATTR_KPARAM_INFO
	.align		4
.L_2320:
        /*0018*/ 	.byte	0x04, 0x17
        /*001a*/ 	.short	(.L_2322 - .L_2321)
.L_2321:
        /*001c*/ 	.word	0x00000000
        /*0020*/ 	.short	0x0005
        /*0022*/ 	.short	0x0020
        /*0024*/ 	.byte	0x00, 0xf5, 0x21, 0x00


	//----- nvinfo : EIATTR_KPARAM_INFO
	.align		4
.L_2322:
        /*0028*/ 	.byte	0x04, 0x17
        /*002a*/ 	.short	(.L_2324 - .L_2323)
.L_2323:
        /*002c*/ 	.word	0x00000000
        /*0030*/ 	.short	0x0004
        /*0032*/ 	.short	0x0018
        /*0034*/ 	.byte	0x00, 0xf0, 0x11, 0x00


	//----- nvinfo : EIATTR_KPARAM_INFO
	.align		4
.L_2324:
        /*0038*/ 	.byte	0x04, 0x17
        /*003a*/ 	.short	(.L_2326 - .L_2325)
.L_2325:
        /*003c*/ 	.word	0x00000000
        /*0040*/ 	.short	0x0003
        /*0042*/ 	.short	0x0010
        /*0044*/ 	.byte	0x00, 0xf5, 0x21, 0x00


	//----- nvinfo : EIATTR_KPARAM_INFO
	.align		4
.L_2326:
        /*0048*/ 	.byte	0x04, 0x17
        /*004a*/ 	.short	(.L_2328 - .L_2327)
.L_2327:
        /*004c*/ 	.word	0x00000000
        /*0050*/ 	.short	0x0002
        /*0052*/ 	.short	0x0008
        /*0054*/ 	.byte	0x00, 0xf5, 0x21, 0x00


	//----- nvinfo : EIATTR_KPARAM_INFO
	.align		4
.L_2328:
        /*0058*/ 	.byte	0x04, 0x17
        /*005a*/ 	.short	(.L_2330 - .L_2329)
.L_2329:
        /*005c*/ 	.word	0x00000000
        /*0060*/ 	.short	0x0001
        /*0062*/ 	.short	0x0004
        /*0064*/ 	.byte	0x00, 0xf0, 0x11, 0x00


	//----- nvinfo : EIATTR_KPARAM_INFO
	.align		4
.L_2330:
        /*0068*/ 	.byte	0x04, 0x17
        /*006a*/ 	.short	(.L_2332 - .L_2331)
.L_2331:
        /*006c*/ 	.word	0x00000000
        /*0070*/ 	.short	0x0000
        /*0072*/ 	.short	0x0000
        /*0074*/ 	.byte	0x00, 0xf0, 0x11, 0x00


	//----- nvinfo : EIATTR_SPARSE_MMA_MASK
	.align		4
.L_2332:
        /*0078*/ 	.byte	0x03, 0x50
        /*007a*/ 	.short	0x0000


	//----- nvinfo : EIATTR_MAXREG_COUNT
	.align		4
        /*007c*/ 	.byte	0x03, 0x1b
        /*007e*/ 	.short	0x00ff


	//----- nvinfo : EIATTR_MERCURY_ISA_VERSION
	.align		4
        /*0080*/ 	.byte	0x03, 0x5f
        /*0082*/ 	.short	0x0101


	//----- nvinfo : EIATTR_VRC_CTA_INIT_COUNT
	.align		4
        /*0084*/ 	.byte	0x02, 0x4a
	.zero		1
	.zero		1


	//----- nvinfo : EIATTR_EXIT_INSTR_OFFSETS
	.align		4
        /*0088*/ 	.byte	0x04, 0x1c
        /*008a*/ 	.short	(.L_2334 - .L_2333)


	//   ....[0]....
.L_2333:
        /*008c*/ 	.word	0x000000d0


	//   ....[1]....
        /*0090*/ 	.word	0x00000630


	//----- nvinfo : EIATTR_CRS_STACK_SIZE
	.align		4
.L_2334:
        /*0094*/ 	.byte	0x04, 0x1e
        /*0096*/ 	.short	(.L_2336 - .L_2335)
.L_2335:
        /*0098*/ 	.word	0x00000000


	//----- nvinfo : EIATTR_CBANK_PARAM_SIZE
	.align		4
.L_2336:
        /*009c*/ 	.byte	0x03, 0x19
        /*009e*/ 	.short	0x0030


	//----- nvinfo : EIATTR_PARAM_CBANK
	.align		4
        /*00a0*/ 	.byte	0x04, 0x0a
        /*00a2*/ 	.short	(.L_2338 - .L_2337)
	.align		4
.L_2337:
        /*00a4*/ 	.word	index@(.nv.constant0.vec_computePSF_signalNsqrtMany_f)
        /*00a8*/ 	.short	0x0380
        /*00aa*/ 	.short	0x0030


	//----- nvinfo : EIATTR_SW_WAR
	.align		4
.L_2338:
        /*00ac*/ 	.byte	0x04, 0x36
        /*00ae*/ 	.short	(.L_2340 - .L_2339)
.L_2339:
        /*00b0*/ 	.word	0x00000008
.L_2340:


//--------------------- .nv.info.vec_computePSF_signalNsqrtMany --------------------------
	.section	.nv.info.vec_computePSF_signalNsqrtMany,"",@"SHT_CUDA_INFO"
	.sectionflags	@""
	.align	4


	//----- nvinfo : EIATTR_CUDA_API_VERSION
	.align		4
        /*0000*/ 	.byte	0x04, 0x37
        /*0002*/ 	.short	(.L_2342 - .L_2341)
.L_2341:
        /*0004*/ 	.word	0x00000082


	//----- nvinfo : EIATTR_KPARAM_INFO
	.align		4
.L_2342:
        /*0008*/ 	.byte	0x04, 0x17
        /*000a*/ 	.short	(.L_2344 - .L_2343)
.L_2343:
        /*000c*/ 	.word	0x00000000
        /*0010*/ 	.short	0x0006
        /*0012*/ 	.short	0x0028
        /*0014*/ 	.byte	0x00, 0xf5, 0x21, 0x00


	//----- nvinfo : EIATTR_KPARAM_INFO
	.align		4
.L_2344:
        /*0018*/ 	.byte	0x04, 0x17
        /*001a*/ 	.short	(.L_2346 - .L_2345)
.L_2345:
        /*001c*/ 	.word	0x00000000
        /*0020*/ 	.short	0x0005
        /*0022*/ 	.short	0x0020
        /*0024*/ 	.byte	0x00, 0xf5, 0x21, 0x00


	//----- nvinfo : EIATTR_KPARAM_INFO
	.align		4
.L_2346:
        /*0028*/ 	.byte	0x04, 0x17
        /*002a*/ 	.short	(.L_2348 - .L_2347)
.L_2347:
        /*002c*/ 	.word	0x00000000
        /*0030*/ 	.short	0x0004
        /*0032*/ 	.short	0x0018
        /*0034*/ 	.byte	0x00, 0xf0, 0x21, 0x00


	//----- nvinfo : EIATTR_KPARAM_INFO
	.align		4
.L_2348:
        /*0038*/ 	.byte	0x04, 0x17
        /*003a*/ 	.short	(.L_2350 - .L_2349)
.L_2349:
        /*003c*/ 	.word	0x00000000
        /*0040*/ 	.short	0x0003
        /*0042*/ 	.short	0x0010
        /*0044*/ 	.byte	0x00, 0xf5, 0x21, 0x00


	//----- nvinfo : EIATTR_KPARAM_INFO
	.align		4
.L_2350:
        /*0048*/ 	.byte	0x04, 0x17
        /*004a*/ 	.short	(.L_2352 - .L_2351)
.L_2351:
        /*004c*/ 	.word	0x00000000
        /*0050*/ 	.short	0x0002
        /*0052*/ 	.short	0x0008
        /*0054*/ 	.byte	0x00, 0xf5, 0x21, 0x00


	//----- nvinfo : EIATTR_KPARAM_INFO
	.align		4
.L_2352:
        /*0058*/ 	.byte	0x04, 0x17
        /*005a*/ 	.short	(.L_2354 - .L_2353)
.L_2353:
        /*005c*/ 	.word	0x00000000
        /*0060*/ 	.short	0x0001
        /*0062*/ 	.short	0x0004
        /*0064*/ 	.byte	0x00, 0xf0, 0x11, 0x00


	//----- nvinfo : EIATTR_KPARAM_INFO
	.align		4
.L_2354:
        /*0068*/ 	.byte	0x04, 0x17
        /*006a*/ 	.short	(.L_2356 - .L_2355)
.L_2355:
        /*006c*/ 	.word	0x00000000
        /*0070*/ 	.short	0x0000
        /*0072*/ 	.short	0x0000
        /*0074*/ 	.byte	0x00, 0xf0, 0x11, 0x00


	//----- nvinfo : EIATTR_SPARSE_MMA_MASK
	.align		4
.L_2356:
        /*0078*/ 	.byte	0x03, 0x50
        /*007a*/ 	.short	0x0000


	//----- nvinfo : EIATTR_MAXREG_COUNT
	.align		4
        /*007c*/ 	.byte	0x03, 0x1b
        /*007e*/ 	.short	0x00ff


	//----- nvinfo : EIATTR_MERCURY_ISA_VERSION
	.align		4
        /*0080*/ 	.byte	0x03, 0x5f
        /*0082*/ 	.short	0x0101


	//----- nvinfo : EIATTR_VRC_CTA_INIT_COUNT
	.align		4
        /*0084*/ 	.byte	0x02, 0x4a
	.zero		1
	.zero		1


	//----- nvinfo : EIATTR_EXIT_INSTR_OFFSETS
	.align		4
        /*0088*/ 	.byte	0x04, 0x1c
        /*008a*/ 	.short	(.L_2358 - .L_2357)


	//   ....[0]....
.L_2357:
        /*008c*/ 	.word	0x000000d0


	//   ....[1]....
        /*0090*/ 	.word	0x000007d0


	//----- nvinfo : EIATTR_CRS_STACK_SIZE
	.align		4
.L_2358:
        /*0094*/ 	.byte	0x04, 0x1e
        /*0096*/ 	.short	(.L_2360 - .L_2359)
.L_2359:
        /*0098*/ 	.word	0x00000000


	//----- nvinfo : EIATTR_CBANK_PARAM_SIZE
	.align		4
.L_2360:
        /*009c*/ 	.byte	0x03, 0x19
        /*009e*/ 	.short	0x0030


	//----- nvinfo : EIATTR_PARAM_CBANK
	.align		4
        /*00a0*/ 	.byte	0x04, 0x0a
        /*00a2*/ 	.short	(.L_2362 - .L_2361)
	.align		4
.L_2361:
        /*00a4*/ 	.word	index@(.nv.constant0.vec_computePSF_signalNsqrtMany)
        /*00a8*/ 	.short	0x0380
        /*00aa*/ 	.short	0x0030


	//----- nvinfo : EIATTR_SW_WAR
	.align		4
.L_2362:
        /*00ac*/ 	.byte	0x04, 0x36
        /*00ae*/ 	.short	(.L_2364 - .L_2363)
.L_2363:
        /*00b0*/ 	.word	0x00000008
.L_2364:


//--------------------- .nv.info.vec_computePSF_signalNsqrt --------------------------
	.section	.nv.info.vec_computePSF_signalNsqrt,"",@"SHT_CUDA_INFO"
	.sectionflags	@""
	.align	4


	//----- nvinfo : EIATTR_CUDA_API_VERSION
	.align		4
        /*0000*/ 	.byte	0x04, 0x37
        /*0002*/ 	.short	(.L_2366 - .L_2365)
.L_2365:
        /*0004*/ 	.word	0x00000082


	//----- nvinfo : EIATTR_KPARAM_INFO
	.align		4
.L_2366:
        /*0008*/ 	.byte	0x04, 0x17
        /*000a*/ 	.short	(.L_2368 - .L_2367)
.L_2367:
        /*000c*/ 	.word	0x00000000
        /*0010*/ 	.short	0x0005
        /*0012*/ 	.short	0x0028
        /*0014*/ 	.byte	0x00, 0xf5, 0x21, 0x00


	//----- nvinfo : EIATTR_KPARAM_INFO
	.align		4
.L_2368:
        /*0018*/ 	.byte	0x04, 0x17
        /*001a*/ 	.short	(.L_2370 - .L_2369)
.L_2369:
        /*001c*/ 	.word	0x00000000
        /*0020*/ 	.short	0x0004
        /*0022*/ 	.short	0x0020
        /*0024*/ 	.byte	0x00, 0xf5, 0x21, 0x00


	//----- nvinfo : EIATTR_KPARAM_INFO
	.align		4
.L_2370:
        /*0028*/ 	.byte	0x04, 0x17
        /*002a*/ 	.short	(.L_2372 - .L_2371)
.L_2371:
        /*002c*/ 	.word	0x00000000
        /*0030*/ 	.short	0x0003
        /*0032*/ 	.short	0x0018
        /*0034*/ 	.byte	0x00, 0xf0, 0x21, 0x00


	//----- nvinfo : EIATTR_KPARAM_INFO
	.align		4
.L_2372:
        /*0038*/ 	.byte	0x04, 0x17
        /*003a*/ 	.short	(.L_2374 - .L_2373)
.L_2373:
        /*003c*/ 	.word	0x00000000
        /*0040*/ 	.short	0x0002
        /*0042*/ 	.short	0x0010
        /*0044*/ 	.byte	0x00, 0xf5, 0x21, 0x00


	//----- nvinfo : EIATTR_KPARAM_INFO
	.align		4
.L_2374:
        /*0048*/ 	.byte	0x04, 0x17
        /*004a*/ 	.short	(.L_2376 - .L_2375)
.L_2375:
        /*004c*/ 	.word	0x00000000
        /*0050*/ 	.short	0x0001
        /*0052*/ 	.short	0x0008
        /*0054*/ 	.byte	0x00, 0xf5, 0x21, 0x00


	//----- nvinfo : EIATTR_KPARAM_INFO
	.align		4
.L_2376:
        /*0058*/ 	.byte	0x04, 0x17
        /*005a*/ 	.short	(.L_2378 - .L_2377)
.L_2377:
        /*005c*/ 	.word	0x00000000
        /*0060*/ 	.short	0x0000
        /*0062*/ 	.short	0x0000
        /*0064*/ 	.byte	0x00, 0xf0, 0x11, 0x00


	//----- nvinfo : EIATTR_SPARSE_MMA_MASK
	.align		4
.L_2378:
        /*0068*/ 	.byte	0x03, 0x50
        /*006a*/ 	.short	0x0000


	//----- nvinfo : EIATTR_MAXREG_COUNT
	.align		4
        /*006c*/ 	.byte	0x03, 0x1b
        /*006e*/ 	.short	0x00ff


	//----- nvinfo : EIATTR_MERCURY_ISA_VERSION
	.align		4
        /*0070*/ 	.byte	0x03, 0x5f
        /*0072*/ 	.short	0x0101


	//----- nvinfo : EIATTR_VRC_CTA_INIT_COUNT
	.align		4
        /*0074*/ 	.byte	0x02, 0x4a
	.zero		1
	.zero		1


	//----- nvinfo : EIATTR_EXIT_INSTR_OFFSETS
	.align		4
        /*0078*/ 	.byte	0x04, 0x1c
        /*007a*/ 	.short	(.L_2380 - .L_2379)


	//   ....[0]....
.L_2379:
        /*007c*/ 	.word	0x000000d0


	//   ....[1]....
        /*0080*/ 	.word	0x00000640


	//----- nvinfo : EIATTR_CRS_STACK_SIZE
	.align		4
.L_2380:
        /*0084*/ 	.byte	0x04, 0x1e
        /*0086*/ 	.short	(.L_2382 - .L_2381)
.L_2381:
        /*0088*/ 	.word	0x00000000


	//----- nvinfo : EIATTR_CBANK_PARAM_SIZE
	.align		4
.L_2382:
        /*008c*/ 	.byte	0x03, 0x19
        /*008e*/ 	.short	0x0030


	//----- nvinfo : EIATTR_PARAM_CBANK
	.align		4
        /*0090*/ 	.byte	0x04, 0x0a
        /*0092*/ 	.short	(.L_2384 - .L_2383)
	.align		4
.L_2383:
        /*0094*/ 	.word	index@(.nv.constant0.vec_computePSF_signalNsqrt)
        /*0098*/ 	.short	0x0380
        /*009a*/ 	.short	0x0030


	//----- nvinfo : EIATTR_SW_WAR
	.align		4
.L_2384:
        /*009c*/ 	.byte	0x04, 0x36
        /*009e*/ 	.short	(.L_2386 - .L_2385)
.L_2385:
        /*00a0*/ 	.word	0x00000008
.L_2386:


//--------------------- .nv.info.vec_computePSF_signalsqrt --------------------------
	.section	.nv.info.vec_computePSF_signalsqrt,"",@"SHT_CUDA_INFO"
	.sectionflags	@""
	.align	4


	//----- nvinfo : EIATTR_CUDA_API_VERSION
	.align		4
        /*0000*/ 	.byte	0x04, 0x37
        /*0002*/ 	.short	(.L_2388 - .L_2387)
.L_2387:
        /*0004*/ 	.word	0x00000082


	//----- nvinfo : EIATTR_KPARAM_INFO
	.align		4
.L_2388:
        /*0008*/ 	.byte	0x04, 0x17
        /*000a*/ 	.short	(.L_2390 - .L_2389)
.L_2389:
        /*000c*/ 	.word	0x00000000
        /*0010*/ 	.short	0x0004
        /*0012*/ 	.short	0x0020
        /*0014*/ 	.byte	0x00, 0xf0, 0x21, 0x00


	//----- nvinfo : EIATTR_KPARAM_INFO
	.align		4
.L_2390:
        /*0018*/ 	.byte	0x04, 0x17
        /*001a*/ 	.short	(.L_2392 - .L_2391)
.L_2391:
        /*001c*/ 	.word	0x00000000
        /*0020*/ 	.short	0x0003
        /*0022*/ 	.short	0x0018
        /*0024*/ 	.byte	0x00, 0xf5, 0x21, 0x00


	//----- nvinfo : EIATTR_KPARAM_INFO
	.align		4
.L_2392:
        /*0028*/ 	.byte	0x04, 0x17
        /*002a*/ 	.short	(.L_2394 - .L_2393)
.L_2393:
        /*002c*/ 	.word	0x00000000
        /*0030*/ 	.short	0x0002
        /*0032*/ 	.short	0x0010
        /*0034*/ 	.byte	0x00, 0xf5, 0x21, 0x00


	//----- nvinfo : EIATTR_KPARAM_INFO
	.align		4
.L_2394:
        /*0038*/ 	.byte	0x04, 0x17
        /*003a*/ 	.short	(.L_2396 - .L_2395)
.L_2395:
        /*003c*/ 	.word	0x00000000
        /*0040*/ 	.short	0x0001
        /*0042*/ 	.short	0x0008
        /*0044*/ 	.byte	0x00, 0xf5, 0x21, 0x00


	//----- nvinfo : EIATTR_KPARAM_INFO
	.align		4
.L_2396:
        /*0048*/ 	.byte	0x04, 0x17
        /*004a*/ 	.short	(.L_2398 - .L_2397)
.L_2397:
        /*004c*/ 	.word	0x00000000
        /*0050*/ 	.short	0x0000
        /*0052*/ 	.short	0x0000
        /*0054*/ 	.byte	0x00, 0xf0, 0x11, 0x00


	//----- nvinfo : EIATTR_SPARSE_MMA_MASK
	.align		4
.L_2398:
        /*0058*/ 	.byte	0x03, 0x50
        /*005a*/ 	.short	0x0000


	//----- nvinfo : EIATTR_MAXREG_COUNT
	.align		4
        /*005c*/ 	.byte	0x03, 0x1b
        /*005e*/ 	.short	0x00ff


	//----- nvinfo : EIATTR_MERCURY_ISA_VERSION
	.align		4
        /*0060*/ 	.byte	0x03, 0x5f
        /*0062*/ 	.short	0x0101


	//----- nvinfo : EIATTR_VRC_CTA_INIT_COUNT
	.align		4
        /*0064*/ 	.byte	0x02, 0x4a
	.zero		1
	.zero		1


	//----- nvinfo : EIATTR_EXIT_INSTR_OFFSETS
	.align		4
        /*0068*/ 	.byte	0x04, 0x1c
        /*006a*/ 	.short	(.L_2400 - .L_2399)


	//   ....[0]....
.L_2399:
        /*006c*/ 	.word	0x000000d0


	//   ....[1]....
        /*0070*/ 	.word	0x000005e0


	//----- nvinfo : EIATTR_CRS_STACK_SIZE
	.align		4
.L_2400:
        /*0074*/ 	.byte	0x04, 0x1e
        /*0076*/ 	.short	(.L_2402 - .L_2401)
.L_2401:
        /*0078*/ 	.word	0x00000000


	//----- nvinfo : EIATTR_CBANK_PARAM_SIZE
	.align		4
.L_2402:
        /*007c*/ 	.byte	0x03, 0x19
        /*007e*/ 	.short	0x0028


	//----- nvinfo : EIATTR_PARAM_CBANK
	.align		4
        /*0080*/ 	.byte	0x04, 0x0a
        /*0082*/ 	.short	(.L_2404 - .L_2403)
	.align		4
.L_2403:
        /*0084*/ 	.word	index@(.nv.constant0.vec_computePSF_signalsqrt)
        /*0088*/ 	.short	0x0380
        /*008a*/ 	.short	0x0028


	//----- nvinfo : EIATTR_SW_WAR
	.align		4
.L_2404:
        /*008c*/ 	.byte	0x04, 0x36
        /*008e*/ 	.short	(.L_2406 - .L_2405)
.L_2405:
        /*0090*/ 	.word	0x00000008
.L_2406:


//--------------------- .nv.info.vec_computePSF_signalN2Many_f --------------------------
	.section	.nv.info.vec_computePSF_signalN2Many_f,"",@"SHT_CUDA_INFO"
	.sectionflags	@""
	.align	4


	//----- nvinfo : EIATTR_CUDA_API_VERSION
	.align		4
        /*0000*/ 	.byte	0x04, 0x37
        /*0002*/ 	.short	(.L_2408 - .L_2407)
.L_2407:
        /*0004*/ 	.word	0x00000082


	//----- nvinfo : EIATTR_KPARAM_INFO
	.align		4
.L_2408:
        /*0008*/ 	.byte	0x04, 0x17
        /*000a*/ 	.short	(.L_2410 - .L_2409)
.L_2409:
        /*000c*/ 	.word	0x00000000
        /*0010*/ 	.short	0x0009
        /*0012*/ 	.short	0x0038
        /*0014*/ 	.byte	0x00, 0xf5, 0x21, 0x00


	//----- nvinfo : EIATTR_KPARAM_INFO
	.align		4
.L_2410:
        /*0018*/ 	.byte	0x04, 0x17
        /*001a*/ 	.short	(.L_2412 - .L_2411)
.L_2411:
        /*001c*/ 	.word	0x00000000
        /*0020*/ 	.short	0x0008
        /*0022*/ 	.short	0x0030
        /*0024*/ 	.byte	0x00, 0xf5, 0x21, 0x00


	//----- nvinfo : EIATTR_KPARAM_INFO
	.align		4
.L_2412:
        /*0028*/ 	.byte	0x04, 0x17
        /*002a*/ 	.short	(.L_2414 - .L_2413)
.L_2413:
        /*002c*/ 	.word	0x00000000
        /*0030*/ 	.short	0x0007
        /*0032*/ 	.short	0x0028
        /*0034*/ 	.byte	0x00, 0xf5, 0x21, 0x00


	//----- nvinfo : EIATTR_KPARAM_INFO
	.align		4
.L_2414:
        /*0038*/ 	.byte	0x04, 0x17
        /*003a*/ 	.short	(.L_2416 - .L_2415)
.L_2415:
        /*003c*/ 	.word	0x00000000
        /*0040*/ 	.short	0x0006
        /*0042*/ 	.short	0x0020
        /*0044*/ 	.byte	0x00, 0xf5, 0x21, 0x00


	//----- nvinfo : EIATTR_KPARAM_INFO
	.align		4
.L_2416:
        /*0048*/ 	.byte	0x04, 0x17
        /*004a*/ 	.short	(.L_2418 - .L_2417)
.L_2417:
        /*004c*/ 	.word	0x00000000
        /*0050*/ 	.short	0x0005
        /*0052*/ 	.short	0x0018
        /*0054*/ 	.byte	0x00, 0xf5, 0x21, 0x00


	//----- nvinfo : EIATTR_KPARAM_INFO
	.align		4
.L_2418:
        /*0058*/ 	.byte	0x04, 0x17
        /*005a*/ 	.short	(.L_2420 - .L_2419)
.L_2419:
        /*005c*/ 	.word	0x00000000
        /*0060*/ 	.short	0x0004
        /*0062*/ 	.short	0x0010
        /*0064*/ 	.byte	0x00, 0xf5, 0x21, 0x00


	//----- nvinfo : EIATTR_KPARAM_INFO
	.align		4
.L_2420:
        /*0068*/ 	.byte	0x04, 0x17
        /*006a*/ 	.short	(.L_2422 - .L_2421)
.L_2421:
        /*006c*/ 	.word	0x00000000
        /*0070*/ 	.short	0x0003
        /*0072*/ 	.short	0x000c
        /*0074*/ 	.byte	0x00, 0xf0, 0x11, 0x00


	//----- nvinfo : EIATTR_KPARAM_INFO
	.align		4
.L_2422:
        /*0078*/ 	.byte	0x04, 0x17
        /*007a*/ 	.short	(.L_2424 - .L_2423)
.L_2423:
        /*007c*/ 	.word	0x00000000
        /*0080*/ 	.short	0x0002
        /*0082*/ 	.short	0x0008
        /*0084*/ 	.byte	0x00, 0xf0, 0x11, 0x00


	//----- nvinfo : EIATTR_KPARAM_INFO
	.align		4
.L_2424:
        /*0088*/ 	.byte	0x04, 0x17
        /*008a*/ 	.short	(.L_2426 - .L_2425)
.L_2425:
        /*008c*/ 	.word	0x00000000
        /*0090*/ 	.short	0x0001
        /*0092*/ 	.short	0x0004
        /*0094*/ 	.byte	0x00, 0xf0, 0x11, 0x00


	//----- nvinfo : EIATTR_KPARAM_INFO
	.align		4
.L_2426:
        /*0098*/ 	.byte	0x04, 0x17
        /*009a*/ 	.short	(.L_2428 - .L_2427)
.L_2427:
        /*009c*/ 	.word	0x00000000
        /*00a0*/ 	.short	0x0000
        /*00a2*/ 	.short	0x0000
        /*00a4*/ 	.byte	0x00, 0xf0, 0x11, 0x00


	//----- nvinfo : EIATTR_SPARSE_MMA_MASK
	.align		4
.L_2428:
        /*00a8*/ 	.byte	0x03, 0x50
        /*00aa*/ 	.short	0x0000


	//----- nvinfo : EIATTR_MAXREG_COUNT
	.align		4
        /*00ac*/ 	.byte	0x03, 0x1b
        /*00ae*/ 	.short	0x00ff


	//----- nvinfo : EIATTR_MERCURY_ISA_VERSION
	.align		4
        /*00b0*/ 	.byte	0x03, 0x5f
        /*00b2*/ 	.short	0x0101


	//----- nvinfo : EIATTR_VRC_CTA_INIT_COUNT
	.align		4
        /*00b4*/ 	.byte	0x02, 0x4a
	.zero		1
	.zero		1


	//----- nvinfo : EIATTR_EXIT_INSTR_OFFSETS
	.align		4
        /*00b8*/ 	.byte	0x04, 0x1c
        /*00ba*/ 	.short	(.L_2430 - .L_2429)


	//   ....[0]....
.L_2429:
        /*00bc*/ 	.word	0x000000d0


	//   ....[1]....
        /*00c0*/ 	.word	0x00000640


	//----- nvinfo : EIATTR_CRS_STACK_SIZE
	.align		4
.L_2430:
        /*00c4*/ 	.byte	0x04, 0x1e
        /*00c6*/ 	.short	(.L_2432 - .L_2431)
.L_2431:
        /*00c8*/ 	.word	0x00000000


	//----- nvinfo : EIATTR_CBANK_PARAM_SIZE
	.align		4
.L_2432:
        /*00cc*/ 	.byte	0x03, 0x19
        /*00ce*/ 	.short	0x0040


	//----- nvinfo : EIATTR_PARAM_CBANK
	.align		4
        /*00d0*/ 	.byte	0x04, 0x0a
        /*00d2*/ 	.short	(.L_2434 - .L_2433)
	.align		4
.L_2433:
        /*00d4*/ 	.word	index@(.nv.constant0.vec_computePSF_signalN2Many_f)
        /*00d8*/ 	.short	0x0380
        /*00da*/ 	.short	0x0040


	//----- nvinfo : EIATTR_SW_WAR
	.align		4
.L_2434:
        /*00dc*/ 	.byte	0x04, 0x36
        /*00de*/ 	.short	(.L_2436 - .L_2435)
.L_2435:
        /*00e0*/ 	.word	0x00000008
.L_2436:


//--------------------- .nv.info.vec_computePSF_signalN2Many --------------------------
	.section	.nv.info.vec_computePSF_signalN2Many,"",@"SHT_CUDA_INFO"
	.sectionflags	@""
	.align	4


	//----- nvinfo : EIATTR_CUDA_API_VERSION
	.align		4
        /*0000*/ 	.byte	0x04, 0x37
        /*0002*/ 	.short	(.L_2438 - .L_2437)
.L_2437:
        /*0004*/ 	.word	0x00000082


	//----- nvinfo : EIATTR_KPARAM_INFO
	.align		4
.L_2438:
        /*0008*/ 	.byte	0x04, 0x17
        /*000a*/ 	.short	(.L_2440 - .L_2439)
.L_2439:
        /*000c*/ 	.word	0x00000000
        /*0010*/ 	.short	0x0009
        /*0012*/ 	.short	0x0040
        /*0014*/ 	.byte	0x00, 0xf5, 0x21, 0x00


	//----- nvinfo : EIATTR_KPARAM_INFO
	.align		4
.L_2440:
        /*0018*/ 	.byte	0x04, 0x17
        /*001a*/ 	.short	(.L_2442 - .L_2441)
.L_2441:
        /*001c*/ 	.word	0x00000000
        /*0020*/ 	.short	0x0008
        /*0022*/ 	.short	0x0038
        /*0024*/ 	.byte	0x00, 0xf5, 0x21, 0x00


	//----- nvinfo : EIATTR_KPARAM_INFO
	.align		4
.L_2442:
        /*0028*/ 	.byte	0x04, 0x17
        /*002a*/ 	.short	(.L_2444 - .L_2443)
.L_2443:
        /*002c*/ 	.word	0x00000000
        /*0030*/ 	.short	0x0007
        /*0032*/ 	.short	0x0030
        /*0034*/ 	.byte	0x00, 0xf5, 0x21, 0x00


	//----- nvinfo : EIATTR_KPARAM_INFO
	.align		4
.L_2444:
        /*0038*/ 	.byte	0x04, 0x17
        /*003a*/ 	.short	(.L_2446 - .L_2445)
.L_2445:
        /*003c*/ 	.word	0x00000000
        /*0040*/ 	.short	0x0006
        /*0042*/ 	.short	0x0028
        /*0044*/ 	.byte	0x00, 0xf5, 0x21, 0x00


	//----- nvinfo : EIATTR_KPARAM_INFO
	.align		4
.L_2446:
        /*0048*/ 	.byte	0x04, 0x17
        /*004a*/ 	.short	(.L_2448 - .L_2447)
.L_2447:
        /*004c*/ 	.word	0x00000000
        /*0050*/ 	.short	0x0005
        /*0052*/ 	.short	0x0020
        /*0054*/ 	.byte	0x00, 0xf5, 0x21, 0x00


	//----- nvinfo : EIATTR_KPARAM_INFO
	.align		4
.L_2448:
        /*0058*/ 	.byte	0x04, 0x17
        /*005a*/ 	.short	(.L_2450 - .L_2449)
.L_2449:
        /*005c*/ 	.word	0x00000000
        /*0060*/ 	.short	0x0004
        /*0062*/ 	.short	0x0018
        /*0064*/ 	.byte	0x00, 0xf5, 0x21, 0x00


	//----- nvinfo : EIATTR_KPARAM_INFO
	.align		4
.L_2450:
        /*0068*/ 	.byte	0x04, 0x17
        /*006a*/ 	.short	(.L_2452 - .L_2451)
.L_2451:
        /*006c*/ 	.word	0x00000000
        /*0070*/ 	.short	0x0003
        /*0072*/ 	.short	0x0010
        /*0074*/ 	.byte	0x00, 0xf0, 0x21, 0x00


	//----- nvinfo : EIATTR_KPARAM_INFO
	.align		4
.L_2452:
        /*0078*/ 	.byte	0x04, 0x17
        /*007a*/ 	.short	(.L_2454 - .L_2453)
.L_2453:
        /*007c*/ 	.word	0x00000000
        /*0080*/ 	.short	0x0002
        /*0082*/ 	.short	0x0008
        /*0084*/ 	.byte	0x00, 0xf0, 0x11, 0x00


	//----- nvinfo : EIATTR_KPARAM_INFO
	.align		4
.L_2454:
        /*0088*/ 	.byte	0x04, 0x17
        /*008a*/ 	.short	(.L_2456 - .L_2455)
.L_2455:
        /*008c*/ 	.word	0x00000000
        /*0090*/ 	.short	0x0001
        /*0092*/ 	.short	0x0004
        /*0094*/ 	.byte	0x00, 0xf0, 0x11, 0x00


	//----- nvinfo : EIATTR_KPARAM_INFO
	.align		4
.L_2456:
        /*0098*/ 	.byte	0x04, 0x17
        /*009a*/ 	.short	(.L_2458 - .L_2457)
.L_2457:
        /*009c*/ 	.word	0x00000000
        /*00a0*/ 	.short	0x0000
        /*00a2*/ 	.short	0x0000
        /*00a4*/ 	.byte	0x00, 0xf0, 0x11, 0x00


	//----- nvinfo : EIATTR_SPARSE_MMA_MASK
	.align		4
.L_2458:
        /*00a8*/ 	.byte	0x03, 0x50
        /*00aa*/ 	.short	0x0000


	//----- nvinfo : EIATTR_MAXREG_COUNT
	.align		4
        /*00ac*/ 	.byte	0x03, 0x1b
        /*00ae*/ 	.short	0x00ff


	//----- nvinfo : EIATTR_MERCURY_ISA_VERSION
	.align		4
        /*00b0*/ 	.byte	0x03, 0x5f
        /*00b2*/ 	.short	0x0101


	//----- nvinfo : EIATTR_VRC_CTA_INIT_COUNT
	.align		4
        /*00b4*/ 	.byte	0x02, 0x4a
	.zero		1
	.zero		1


	//----- nvinfo : EIATTR_EXIT_INSTR_OFFSETS
	.align		4
        /*00b8*/ 	.byte	0x04, 0x1c
        /*00ba*/ 	.short	(.L_2460 - .L_2459)


	//   ....[0]....
.L_2459:
        /*00bc*/ 	.word	0x000000d0


	//   ....[1]....
        /*00c0*/ 	.word	0x00000760


	//----- nvinfo : EIATTR_CRS_STACK_SIZE
	.align		4
.L_2460:
        /*00c4*/ 	.byte	0x04, 0x1e
        /*00c6*/ 	.short	(.L_2462 - .L_2461)
.L_2461:
        /*00c8*/ 	.word	0x00000000


	//----- nvinfo : EIATTR_CBANK_PARAM_SIZE
	.align		4
.L_2462:
        /*00cc*/ 	.byte	0x03, 0x19
        /*00ce*/ 	.short	0x0048


	//----- nvinfo : EIATTR_PARAM_CBANK
	.align		4
        /*00d0*/ 	.byte	0x04, 0x0a
        /*00d2*/ 	.short	(.L_2464 - .L_2463)
	.align		4
.L_2463:
        /*00d4*/ 	.word	index@(.nv.constant0.vec_computePSF_signalN2Many)
        /*00d8*/ 	.short	0x0380
        /*00da*/ 	.short	0x0048


	//----- nvinfo : EIATTR_SW_WAR
	.align		4
.L_2464:
        /*00dc*/ 	.byte	0x04, 0x36
        /*00de*/ 	.short	(.L_2466 - .L_2465)
.L_2465:
        /*00e0*/ 	.word	0x00000008
.L_2466:


//--------------------- .nv.info.vec_computePSF_signalN2 --------------------------
	.section	.nv.info.vec_computePSF_signalN2,"",@"SHT_CUDA_INFO"
	.sectionflags	@""
	.align	4


	//----- nvinfo : EIATTR_CUDA_API_VERSION
	.align		4
        /*0000*/ 	.byte	0x04, 0x37
        /*0002*/ 	.short	(.L_2468 - .L_2467)
.L_2467:
        /*0004*/ 	.word	0x00000082


	//----- nvinfo : EIATTR_KPARAM_INFO
	.align		4
.L_2468:
        /*0008*/ 	.byte	0x04, 0x17
        /*000a*/ 	.short	(.L_2470 - .L_2469)
.L_2469:
        /*000c*/ 	.word	0x00000000
        /*0010*/ 	.short	0x0007
        /*0012*/ 	.short	0x0038
        /*0014*/ 	.byte	0x00, 0xf5, 0x21, 0x00


	//----- nvinfo : EIATTR_KPARAM_INFO
	.align		4
.L_2470:
        /*0018*/ 	.byte	0x04, 0x17
        /*001a*/ 	.short	(.L_2472 - .L_2471)
.L_2471:
        /*001c*/ 	.word	0x00000000
        /*0020*/ 	.short	0x0006
        /*0022*/ 	.short	0x0030
        /*0024*/ 	.byte	0x00, 0xf5, 0x21, 0x00


	//----- nvinfo : EIATTR_KPARAM_INFO
	.align		4
.L_2472:
        /*0028*/ 	.byte	0x04, 0x17
        /*002a*/ 	.short	(.L_2474 - .L_2473)
.L_2473:
        /*002c*/ 	.word	0x00000000
        /*0030*/ 	.short	0x0005
        /*0032*/ 	.short	0x0028
        /*0034*/ 	.byte	0x00, 0xf5, 0x21, 0x00


	//----- nvinfo : EIATTR_KPARAM_INFO
	.align		4
.L_2474:
        /*0038*/ 	.byte	0x04, 0x17
        /*003a*/ 	.short	(.L_2476 - .L_2475)
.L_2475:
        /*003c*/ 	.word	0x00000000
        /*0040*/ 	.short	0x0004
        /*0042*/ 	.short	0x0020
        /*0044*/ 	.byte	0x00, 0xf5, 0x21, 0x00


	//----- nvinfo : EIATTR_KPARAM_INFO
	.align		4
.L_2476:
        /*0048*/ 	.byte	0x04, 0x17
        /*004a*/ 	.short	(.L_2478 - .L_2477)
.L_2477:
        /*004c*/ 	.word	0x00000000
        /*0050*/ 	.short	0x0003
        /*0052*/ 	.short	0x0018
        /*0054*/ 	.byte	0x00, 0xf5, 0x21, 0x00


	//----- nvinfo : EIATTR_KPARAM_INFO
	.align		4
.L_2478:
        /*0058*/ 	.byte	0x04, 0x17
        /*005a*/ 	.short	(.L_2480 - .L_2479)
.L_2479:
        /*005c*/ 	.word	0x00000000
        /*0060*/ 	.short	0x0002
        /*0062*/ 	.short	0x0010
        /*0064*/ 	.byte	0x00, 0xf5, 0x21, 0x00


	//----- nvinfo : EIATTR_KPARAM_INFO
	.align		4
.L_2480:
        /*0068*/ 	.byte	0x04, 0x17
        /*006a*/ 	.short	(.L_2482 - .L_2481)
.L_2481:
        /*006c*/ 	.word	0x00000000
        /*0070*/ 	.short	0x0001
        /*0072*/ 	.short	0x0008
        /*0074*/ 	.byte	0x00, 0xf0, 0x21, 0x00


	//----- nvinfo : EIATTR_KPARAM_INFO
	.align		4
.L_2482:
        /*0078*/ 	.byte	0x04, 0x17
        /*007a*/ 	.short	(.L_2484 - .L_2483)
.L_2483:
        /*007c*/ 	.word	0x00000000
        /*0080*/ 	.short	0x0000
        /*0082*/ 	.short	0x0000
        /*0084*/ 	.byte	0x00, 0xf0, 0x11, 0x00


	//----- nvinfo : EIATTR_SPARSE_MMA_MASK
	.align		4
.L_2484:
        /*0088*/ 	.byte	0x03, 0x50
        /*008a*/ 	.short	0x0000


	//----- nvinfo : EIATTR_MAXREG_COUNT
	.align		4
        /*008c*/ 	.byte	0x03, 0x1b
        /*008e*/ 	.short	0x00ff


	//----- nvinfo : EIATTR_MERCURY_ISA_VERSION
	.align		4
        /*0090*/ 	.byte	0x03, 0x5f
        /*0092*/ 	.short	0x0101


	//----- nvinfo : EIATTR_VRC_CTA_INIT_COUNT
	.align		4
        /*0094*/ 	.byte	0x02, 0x4a
	.zero		1
	.zero		1


	//----- nvinfo : EIATTR_EXIT_INSTR_OFFSETS
	.align		4
        /*0098*/ 	.byte	0x04, 0x1c
        /*009a*/ 	.short	(.L_2486 - .L_2485)


	//   ....[0]....
.L_2485:
        /*009c*/ 	.word	0x000000d0


	//   ....[1]....
        /*00a0*/ 	.word	0x00000560


	//----- nvinfo : EIATTR_CRS_STACK_SIZE
	.align		4
.L_2486:
        /*00a4*/ 	.byte	0x04, 0x1e
        /*00a6*/ 	.short	(.L_2488 - .L_2487)
.L_2487:
        /*00a8*/ 	.word	0x00000000


	//----- nvinfo : EIATTR_CBANK_PARAM_SIZE
	.align		4
.L_2488:
        /*00ac*/ 	.byte	0x03, 0x19
        /*00ae*/ 	.short	0x0040


	//----- nvinfo : EIATTR_PARAM_CBANK
	.align		4
        /*00b0*/ 	.byte	0x04, 0x0a
        /*00b2*/ 	.short	(.L_2490 - .L_2489)
	.align		4
.L_2489:
        /*00b4*/ 	.word	index@(.nv.constant0.vec_computePSF_signalN2)
        /*00b8*/ 	.short	0x0380
        /*00ba*/ 	.short	0x0040


	//----- nvinfo : EIATTR_SW_WAR
	.align		4
.L_2490:
        /*00bc*/ 	.byte	0x04, 0x36
        /*00be*/ 	.short	(.L_2492 - .L_2491)
.L_2491:
        /*00c0*/ 	.word	0x00000008
.L_2492:


//--------------------- .nv.info.vec_computePSF_signalN --------------------------
	.section	.nv.info.vec_computePSF_signalN,"",@"SHT_CUDA_INFO"
	.sectionflags	@""
	.align	4


	//----- nvinfo : EIATTR_CUDA_API_VERSION
	.align		4
        /*0000*/ 	.byte	0x04, 0x37
        /*0002*/ 	.short	(.L_2494 - .L_2493)
.L_2493:
        /*0004*/ 	.word	0x00000082


	//----- nvinfo : EIATTR_KPARAM_INFO
	.align		4
.L_2494:
        /*0008*/ 	.byte	0x04, 0x17
        /*000a*/ 	.short	(.L_2496 - .L_2495)
.L_2495:
        /*000c*/ 	.word	0x00000000
        /*0010*/ 	.short	0x0005
        /*0012*/ 	.short	0x0028
        /*0014*/ 	.byte	0x00, 0xf5, 0x21, 0x00


	//----- nvinfo : EIATTR_KPARAM_INFO
	.align		4
.L_2496:
        /*0018*/ 	.byte	0x04, 0x17
        /*001a*/ 	.short	(.L_2498 - .L_2497)
.L_2497:
        /*001c*/ 	.word	0x00000000
        /*0020*/ 	.short	0x0004
        /*0022*/ 	.short	0x0020
        /*0024*/ 	.byte	0x00, 0xf5, 0x21, 0x00


	//----- nvinfo : EIATTR_KPARAM_INFO
	.align		4
.L_2498:
        /*0028*/ 	.byte	0x04, 0x17
        /*002a*/ 	.short	(.L_2500 - .L_2499)
.L_2499:
        /*002c*/ 	.word	0x00000000
        /*0030*/ 	.short	0x0003
        /*0032*/ 	.short	0x0018
        /*0034*/ 	.byte	0x00, 0xf5, 0x21, 0x00


	//----- nvinfo : EIATTR_KPARAM_INFO
	.align		4
.L_2500:
        /*0038*/ 	.byte	0x04, 0x17
        /*003a*/ 	.short	(.L_2502 - .L_2501)
.L_2501:
        /*003c*/ 	.word	0x00000000
        /*0040*/ 	.short	0x0002
        /*0042*/ 	.short	0x0010
        /*0044*/ 	.byte	0x00, 0xf0, 0x21, 0x00


	//----- nvinfo : EIATTR_KPARAM_INFO
	.align		4
.L_2502:
        /*0048*/ 	.byte	0x04, 0x17
        /*004a*/ 	.short	(.L_2504 - .L_2503)
.L_2503:
        /*004c*/ 	.word	0x00000000
        /*0050*/ 	.short	0x0001
        /*0052*/ 	.short	0x0008
        /*0054*/ 	.byte	0x00, 0xf5, 0x21, 0x00


	//----- nvinfo : EIATTR_KPARAM_INFO
	.align		4
.L_2504:
        /*0058*/ 	.byte	0x04, 0x17
        /*005a*/ 	.short	(.L_2506 - .L_2505)
.L_2505:
        /*005c*/ 	.word	0x00000000
        /*0060*/ 	.short	0x0000
        /*0062*/ 	.short	0x0000
        /*0064*/ 	.byte	0x00, 0xf0, 0x11, 0x00


	//----- nvinfo : EIATTR_SPARSE_MMA_MASK
	.align		4
.L_2506:
        /*0068*/ 	.byte	0x03, 0x50
        /*006a*/ 	.short	0x0000


	//----- nvinfo : EIATTR_MAXREG_COUNT
	.align		4
        /*006c*/ 	.byte	0x03, 0x1b
        /*006e*/ 	.short	0x00ff


	//----- nvinfo : EIATTR_MERCURY_ISA_VERSION
	.align		4
        /*0070*/ 	.byte	0x03, 0x5f
        /*0072*/ 	.short	0x0101


	//----- nvinfo : EIATTR_VRC_CTA_INIT_COUNT
	.align		4
        /*0074*/ 	.byte	0x02, 0x4a
	.zero		1
	.zero		1


	//----- nvinfo : EIATTR_EXIT_INSTR_OFFSETS
	.align		4
        /*0078*/ 	.byte	0x04, 0x1c
        /*007a*/ 	.short	(.L_2508 - .L_2507)


	//   ....[0]....
.L_2507:
        /*007c*/ 	.word	0x000000d0


	//   ....[1]....
        /*0080*/ 	.word	0x000004e0


	//----- nvinfo : EIATTR_CRS_STACK_SIZE
	.align		4
.L_2508:
        /*0084*/ 	.byte	0x04, 0x1e
        /*0086*/ 	.short	(.L_2510 - .L_2509)
.L_2509:
        /*0088*/ 	.word	0x00000000


	//----- nvinfo : EIATTR_CBANK_PARAM_SIZE
	.align		4
.L_2510:
        /*008c*/ 	.byte	0x03, 0x19
        /*008e*/ 	.short	0x0030


	//----- nvinfo : EIATTR_PARAM_CBANK
	.align		4
        /*0090*/ 	.byte	0x04, 0x0a
        /*0092*/ 	.short	(.L_2512 - .L_2511)
	.align		4
.L_2511:
        /*0094*/ 	.word	index@(.nv.constant0.vec_computePSF_signalN)
        /*0098*/ 	.short	0x0380
        /*009a*/ 	.short	0x0030


	//----- nvinfo : EIATTR_SW_WAR
	.align		4
.L_2512:
        /*009c*/ 	.byte	0x04, 0x36
        /*009e*/ 	.short	(.L_2514 - .L_2513)
.L_2513:
        /*00a0*/ 	.word	0x00000008
.L_2514:


//--------------------- .nv.info.vec_computePSF_signal --------------------------
	.section	.nv.info.vec_computePSF_signal,"",@"SHT_CUDA_INFO"
	.sectionflags	@""
	.align	4


	//----- nvinfo : EIATTR_CUDA_API_VERSION
	.align		4
        /*0000*/ 	.byte	0x04, 0x37
        /*0002*/ 	.short	(.L_2516 - .L_2515)
.L_2515:
        /*0004*/ 	.word	0x00000082


	//----- nvinfo : EIATTR_KPARAM_INFO
	.align		4
.L_2516:
        /*0008*/ 	.byte	0x04, 0x17
        /*000a*/ 	.short	(.L_2518 - .L_2517)
.L_2517:
        /*000c*/ 	.word	0x00000000
        /*0010*/ 	.short	0x0004
        /*0012*/ 	.short	0x0020
        /*0014*/ 	.byte	0x00, 0xf0, 0x21, 0x00


	//----- nvinfo : EIATTR_KPARAM_INFO
	.align		4
.L_2518:
        /*0018*/ 	.byte	0x04, 0x17
        /*001a*/ 	.short	(.L_2520 - .L_2519)
.L_2519:
        /*001c*/ 	.word	0x00000000
        /*0020*/ 	.short	0x0003
        /*0022*/ 	.short	0x0018
        /*0024*/ 	.byte	0x00, 0xf5, 0x21, 0x00


	//----- nvinfo : EIATTR_KPARAM_INFO
	.align		4
.L_2520:
        /*0028*/ 	.byte	0x04, 0x17
        /*002a*/ 	.short	(.L_2522 - .L_2521)
.L_2521:
        /*002c*/ 	.word	0x00000000
        /*0030*/ 	.short	0x0002
        /*0032*/ 	.short	0x0010
        /*0034*/ 	.byte	0x00, 0xf5, 0x21, 0x00


	//----- nvinfo : EIATTR_KPARAM_INFO
	.align		4
.L_2522:
        /*0038*/ 	.byte	0x04, 0x17
        /*003a*/ 	.short	(.L_2524 - .L_2523)
.L_2523:
        /*003c*/ 	.word	0x00000000
        /*0040*/ 	.short	0x0001
        /*0042*/ 	.short	0x0008
        /*0044*/ 	.byte	0x00, 0xf5, 0x21, 0x00


	//----- nvinfo : EIATTR_KPARAM_INFO
	.align		4
.L_2524:
        /*0048*/ 	.byte	0x04, 0x17
        /*004a*/ 	.short	(.L_2526 - .L_2525)
.L_2525:
        /*004c*/ 	.word	0x00000000
        /*0050*/ 	.short	0x0000
        /*0052*/ 	.short	0x0000
        /*0054*/ 	.byte	0x00, 0xf0, 0x11, 0x00


	//----- nvinfo : EIATTR_SPARSE_MMA_MASK
	.align		4
.L_2526:
        /*0058*/ 	.byte	0x03, 0x50
        /*005a*/ 	.short	0x0000


	//----- nvinfo : EIATTR_MAXREG_COUNT
	.align		4
        /*005c*/ 	.byte	0x03, 0x1b
        /*005e*/ 	.short	0x00ff


	//----- nvinfo : EIATTR_MERCURY_ISA_VERSION
	.align		4
        /*0060*/ 	.byte	0x03, 0x5f
        /*0062*/ 	.short	0x0101


	//----- nvinfo : EIATTR_VRC_CTA_INIT_COUNT
	.align		4
        /*0064*/ 	.byte	0x02, 0x4a
	.zero		1
	.zero		1


	//----- nvinfo : EIATTR_EXIT_INSTR_OFFSETS
	.align		4
        /*0068*/ 	.byte	0x04, 0x1c
        /*006a*/ 	.short	(.L_2528 - .L_2527)


	//   ....[0]....
.L_2527:
        /*006c*/ 	.word	0x000000d0


	//   ....[1]....
        /*0070*/ 	.word	0x00000480


	//----- nvinfo : EIATTR_CRS_STACK_SIZE
	.align		4
.L_2528:
        /*0074*/ 	.byte	0x04, 0x1e
        /*0076*/ 	.short	(.L_2530 - .L_2529)
.L_2529:
        /*0078*/ 	.word	0x00000000


	//----- nvinfo : EIATTR_CBANK_PARAM_SIZE
	.align		4
.L_2530:
        /*007c*/ 	.byte	0x03, 0x19
        /*007e*/ 	.short	0x0028


	//----- nvinfo : EIATTR_PARAM_CBANK
	.align		4
        /*0080*/ 	.byte	0x04, 0x0a
        /*0082*/ 	.short	(.L_2532 - .L_2531)
	.align		4
.L_2531:
        /*0084*/ 	.word	index@(.nv.constant0.vec_computePSF_signal)
        /*0088*/ 	.short	0x0380
        /*008a*/ 	.short	0x0028


	//----- nvinfo : EIATTR_SW_WAR
	.align		4
.L_2532:
        /*008c*/ 	.byte	0x04, 0x36
        /*008e*/ 	.short	(.L_2534 - .L_2533)
.L_2533:
        /*0090*/ 	.word	0x00000008
.L_2534:


//--------------------- .nv.info.vec_thetest      --------------------------
	.section	.nv.info.vec_thetest,"",@"SHT_CUDA_INFO"
	.sectionflags	@""
	.align	4


	//----- nvinfo : EIATTR_CUDA_API_VERSION
	.align		4
        /*0000*/ 	.byte	0x04, 0x37
        /*0002*/ 	.short	(.L_2536 - .L_2535)
.L_2535:
        /*0004*/ 	.word	0x00000082


	//----- nvinfo : EIATTR_KPARAM_INFO
	.align		4
.L_2536:
        /*0008*/ 	.byte	0x04, 0x17
        /*000a*/ 	.short	(.L_2538 - .L_2537)
.L_2537:
        /*000c*/ 	.word	0x00000000
        /*0010*/ 	.short	0x0001
        /*0012*/ 	.short	0x0008
        /*0014*/ 	.byte	0x00, 0xf5, 0x21, 0x00


	//----- nvinfo : EIATTR_KPARAM_INFO
	.align		4
.L_2538:
        /*0018*/ 	.byte	0x04, 0x17
        /*001a*/ 	.short	(.L_2540 - .L_2539)
.L_2539:
        /*001c*/ 	.word	0x00000000
        /*0020*/ 	.short	0x0000
        /*0022*/ 	.short	0x0000
        /*0024*/ 	.byte	0x00, 0xf0, 0x11, 0x00


	//----- nvinfo : EIATTR_SPARSE_MMA_MASK
	.align		4
.L_2540:
        /*0028*/ 	.byte	0x03, 0x50
        /*002a*/ 	.short	0x0000


	//----- nvinfo : EIATTR_MAXREG_COUNT
	.align		4
        /*002c*/ 	.byte	0x03, 0x1b
        /*002e*/ 	.short	0x00ff


	//----- nvinfo : EIATTR_EXTERNS
	.align		4
        /*0030*/ 	.byte	0x04, 0x0f
        /*0032*/ 	.short	(.L_2542 - .L_2541)


	//   ....[0]....
	.align		4
.L_2541:
        /*0034*/ 	.word	index@(vprintf)


	//----- nvinfo : EIATTR_MERCURY_ISA_VERSION
	.align		4
.L_2542:
        /*0038*/ 	.byte	0x03, 0x5f
        /*003a*/ 	.short	0x0101


	//----- nvinfo : EIATTR_VRC_CTA_INIT_COUNT
	.align		4
        /*003c*/ 	.byte	0x02, 0x4a
	.zero		1
	.zero		1


	//----- nvinfo : EIATTR_SYSCALL_OFFSETS
	.align		4
        /*0040*/ 	.byte	0x04, 0x46
        /*0042*/ 	.short	(.L_2544 - .L_2543)


	//   ....[0]....
.L_2543:
        /*0044*/ 	.word	0x00000200


	//----- nvinfo : EIATTR_EXIT_INSTR_OFFSETS
	.align		4
.L_2544:
        /*0048*/ 	.byte	0x04, 0x1c
        /*004a*/ 	.short	(.L_2546 - .L_2545)


	//   ....[0]....
.L_2545:
        /*004c*/ 	.word	0x00000120


	//   ....[1]....
        /*0050*/ 	.word	0x00000210


	//----- nvinfo : EIATTR_CRS_STACK_SIZE
	.align		4
.L_2546:
        /*0054*/ 	.byte	0x04, 0x1e
        /*0056*/ 	.short	(.L_2548 - .L_2547)
.L_2547:
        /*0058*/ 	.word	0x00000000


	//----- nvinfo : EIATTR_CBANK_PARAM_SIZE
	.align		4
.L_2548:
        /*005c*/ 	.byte	0x03, 0x19
        /*005e*/ 	.short	0x0010


	//----- nvinfo : EIATTR_PARAM_CBANK
	.align		4
        /*0060*/ 	.byte	0x04, 0x0a
        /*0062*/ 	.short	(.L_2550 - .L_2549)
	.align		4
.L_2549:
        /*0064*/ 	.word	index@(.nv.constant0.vec_thetest)
        /*0068*/ 	.short	0x0380
        /*006a*/ 	.short	0x0010


	//----- nvinfo : EIATTR_SW_WAR
	.align		4
.L_2550:
        /*006c*/ 	.byte	0x04, 0x36
        /*006e*/ 	.short	(.L_2552 - .L_2551)
.L_2551:
        /*0070*/ 	.word	0x00000008
.L_2552:


//--------------------- .nv.info.vec_skellam_order1 --------------------------
	.section	.nv.info.vec_skellam_order1,"",@"SHT_CUDA_INFO"
	.sectionflags	@""
	.align	4


	//----- nvinfo : EIATTR_CUDA_API_VERSION
	.align		4
        /*0000*/ 	.byte	0x04, 0x37
        /*0002*/ 	.short	(.L_2554 - .L_2553)
.L_2553:
        /*0004*/ 	.word	0x00000082


	//----- nvinfo : EIATTR_KPARAM_INFO
	.align		4
.L_2554:
        /*0008*/ 	.byte	0x04, 0x17
        /*000a*/ 	.short	(.L_2556 - .L_2555)
.L_2555:
        /*000c*/ 	.word	0x00000000
        /*0010*/ 	.short	0x0004
        /*0012*/ 	.short	0x0020
        /*0014*/ 	.byte	0x00, 0xf5, 0x21, 0x00


	//----- nvinfo : EIATTR_KPARAM_INFO
	.align		4
.L_2556:
        /*0018*/ 	.byte	0x04, 0x17
        /*001a*/ 	.short	(.L_2558 - .L_2557)
.L_2557:
        /*001c*/ 	.word	0x00000000
        /*0020*/ 	.short	0x0003
        /*0022*/ 	.short	0x0018
        /*0024*/ 	.byte	0x00, 0xf5, 0x21, 0x00


	//----- nvinfo : EIATTR_KPARAM_INFO
	.align		4
.L_2558:
        /*0028*/ 	.byte	0x04, 0x17
        /*002a*/ 	.short	(.L_2560 - .L_2559)
.L_2559:
        /*002c*/ 	.word	0x00000000
        /*0030*/ 	.short	0x0002
        /*0032*/ 	.short	0x0010
        /*0034*/ 	.byte	0x00, 0xf5, 0x21, 0x00


	//----- nvinfo : EIATTR_KPARAM_INFO
	.align		4
.L_2560:
        /*0038*/ 	.byte	0x04, 0x17
        /*003a*/ 	.short	(.L_2562 - .L_2561)
.L_2561:
        /*003c*/ 	.word	0x00000000
        /*0040*/ 	.short	0x0001
        /*0042*/ 	.short	0x0008
        /*0044*/ 	.byte	0x00, 0xf0, 0x21, 0x00


	//----- nvinfo : EIATTR_KPARAM_INFO
	.align		4
.L_2562:
        /*0048*/ 	.byte	0x04, 0x17
        /*004a*/ 	.short	(.L_2564 - .L_2563)
.L_2563:
        /*004c*/ 	.word	0x00000000
        /*0050*/ 	.short	0x0000
        /*0052*/ 	.short	0x0000
        /*0054*/ 	.byte	0x00, 0xf0, 0x21, 0x00


	//----- nvinfo : EIATTR_SPARSE_MMA_MASK
	.align		4
.L_2564:
        /*0058*/ 	.byte	0x03, 0x50
        /*005a*/ 	.short	0x0000


	//----- nvinfo : EIATTR_MAXREG_COUNT
	.align		4
        /*005c*/ 	.byte	0x03, 0x1b
        /*005e*/ 	.short	0x00ff


	//----- nvinfo : EIATTR_MERCURY_ISA_VERSION
	.align		4
        /*0060*/ 	.byte	0x03, 0x5f
        /*0062*/ 	.short	0x0101


	//----- nvinfo : EIATTR_VRC_CTA_INIT_COUNT
	.align		4
        /*0064*/ 	.byte	0x02, 0x4a
	.zero		1
	.zero		1


	//----- nvinfo : EIATTR_EXIT_INSTR_OFFSETS
	.align		4
        /*0068*/ 	.byte	0x04, 0x1c
        /*006a*/ 	.short	(.L_2566 - .L_2565)


	//   ....[0]....
.L_2565:
        /*006c*/ 	.word	0x00000120


	//   ....[1]....
        /*0070*/ 	.word	0x000002c0


	//   ....[2]....
        /*0074*/ 	.word	0x00001b30


	//   ....[3]....
        /*0078*/ 	.word	0x00001b70


	//----- nvinfo : EIATTR_CRS_STACK_SIZE
	.align		4
.L_2566:
        /*007c*/ 	.byte	0x04, 0x1e
        /*007e*/ 	.short	(.L_2568 - .L_2567)
.L_2567:
        /*0080*/ 	.word	0x00000000


	//----- nvinfo : EIATTR_CBANK_PARAM_SIZE
	.align		4
.L_2568:
        /*0084*/ 	.byte	0x03, 0x19
        /*0086*/ 	.short	0x0028


	//----- nvinfo : EIATTR_PARAM_CBANK
	.align		4
        /*0088*/ 	.byte	0x04, 0x0a
        /*008a*/ 	.short	(.L_2570 - .L_2569)
	.align		4
.L_2569:
        /*008c*/ 	.word	index@(.nv.constant0.vec_skellam_order1)
        /*0090*/ 	.short	0x0380
        /*0092*/ 	.short	0x0028


	//----- nvinfo : EIATTR_SW_WAR
	.align		4
.L_2570:
        /*0094*/ 	.byte	0x04, 0x36
        /*0096*/ 	.short	(.L_2572 - .L_2571)
.L_2571:
        /*0098*/ 	.word	0x00000008
.L_2572:


//--------------------- .nv.info.vec_computeLikelihoodDeconvolution --------------------------
	.section	.nv.info.vec_computeLikelihoodDeconvolution,"",@"SHT_CUDA_INFO"
	.sectionflags	@""
	.align	4


	//----- nvinfo : EIATTR_CUDA_API_VERSION
	.align		4
        /*0000*/ 	.byte	0x04, 0x37
        /*0002*/ 	.short	(.L_2574 - .L_2573)
.L_2573:
        /*0004*/ 	.word	0x00000082


	//----- nvinfo : EIATTR_KPARAM_INFO
	.align		4
.L_2574:
        /*0008*/ 	.byte	0x04, 0x17
        /*000a*/ 	.short	(.L_2576 - .L_2575)
.L_2575:
        /*000c*/ 	.word	0x00000000
        /*0010*/ 	.short	0x0003
        /*0012*/ 	.short	0x0018
        /*0014*/ 	.byte	0x00, 0xf5, 0x21, 0x00


	//----- nvinfo : EIATTR_KPARAM_INFO
	.align		4
.L_2576:
        /*0018*/ 	.byte	0x04, 0x17
        /*001a*/ 	.short	(.L_2578 - .L_2577)
.L_2577:
        /*001c*/ 	.word	0x00000000
        /*0020*/ 	.short	0x0002
        /*0022*/ 	.short	0x0010
        /*0024*/ 	.byte	0x00, 0xf5, 0x21, 0x00


	//----- nvinfo : EIATTR_KPARAM_INFO
	.align		4
.L_2578:
        /*0028*/ 	.byte	0x04, 0x17
        /*002a*/ 	.short	(.L_2580 - .L_2579)
.L_2579:
        /*002c*/ 	.word	0x00000000
        /*0030*/ 	.short	0x0001
        /*0032*/ 	.short	0x0008
        /*0034*/ 	.byte	0x00, 0xf5, 0x21, 0x00


	//----- nvinfo : EIATTR_KPARAM_INFO
	.align		4
.L_2580:
        /*0038*/ 	.byte	0x04, 0x17
        /*003a*/ 	.short	(.L_2582 - .L_2581)
.L_2581:
        /*003c*/ 	.word	0x00000000
        /*0040*/ 	.short	0x0000
        /*0042*/ 	.short	0x0000
        /*0044*/ 	.byte	0x00, 0xf0, 0x11, 0x00


	//----- nvinfo : EIATTR_SPARSE_MMA_MASK
	.align		4
.L_2582:
        /*0048*/ 	.byte	0x03, 0x50
        /*004a*/ 	.short	0x0000


	//----- nvinfo : EIATTR_MAXREG_COUNT
	.align		4
        /*004c*/ 	.byte	0x03, 0x1b
        /*004e*/ 	.short	0x00ff


	//----- nvinfo : EIATTR_MERCURY_ISA_VERSION
	.align		4
        /*0050*/ 	.byte	0x03, 0x5f
        /*0052*/ 	.short	0x0101


	//----- nvinfo : EIATTR_VRC_CTA_INIT_COUNT
	.align		4
        /*0054*/ 	.byte	0x02, 0x4a
	.zero		1
	.zero		1


	//----- nvinfo : EIATTR_EXIT_INSTR_OFFSETS
	.align		4
        /*0058*/ 	.byte	0x04, 0x1c
        /*005a*/ 	.short	(.L_2584 - .L_2583)


	//   ....[0]....
.L_2583:
        /*005c*/ 	.word	0x000000d0


	//   ....[1]....
        /*0060*/ 	.word	0x00000340


	//----- nvinfo : EIATTR_CBANK_PARAM_SIZE
	.align		4
.L_2584:
        /*0064*/ 	.byte	0x03, 0x19
        /*0066*/ 	.short	0x0020


	//----- nvinfo : EIATTR_PARAM_CBANK
	.align		4
        /*0068*/ 	.byte	0x04, 0x0a
        /*006a*/ 	.short	(.L_2586 - .L_2585)
	.align		4
.L_2585:
        /*006c*/ 	.word	index@(.nv.constant0.vec_computeLikelihoodDeconvolution)
        /*0070*/ 	.short	0x0380
        /*0072*/ 	.short	0x0020


	//----- nvinfo : EIATTR_SW_WAR
	.align		4
.L_2586:
        /*0074*/ 	.byte	0x04, 0x36
        /*0076*/ 	.short	(.L_2588 - .L_2587)
.L_2587:
        /*0078*/ 	.word	0x00000008
.L_2588:


//--------------------- .nv.info.vec_addanddivide --------------------------
	.section	.nv.info.vec_addanddivide,"",@"SHT_CUDA_INFO"
	.sectionflags	@""
	.align	4


	//----- nvinfo : EIATTR_CUDA_API_VERSION
	.align		4
        /*0000*/ 	.byte	0x04, 0x37
        /*0002*/ 	.short	(.L_2590 - .L_2589)
.L_2589:
        /*0004*/ 	.word	0x00000082


	//----- nvinfo : EIATTR_KPARAM_INFO
	.align		4
.L_2590:
        /*0008*/ 	.byte	0x04, 0x17
        /*000a*/ 	.short	(.L_2592 - .L_2591)
.L_2591:
        /*000c*/ 	.word	0x00000000
        /*0010*/ 	.short	0x0004
        /*0012*/ 	.short	0x0020
        /*0014*/ 	.byte	0x00, 0xf5, 0x21, 0x00


	//----- nvinfo : EIATTR_KPARAM_INFO
	.align		4
.L_2592:
        /*0018*/ 	.byte	0x04, 0x17
        /*001a*/ 	.short	(.L_2594 - .L_2593)
.L_2593:
        /*001c*/ 	.word	0x00000000
        /*0020*/ 	.short	0x0003
        /*0022*/ 	.short	0x0018
        /*0024*/ 	.byte	0x00, 0xf5, 0x21, 0x00


	//----- nvinfo : EIATTR_KPARAM_INFO
	.align		4
.L_2594:
        /*0028*/ 	.byte	0x04, 0x17
        /*002a*/ 	.short	(.L_2596 - .L_2595)
.L_2595:
        /*002c*/ 	.word	0x00000000
        /*0030*/ 	.short	0x0002
        /*0032*/ 	.short	0x0010
        /*0034*/ 	.byte	0x00, 0xf5, 0x21, 0x00


	//----- nvinfo : EIATTR_KPARAM_INFO
	.align		4
.L_2596:
        /*0038*/ 	.byte	0x04, 0x17
        /*003a*/ 	.short	(.L_2598 - .L_2597)
.L_2597:
        /*003c*/ 	.word	0x00000000
        /*0040*/ 	.short	0x0001
        /*0042*/ 	.short	0x0008
        /*0044*/ 	.byte	0x00, 0xf5, 0x21, 0x00


	//----- nvinfo : EIATTR_KPARAM_INFO
	.align		4
.L_2598:
        /*0048*/ 	.byte	0x04, 0x17
        /*004a*/ 	.short	(.L_2600 - .L_2599)
.L_2599:
        /*004c*/ 	.word	0x00000000
        /*0050*/ 	.short	0x0000
        /*0052*/ 	.short	0x0000
        /*0054*/ 	.byte	0x00, 0xf0, 0x11, 0x00


	//----- nvinfo : EIATTR_SPARSE_MMA_MASK
	.align		4
.L_2600:
        /*0058*/ 	.byte	0x03, 0x50
        /*005a*/ 	.short	0x0000


	//----- nvinfo : EIATTR_MAXREG_COUNT
	.align		4
        /*005c*/ 	.byte	0x03, 0x1b
        /*005e*/ 	.short	0x00ff


	//----- nvinfo : EIATTR_MERCURY_ISA_VERSION
	.align		4
        /*0060*/ 	.byte	0x03, 0x5f
        /*0062*/ 	.short	0x0101


	//----- nvinfo : EIATTR_VRC_CTA_INIT_COUNT
	.align		4
        /*0064*/ 	.byte	0x02, 0x4a
	.zero		1
	.zero		1


	//----- nvinfo : EIATTR_EXIT_INSTR_OFFSETS
	.align		4
        /*0068*/ 	.byte	0x04, 0x1c
        /*006a*/ 	.short	(.L_2602 - .L_2601)


	//   ....[0]....
.L_2601:
        /*006c*/ 	.word	0x000000d0


	//   ....[1]....
        /*0070*/ 	.word	0x000002a0


	//----- nvinfo : EIATTR_CRS_STACK_SIZE
	.align		4
.L_2602:
        /*0074*/ 	.byte	0x04, 0x1e
        /*0076*/ 	.short	(.L_2604 - .L_2603)
.L_2603:
        /*0078*/ 	.word	0x00000000


	//----- nvinfo : EIATTR_CBANK_PARAM_SIZE
	.align		4
.L_2604:
        /*007c*/ 	.byte	0x03, 0x19
        /*007e*/ 	.short	0x0028


	//----- nvinfo : EIATTR_PARAM_CBANK
	.align		4
        /*0080*/ 	.byte	0x04, 0x0a
        /*0082*/ 	.short	(.L_2606 - .L_2605)
	.align		4
.L_2605:
        /*0084*/ 	.word	index@(.nv.constant0.vec_addanddivide)
        /*0088*/ 	.short	0x0380
        /*008a*/ 	.short	0x0028


	//----- nvinfo : EIATTR_SW_WAR
	.align		4
.L_2606:
        /*008c*/ 	.byte	0x04, 0x36
        /*008e*/ 	.short	(.L_2608 - .L_2607)
.L_2607:
        /*0090*/ 	.word	0x00000008
.L_2608:


//--------------------- .nv.info.vec_addFloat     --------------------------
	.section	.nv.info.vec_addFloat,"",@"SHT_CUDA_INFO"
	.sectionflags	@""
	.align	4


	//----- nvinfo : EIATTR_CUDA_API_VERSION
	.align		4
        /*0000*/ 	.byte	0x04, 0x37
        /*0002*/ 	.short	(.L_2610 - .L_2609)
.L_2609:
        /*0004*/ 	.word	0x00000082


	//----- nvinfo : EIATTR_KPARAM_INFO
	.align		4
.L_2610:
        /*0008*/ 	.byte	0x04, 0x17
        /*000a*/ 	.short	(.L_2612 - .L_2611)
.L_2611:
        /*000c*/ 	.word	0x00000000
        /*0010*/ 	.short	0x0003
        /*0012*/ 	.short	0x0018
        /*0014*/ 	.byte	0x00, 0xf5, 0x21, 0x00


	//----- nvinfo : EIATTR_KPARAM_INFO
	.align		4
.L_2612:
        /*0018*/ 	.byte	0x04, 0x17
        /*001a*/ 	.short	(.L_2614 - .L_2613)
.L_2613:
        /*001c*/ 	.word	0x00000000
        /*0020*/ 	.short	0x0002
        /*0022*/ 	.short	0x0010
        /*0024*/ 	.byte	0x00, 0xf5, 0x21, 0x00


	//----- nvinfo : EIATTR_KPARAM_INFO
	.align		4
.L_2614:
        /*0028*/ 	.byte	0x04, 0x17
        /*002a*/ 	.short	(.L_2616 - .L_2615)
.L_2615:
        /*002c*/ 	.word	0x00000000
        /*0030*/ 	.short	0x0001
        /*0032*/ 	.short	0x0008
        /*0034*/ 	.byte	0x00, 0xf5, 0x21, 0x00


	//----- nvinfo : EIATTR_KPARAM_INFO
	.align		4
.L_2616:
        /*0038*/ 	.byte	0x04, 0x17
        /*003a*/ 	.short	(.L_2618 - .L_2617)
.L_2617:
        /*003c*/ 	.word	0x00000000
        /*0040*/ 	.short	0x0000
        /*0042*/ 	.short	0x0000
        /*0044*/ 	.byte	0x00, 0xf0, 0x11, 0x00


	//----- nvinfo : EIATTR_SPARSE_MMA_MASK
	.align		4
.L_2618:
        /*0048*/ 	.byte	0x03, 0x50
        /*004a*/ 	.short	0x0000


	//----- nvinfo : EIATTR_MAXREG_COUNT
	.align		4
        /*004c*/ 	.byte	0x03, 0x1b
        /*004e*/ 	.short	0x00ff


	//----- nvinfo : EIATTR_MERCURY_ISA_VERSION
	.align		4
        /*0050*/ 	.byte	0x03, 0x5f
        /*0052*/ 	.short	0x0101


	//----- nvinfo : EIATTR_VRC_CTA_INIT_COUNT
	.align		4
        /*0054*/ 	.byte	0x02, 0x4a
	.zero		1
	.zero		1


	//----- nvinfo : EIATTR_EXIT_INSTR_OFFSETS
	.align		4
        /*0058*/ 	.byte	0x04, 0x1c
        /*005a*/ 	.short	(.L_2620 - .L_2619)


	//   ....[0]....
.L_2619:
        /*005c*/ 	.word	0x000000d0


	//   ....[1]....
        /*0060*/ 	.word	0x00000190


	//----- nvinfo : EIATTR_CBANK_PARAM_SIZE
	.align		4
.L_2620:
        /*0064*/ 	.byte	0x03, 0x19
        /*0066*/ 	.short	0x0020


	//----- nvinfo : EIATTR_PARAM_CBANK
	.align		4
        /*0068*/ 	.byte	0x04, 0x0a
        /*006a*/ 	.short	(.L_2622 - .L_2621)
	.align		4
.L_2621:
        /*006c*/ 	.word	index@(.nv.constant0.vec_addFloat)
        /*0070*/ 	.short	0x0380
        /*0072*/ 	.short	0x0020


	//----- nvinfo : EIATTR_SW_WAR
	.align		4
.L_2622:
        /*0074*/ 	.byte	0x04, 0x36
        /*0076*/ 	.short	(.L_2624 - .L_2623)
.L_2623:
        /*0078*/ 	.word	0x00000008
.L_2624:


//--------------------- .nv.info.vec_computePSF_phaseNManywithOil_f --------------------------
	.section	.nv.info.vec_computePSF_phaseNManywithOil_f,"",@"SHT_CUDA_INFO"
	.sectionflags	@""
	.align	4


	//----- nvinfo : EIATTR_CUDA_API_VERSION
	.align		4
        /*0000*/ 	.byte	0x04, 0x37
        /*0002*/ 	.short	(.L_2626 - .L_2625)
.L_2625:
        /*0004*/ 	.word	0x00000082


	//----- nvinfo : EIATTR_KPARAM_INFO
	.align		4
.L_2626:
        /*0008*/ 	.byte	0x04, 0x17
        /*000a*/ 	.short	(.L_2628 - .L_2627)
.L_2627:
        /*000c*/ 	.word	0x00000000
        /*0010*/ 	.short	0x000f
        /*0012*/ 	.short	0x0070
        /*0014*/ 	.byte	0x00, 0xf0, 0x11, 0x00


	//----- nvinfo : EIATTR_KPARAM_INFO
	.align		4
.L_2628:
        /*0018*/ 	.byte	0x04, 0x17
        /*001a*/ 	.short	(.L_2630 - .L_2629)
.L_2629:
        /*001c*/ 	.word	0x00000000
        /*0020*/ 	.short	0x000e
        /*0022*/ 	.short	0x0068
        /*0024*/ 	.byte	0x00, 0xf5, 0x21, 0x00


	//----- nvinfo : EIATTR_KPARAM_INFO
	.align		4
.L_2630:
        /*0028*/ 	.byte	0x04, 0x17
        /*002a*/ 	.short	(.L_2632 - .L_2631)
.L_2631:
        /*002c*/ 	.word	0x00000000
        /*0030*/ 	.short	0x000d
        /*0032*/ 	.short	0x0060
        /*0034*/ 	.byte	0x00, 0xf5, 0x21, 0x00


	//----- nvinfo : EIATTR_KPARAM_INFO
	.align		4
.L_2632:
        /*0038*/ 	.byte	0x04, 0x17
        /*003a*/ 	.short	(.L_2634 - .L_2633)
.L_2633:
        /*003c*/ 	.word	0x00000000
        /*0040*/ 	.short	0x000c
        /*0042*/ 	.short	0x0058
        /*0044*/ 	.byte	0x00, 0xf5, 0x21, 0x00


	//----- nvinfo : EIATTR_KPARAM_INFO
	.align		4
.L_2634:
        /*0048*/ 	.byte	0x04, 0x17
        /*004a*/ 	.short	(.L_2636 - .L_2635)
.L_2635:
        /*004c*/ 	.word	0x00000000
        /*0050*/ 	.short	0x000b
        /*0052*/ 	.short	0x0050
        /*0054*/ 	.byte	0x00, 0xf5, 0x21, 0x00


	//----- nvinfo : EIATTR_KPARAM_INFO
	.align		4
.L_2636:
        /*0058*/ 	.byte	0x04, 0x17
        /*005a*/ 	.short	(.L_2638 - .L_2637)
.L_2637:
        /*005c*/ 	.word	0x00000000
        /*0060*/ 	.short	0x000a
        /*0062*/ 	.short	0x0048
        /*0064*/ 	.byte	0x00, 0xf5, 0x21, 0x00


	//----- nvinfo : EIATTR_KPARAM_INFO
	.align		4
.L_2638:
        /*0068*/ 	.byte	0x04, 0x17
        /*006a*/ 	.short	(.L_2640 - .L_2639)
.L_2639:
        /*006c*/ 	.word	0x00000000
        /*0070*/ 	.short	0x0009
        /*0072*/ 	.short	0x0040
        /*0074*/ 	.byte	0x00, 0xf5, 0x21, 0x00


	//----- nvinfo : EIATTR_KPARAM_INFO
	.align		4
.L_2640:
        /*0078*/ 	.byte	0x04, 0x17
        /*007a*/ 	.short	(.L_2642 - .L_2641)
.L_2641:
        /*007c*/ 	.word	0x00000000
        /*0080*/ 	.short	0x0008
        /*0082*/ 	.short	0x0038
        /*0084*/ 	.byte	0x00, 0xf5, 0x21, 0x00


	//----- nvinfo : EIATTR_KPARAM_INFO
	.align		4
.L_2642:
        /*0088*/ 	.byte	0x04, 0x17
        /*008a*/ 	.short	(.L_2644 - .L_2643)
.L_2643:
        /*008c*/ 	.word	0x00000000
        /*0090*/ 	.short	0x0007
        /*0092*/ 	.short	0x0030
        /*0094*/ 	.byte	0x00, 0xf5, 0x21, 0x00


	//----- nvinfo : EIATTR_KPARAM_INFO
	.align		4
.L_2644:
        /*0098*/ 	.byte	0x04, 0x17
        /*009a*/ 	.short	(.L_2646 - .L_2645)
.L_2645:
        /*009c*/ 	.word	0x00000000
        /*00a0*/ 	.short	0x0006
        /*00a2*/ 	.short	0x0028
        /*00a4*/ 	.byte	0x00, 0xf5, 0x21, 0x00


	//----- nvinfo : EIATTR_KPARAM_INFO
	.align		4
.L_2646:
        /*00a8*/ 	.byte	0x04, 0x17
        /*00aa*/ 	.short	(.L_2648 - .L_2647)
.L_2647:
        /*00ac*/ 	.word	0x00000000
        /*00b0*/ 	.short	0x0005
        /*00b2*/ 	.short	0x0020
        /*00b4*/ 	.byte	0x00, 0xf5, 0x21, 0x00


	//----- nvinfo : EIATTR_KPARAM_INFO
	.align		4
.L_2648:
        /*00b8*/ 	.byte	0x04, 0x17
        /*00ba*/ 	.short	(.L_2650 - .L_2649)
.L_2649:
        /*00bc*/ 	.word	0x00000000
        /*00c0*/ 	.short	0x0004
        /*00c2*/ 	.short	0x0018
        /*00c4*/ 	.byte	0x00, 0xf5, 0x21, 0x00


	//----- nvinfo : EIATTR_KPARAM_INFO
	.align		4
.L_2650:
        /*00c8*/ 	.byte	0x04, 0x17
        /*00ca*/ 	.short	(.L_2652 - .L_2651)
.L_2651:
        /*00cc*/ 	.word	0x00000000
        /*00d0*/ 	.short	0x0003
        /*00d2*/ 	.short	0x0010
        /*00d4*/ 	.byte	0x00, 0xf5, 0x21, 0x00


	//----- nvinfo : EIATTR_KPARAM_INFO
	.align		4
.L_2652:
        /*00d8*/ 	.byte	0x04, 0x17
        /*00da*/ 	.short	(.L_2654 - .L_2653)
.L_2653:
        /*00dc*/ 	.word	0x00000000
        /*00e0*/ 	.short	0x0002
        /*00e2*/ 	.short	0x0008
        /*00e4*/ 	.byte	0x00, 0xf0, 0x11, 0x00


	//----- nvinfo : EIATTR_KPARAM_INFO
	.align		4
.L_2654:
        /*00e8*/ 	.byte	0x04, 0x17
        /*00ea*/ 	.short	(.L_2656 - .L_2655)
.L_2655:
        /*00ec*/ 	.word	0x00000000
        /*00f0*/ 	.short	0x0001
        /*00f2*/ 	.short	0x0004
        /*00f4*/ 	.byte	0x00, 0xf0, 0x11, 0x00


	//----- nvinfo : EIATTR_KPARAM_INFO
	.align		4
.L_2656:
        /*00f8*/ 	.byte	0x04, 0x17
        /*00fa*/ 	.short	(.L_2658 - .L_2657)
.L_2657:
        /*00fc*/ 	.word	0x00000000
        /*0100*/ 	.short	0x0000
        /*0102*/ 	.short	0x0000
        /*0104*/ 	.byte	0x00, 0xf0, 0x11, 0x00


	//----- nvinfo : EIATTR_SPARSE_MMA_MASK
	.align		4
.L_2658:
        /*0108*/ 	.byte	0x03, 0x50
        /*010a*/ 	.short	0x0000


	//----- nvinfo : EIATTR_MAXREG_COUNT
	.align		4
        /*010c*/ 	.byte	0x03, 0x1b
        /*010e*/ 	.short	0x00ff


	//----- nvinfo : EIATTR_MERCURY_ISA_VERSION
	.align		4
        /*0110*/ 	.byte	0x03, 0x5f
        /*0112*/ 	.short	0x0101


	//----- nvinfo : EIATTR_VRC_CTA_INIT_COUNT
	.align		4
        /*0114*/ 	.byte	0x02, 0x4a
	.zero		1
	.zero		1


	//----- nvinfo : EIATTR_EXIT_INSTR_OFFSETS
	.align		4
        /*0118*/ 	.byte	0x04, 0x1c
        /*011a*/ 	.short	(.L_2660 - .L_2659)


	//   ....[0]....
.L_2659:
        /*011c*/ 	.word	0x000000d0


	//   ....[1]....
        /*0120*/ 	.word	0x00001590


	//----- nvinfo : EIATTR_CRS_STACK_SIZE
	.align		4
.L_2660:
        /*0124*/ 	.byte	0x04, 0x1e
        /*0126*/ 	.short	(.L_2662 - .L_2661)
.L_2661:
        /*0128*/ 	.word	0x00000000


	//----- nvinfo : EIATTR_CBANK_PARAM_SIZE
	.align		4
.L_2662:
        /*012c*/ 	.byte	0x03, 0x19
        /*012e*/ 	.short	0x0074


	//----- nvinfo : EIATTR_PARAM_CBANK
	.align		4
        /*0130*/ 	.byte	0x04, 0x0a
        /*0132*/ 	.short	(.L_2664 - .L_2663)
	.align		4
.L_2663:
        /*0134*/ 	.word	index@(.nv.constant0.vec_computePSF_phaseNManywithOil_f)
        /*0138*/ 	.short	0x0380
        /*013a*/ 	.short	0x0074


	//----- nvinfo : EIATTR_SW_WAR
	.align		4
.L_2664:
        /*013c*/ 	.byte	0x04, 0x36
        /*013e*/ 	.short	(.L_2666 - .L_2665)
.L_2665:
        /*0140*/ 	.word	0x00000008
.L_2666:


//--------------------- .nv.info.vec_computePSF_phaseNMany_f --------------------------
	.section	.nv.info.vec_computePSF_phaseNMany_f,"",@"SHT_CUDA_INFO"
	.sectionflags	@""
	.align	4


	//----- nvinfo : EIATTR_CUDA_API_VERSION
	.align		4
        /*0000*/ 	.byte	0x04, 0x37
        /*0002*/ 	.short	(.L_2668 - .L_2667)
.L_2667:
        /*0004*/ 	.word	0x00000082


	//----- nvinfo : EIATTR_KPARAM_INFO
	.align		4
.L_2668:
        /*0008*/ 	.byte	0x04, 0x17
        /*000a*/ 	.short	(.L_2670 - .L_2669)
.L_2669:
        /*000c*/ 	.word	0x00000000
        /*0010*/ 	.short	0x000c
        /*0012*/ 	.short	0x0058
        /*0014*/ 	.byte	0x00, 0xf0, 0x11, 0x00


	//----- nvinfo : EIATTR_KPARAM_INFO
	.align		4
.L_2670:
        /*0018*/ 	.byte	0x04, 0x17
        /*001a*/ 	.short	(.L_2672 - .L_2671)
.L_2671:
        /*001c*/ 	.word	0x00000000
        /*0020*/ 	.short	0x000b
        /*0022*/ 	.short	0x0050
        /*0024*/ 	.byte	0x00, 0xf5, 0x21, 0x00


	//----- nvinfo : EIATTR_KPARAM_INFO
	.align		4
.L_2672:
        /*0028*/ 	.byte	0x04, 0x17
        /*002a*/ 	.short	(.L_2674 - .L_2673)
.L_2673:
        /*002c*/ 	.word	0x00000000
        /*0030*/ 	.short	0x000a
        /*0032*/ 	.short	0x0048
        /*0034*/ 	.byte	0x00, 0xf5, 0x21, 0x00


	//----- nvinfo : EIATTR_KPARAM_INFO
	.align		4
.L_2674:
        /*0038*/ 	.byte	0x04, 0x17
        /*003a*/ 	.short	(.L_2676 - .L_2675)
.L_2675:
        /*003c*/ 	.word	0x00000000
        /*0040*/ 	.short	0x0009
        /*0042*/ 	.short	0x0040
        /*0044*/ 	.byte	0x00, 0xf5, 0x21, 0x00


	//----- nvinfo : EIATTR_KPARAM_INFO
	.align		4
.L_2676:
        /*0048*/ 	.byte	0x04, 0x17
        /*004a*/ 	.short	(.L_2678 - .L_2677)
.L_2677:
        /*004c*/ 	.word	0x00000000
        /*0050*/ 	.short	0x0008
        /*0052*/ 	.short	0x0038
        /*0054*/ 	.byte	0x00, 0xf5, 0x21, 0x00


	//----- nvinfo : EIATTR_KPARAM_INFO
	.align		4
.L_2678:
        /*0058*/ 	.byte	0x04, 0x17
        /*005a*/ 	.short	(.L_2680 - .L_2679)
.L_2679:
        /*005c*/ 	.word	0x00000000
        /*0060*/ 	.short	0x0007
        /*0062*/ 	.short	0x0030
        /*0064*/ 	.byte	0x00, 0xf5, 0x21, 0x00


	//----- nvinfo : EIATTR_KPARAM_INFO
	.align		4
.L_2680:
        /*0068*/ 	.byte	0x04, 0x17
        /*006a*/ 	.short	(.L_2682 - .L_2681)
.L_2681:
        /*006c*/ 	.word	0x00000000
        /*0070*/ 	.short	0x0006
        /*0072*/ 	.short	0x0028
        /*0074*/ 	.byte	0x00, 0xf5, 0x21, 0x00


	//----- nvinfo : EIATTR_KPARAM_INFO
	.align		4
.L_2682:
        /*0078*/ 	.byte	0x04, 0x17
        /*007a*/ 	.short	(.L_2684 - .L_2683)
.L_2683:
        /*007c*/ 	.word	0x00000000
        /*0080*/ 	.short	0x0005
        /*0082*/ 	.short	0x0020
        /*0084*/ 	.byte	0x00, 0xf5, 0x21, 0x00


	//----- nvinfo : EIATTR_KPARAM_INFO
	.align		4
.L_2684:
        /*0088*/ 	.byte	0x04, 0x17
        /*008a*/ 	.short	(.L_2686 - .L_2685)
.L_2685:
        /*008c*/ 	.word	0x00000000
        /*0090*/ 	.short	0x0004
        /*0092*/ 	.short	0x0018
        /*0094*/ 	.byte	0x00, 0xf5, 0x21, 0x00


	//----- nvinfo : EIATTR_KPARAM_INFO
	.align		4
.L_2686:
        /*0098*/ 	.byte	0x04, 0x17
        /*009a*/ 	.short	(.L_2688 - .L_2687)
.L_2687:
        /*009c*/ 	.word	0x00000000
        /*00a0*/ 	.short	0x0003
        /*00a2*/ 	.short	0x0010
        /*00a4*/ 	.byte	0x00, 0xf5, 0x21, 0x00


	//----- nvinfo : EIATTR_KPARAM_INFO
	.align		4
.L_2688:
        /*00a8*/ 	.byte	0x04, 0x17
        /*00aa*/ 	.short	(.L_2690 - .L_2689)
.L_2689:
        /*00ac*/ 	.word	0x00000000
        /*00b0*/ 	.short	0x0002
        /*00b2*/ 	.short	0x0008
        /*00b4*/ 	.byte	0x00, 0xf0, 0x11, 0x00


	//----- nvinfo : EIATTR_KPARAM_INFO
	.align		4
.L_2690:
        /*00b8*/ 	.byte	0x04, 0x17
        /*00ba*/ 	.short	(.L_2692 - .L_2691)
.L_2691:
        /*00bc*/ 	.word	0x00000000
        /*00c0*/ 	.short	0x0001
        /*00c2*/ 	.short	0x0004
        /*00c4*/ 	.byte	0x00, 0xf0, 0x11, 0x00


	//----- nvinfo : EIATTR_KPARAM_INFO
	.align		4
.L_2692:
        /*00c8*/ 	.byte	0x04, 0x17
        /*00ca*/ 	.short	(.L_2694 - .L_2693)
.L_2693:
        /*00cc*/ 	.word	0x00000000
        /*00d0*/ 	.short	0x0000
        /*00d2*/ 	.short	0x0000
        /*00d4*/ 	.byte	0x00, 0xf0, 0x11, 0x00


	//----- nvinfo : EIATTR_SPARSE_MMA_MASK
	.align		4
.L_2694:
        /*00d8*/ 	.byte	0x03, 0x50
        /*00da*/ 	.short	0x0000


	//----- nvinfo : EIATTR_MAXREG_COUNT
	.align		4
        /*00dc*/ 	.byte	0x03, 0x1b
        /*00de*/ 	.short	0x00ff


	//----- nvinfo : EIATTR_MERCURY_ISA_VERSION
	.align		4
        /*00e0*/ 	.byte	0x03, 0x5f
        /*00e2*/ 	.short	0x0101


	//----- nvinfo : EIATTR_VRC_CTA_INIT_COUNT
	.align		4
        /*00e4*/ 	.byte	0x02, 0x4a
	.zero		1
	.zero		1


	//----- nvinfo : EIATTR_EXIT_INSTR_OFFSETS
	.align		4
        /*00e8*/ 	.byte	0x04, 0x1c
        /*00ea*/ 	.short	(.L_2696 - .L_2695)


	//   ....[0]....
.L_2695:
        /*00ec*/ 	.word	0x000000d0


	//   ....[1]....
        /*00f0*/ 	.word	0x00001440


	//----- nvinfo : EIATTR_CRS_STACK_SIZE
	.align		4
.L_2696:
        /*00f4*/ 	.byte	0x04, 0x1e
        /*00f6*/ 	.short	(.L_2698 - .L_2697)
.L_2697:
        /*00f8*/ 	.word	0x00000000


	//----- nvinfo : EIATTR_CBANK_PARAM_SIZE
	.align		4
.L_2698:
        /*00fc*/ 	.byte	0x03, 0x19
        /*00fe*/ 	.short	0x005c


	//----- nvinfo : EIATTR_PARAM_CBANK
	.align		4
        /*0100*/ 	.byte	0x04, 0x0a
        /*0102*/ 	.short	(.L_2700 - .L_2699)
	.align		4
.L_2699:
        /*0104*/ 	.word	index@(.nv.constant0.vec_computePSF_phaseNMany_f)
        /*0108*/ 	.short	0x0380
        /*010a*/ 	.short	0x005c


	//----- nvinfo : EIATTR_SW_WAR
	.align		4
.L_2700:
        /*010c*/ 	.byte	0x04, 0x36
        /*010e*/ 	.short	(.L_2702 - .L_2701)
.L_2701:
        /*0110*/ 	.word	0x00000008
.L_2702:


//--------------------- .nv.info.vec_checkLikelihood --------------------------
	.section	.nv.info.vec_checkLikelihood,"",@"SHT_CUDA_INFO"
	.sectionflags	@""
	.align	4


	//----- nvinfo : EIATTR_CUDA_API_VERSION
	.align		4
        /*0000*/ 	.byte	0x04, 0x37
        /*0002*/ 	.short	(.L_2704 - .L_2703)
.L_2703:
        /*0004*/ 	.word	0x00000082


	//----- nvinfo : EIATTR_KPARAM_INFO
	.align		4
.L_2704:
        /*0008*/ 	.byte	0x04, 0x17
        /*000a*/ 	.short	(.L_2706 - .L_2705)
.L_2705:
        /*000c*/ 	.word	0x00000000
        /*0010*/ 	.short	0x0006
        /*0012*/ 	.short	0x0028
        /*0014*/ 	.byte	0x00, 0xf5, 0x21, 0x00


	//----- nvinfo : EIATTR_KPARAM_INFO
	.align		4
.L_2706:
        /*0018*/ 	.byte	0x04, 0x17
        /*001a*/ 	.short	(.L_2708 - .L_2707)
.L_2707:
        /*001c*/ 	.word	0x00000000
        /*0020*/ 	.short	0x0005
        /*0022*/ 	.short	0x0020
        /*0024*/ 	.byte	0x00, 0xf5, 0x21, 0x00


	//----- nvinfo : EIATTR_KPARAM_INFO
	.align		4
.L_2708:
        /*0028*/ 	.byte	0x04, 0x17
        /*002a*/ 	.short	(.L_2710 - .L_2709)
.L_2709:
        /*002c*/ 	.word	0x00000000
        /*0030*/ 	.short	0x0004
        /*0032*/ 	.short	0x0018
        /*0034*/ 	.byte	0x00, 0xf5, 0x21, 0x00


	//----- nvinfo : EIATTR_KPARAM_INFO
	.align		4
.L_2710:
        /*0038*/ 	.byte	0x04, 0x17
        /*003a*/ 	.short	(.L_2712 - .L_2711)
.L_2711:
        /*003c*/ 	.word	0x00000000
        /*0040*/ 	.short	0x0003
        /*0042*/ 	.short	0x0010
        /*0044*/ 	.byte	0x00, 0xf5, 0x21, 0x00


	//----- nvinfo : EIATTR_KPARAM_INFO
	.align		4
.L_2712:
        /*0048*/ 	.byte	0x04, 0x17
        /*004a*/ 	.short	(.L_2714 - .L_2713)
.L_2713:
        /*004c*/ 	.word	0x00000000
        /*0050*/ 	.short	0x0002
        /*0052*/ 	.short	0x0008
        /*0054*/ 	.byte	0x00, 0xf5, 0x21, 0x00


	//----- nvinfo : EIATTR_KPARAM_INFO
	.align		4
.L_2714:
        /*0058*/ 	.byte	0x04, 0x17
        /*005a*/ 	.short	(.L_2716 - .L_2715)
.L_2715:
        /*005c*/ 	.word	0x00000000
        /*0060*/ 	.short	0x0001
        /*0062*/ 	.short	0x0004
        /*0064*/ 	.byte	0x00, 0xf0, 0x11, 0x00


	//----- nvinfo : EIATTR_KPARAM_INFO
	.align		4
.L_2716:
        /*0068*/ 	.byte	0x04, 0x17
        /*006a*/ 	.short	(.L_2718 - .L_2717)
.L_2717:
        /*006c*/ 	.word	0x00000000
        /*0070*/ 	.short	0x0000
        /*0072*/ 	.short	0x0000
        /*0074*/ 	.byte	0x00, 0xf0, 0x11, 0x00


	//----- nvinfo : EIATTR_SPARSE_MMA_MASK
	.align		4
.L_2718:
        /*0078*/ 	.byte	0x03, 0x50
        /*007a*/ 	.short	0x0000


	//----- nvinfo : EIATTR_MAXREG_COUNT
	.align		4
        /*007c*/ 	.byte	0x03, 0x1b
        /*007e*/ 	.short	0x00ff


	//----- nvinfo : EIATTR_MERCURY_ISA_VERSION
	.align		4
        /*0080*/ 	.byte	0x03, 0x5f
        /*0082*/ 	.short	0x0101


	//----- nvinfo : EIATTR_VRC_CTA_INIT_COUNT
	.align		4
        /*0084*/ 	.byte	0x02, 0x4a
	.zero		1
	.zero		1


	//----- nvinfo : EIATTR_EXIT_INSTR_OFFSETS
	.align		4
        /*0088*/ 	.byte	0x04, 0x1c
        /*008a*/ 	.short	(.L_2720 - .L_2719)


	//   ....[0]....
.L_2719:
        /*008c*/ 	.word	0x000000d0


	//   ....[1]....
        /*0090*/ 	.word	0x00000310


	//   ....[2]....
        /*0094*/ 	.word	0x000003e0


	//----- nvinfo : EIATTR_CRS_STACK_SIZE
	.align		4
.L_2720:
        /*0098*/ 	.byte	0x04, 0x1e
        /*009a*/ 	.short	(.L_2722 - .L_2721)
.L_2721:
        /*009c*/ 	.word	0x00000000


	//----- nvinfo : EIATTR_CBANK_PARAM_SIZE
	.align		4
.L_2722:
        /*00a0*/ 	.byte	0x03, 0x19
        /*00a2*/ 	.short	0x0030


	//----- nvinfo : EIATTR_PARAM_CBANK
	.align		4
        /*00a4*/ 	.byte	0x04, 0x0a
        /*00a6*/ 	.short	(.L_2724 - .L_2723)
	.align		4
.L_2723:
        /*00a8*/ 	.word	index@(.nv.constant0.vec_checkLikelihood)
        /*00ac*/ 	.short	0x0380
        /*00ae*/ 	.short	0x0030


	//----- nvinfo : EIATTR_SW_WAR
	.align		4
.L_2724:
        /*00b0*/ 	.byte	0x04, 0x36
        /*00b2*/ 	.short	(.L_2726 - .L_2725)
.L_2725:
        /*00b4*/ 	.word	0x00000008
.L_2726:


//--------------------- .nv.info.vec_updateParameter --------------------------
	.section	.nv.info.vec_updateParameter,"",@"SHT_CUDA_INFO"
	.sectionflags	@""
	.align	4


	//----- nvinfo : EIATTR_CUDA_API_VERSION
	.align		4
        /*0000*/ 	.byte	0x04, 0x37
        /*0002*/ 	.short	(.L_2728 - .L_2727)
.L_2727:
        /*0004*/ 	.word	0x00000082


	//----- nvinfo : EIATTR_KPARAM_INFO
	.align		4
.L_2728:
        /*0008*/ 	.byte	0x04, 0x17
        /*000a*/ 	.short	(.L_2730 - .L_2729)
.L_2729:
        /*000c*/ 	.word	0x00000000
        /*0010*/ 	.short	0x000a
        /*0012*/ 	.short	0x0044
        /*0014*/ 	.byte	0x00, 0xf0, 0x11, 0x00


	//----- nvinfo : EIATTR_KPARAM_INFO
	.align		4
.L_2730:
        /*0018*/ 	.byte	0x04, 0x17
        /*001a*/ 	.short	(.L_2732 - .L_2731)
.L_2731:
        /*001c*/ 	.word	0x00000000
        /*0020*/ 	.short	0x0009
        /*0022*/ 	.short	0x0040
        /*0024*/ 	.byte	0x00, 0xf0, 0x11, 0x00


	//----- nvinfo : EIATTR_KPARAM_INFO
	.align		4
.L_2732:
        /*0028*/ 	.byte	0x04, 0x17
        /*002a*/ 	.short	(.L_2734 - .L_2733)
.L_2733:
        /*002c*/ 	.word	0x00000000
        /*0030*/ 	.short	0x0008
        /*0032*/ 	.short	0x0038
        /*0034*/ 	.byte	0x00, 0xf5, 0x21, 0x00


	//----- nvinfo : EIATTR_KPARAM_INFO
	.align		4
.L_2734:
        /*0038*/ 	.byte	0x04, 0x17
        /*003a*/ 	.short	(.L_2736 - .L_2735)
.L_2735:
        /*003c*/ 	.word	0x00000000
        /*0040*/ 	.short	0x0007
        /*0042*/ 	.short	0x0030
        /*0044*/ 	.byte	0x00, 0xf5, 0x21, 0x00


	//----- nvinfo : EIATTR_KPARAM_INFO
	.align		4
.L_2736:
        /*0048*/ 	.byte	0x04, 0x17
        /*004a*/ 	.short	(.L_2738 - .L_2737)
.L_2737:
        /*004c*/ 	.word	0x00000000
        /*0050*/ 	.short	0x0006
        /*0052*/ 	.short	0x0028
        /*0054*/ 	.byte	0x00, 0xf5, 0x21, 0x00


	//----- nvinfo : EIATTR_KPARAM_INFO
	.align		4
.L_2738:
        /*0058*/ 	.byte	0x04, 0x17
        /*005a*/ 	.short	(.L_2740 - .L_2739)
.L_2739:
        /*005c*/ 	.word	0x00000000
        /*0060*/ 	.short	0x0005
        /*0062*/ 	.short	0x0020
        /*0064*/ 	.byte	0x00, 0xf5, 0x21, 0x00


	//----- nvinfo : EIATTR_KPARAM_INFO
	.align		4
.L_2740:
        /*0068*/ 	.byte	0x04, 0x17
        /*006a*/ 	.short	(.L_2742 - .L_2741)
.L_2741:
        /*006c*/ 	.word	0x00000000
        /*0070*/ 	.short	0x0004
        /*0072*/ 	.short	0x0018
        /*0074*/ 	.byte	0x00, 0xf5, 0x21, 0x00


	//----- nvinfo : EIATTR_KPARAM_INFO
	.align		4
.L_2742:
        /*0078*/ 	.byte	0x04, 0x17
        /*007a*/ 	.short	(.L_2744 - .L_2743)
.L_2743:
        /*007c*/ 	.word	0x00000000
        /*0080*/ 	.short	0x0003
        /*0082*/ 	.short	0x0010
        /*0084*/ 	.byte	0x00, 0xf5, 0x21, 0x00


	//----- nvinfo : EIATTR_KPARAM_INFO
	.align		4
.L_2744:
        /*0088*/ 	.byte	0x04, 0x17
        /*008a*/ 	.short	(.L_2746 - .L_2745)
.L_2745:
        /*008c*/ 	.word	0x00000000
        /*0090*/ 	.short	0x0002
        /*0092*/ 	.short	0x0008
        /*0094*/ 	.byte	0x00, 0xf0, 0x11, 0x00


	//----- nvinfo : EIATTR_KPARAM_INFO
	.align		4
.L_2746:
        /*0098*/ 	.byte	0x04, 0x17
        /*009a*/ 	.short	(.L_2748 - .L_2747)
.L_2747:
        /*009c*/ 	.word	0x00000000
        /*00a0*/ 	.short	0x0001
        /*00a2*/ 	.short	0x0004
        /*00a4*/ 	.byte	0x00, 0xf0, 0x11, 0x00


	//----- nvinfo : EIATTR_KPARAM_INFO
	.align		4
.L_2748:
        /*00a8*/ 	.byte	0x04, 0x17
        /*00aa*/ 	.short	(.L_2750 - .L_2749)
.L_2749:
        /*00ac*/ 	.word	0x00000000
        /*00b0*/ 	.short	0x0000
        /*00b2*/ 	.short	0x0000
        /*00b4*/ 	.byte	0x00, 0xf0, 0x11, 0x00


	//----- nvinfo : EIATTR_SPARSE_MMA_MASK
	.align		4
.L_2750:
        /*00b8*/ 	.byte	0x03, 0x50
        /*00ba*/ 	.short	0x0000


	//----- nvinfo : EIATTR_MAXREG_COUNT
	.align		4
        /*00bc*/ 	.byte	0x03, 0x1b
        /*00be*/ 	.short	0x00ff


	//----- nvinfo : EIATTR_MERCURY_ISA_VERSION
	.align		4
        /*00c0*/ 	.byte	0x03, 0x5f
        /*00c2*/ 	.short	0x0101


	//----- nvinfo : EIATTR_VRC_CTA_INIT_COUNT
	.align		4
        /*00c4*/ 	.byte	0x02, 0x4a
	.zero		1
	.zero		1


	//----- nvinfo : EIATTR_EXIT_INSTR_OFFSETS
	.align		4
        /*00c8*/ 	.byte	0x04, 0x1c
        /*00ca*/ 	.short	(.L_2752 - .L_2751)


	//   ....[0]....
.L_2751:
        /*00cc*/ 	.word	0x000000d0


	//   ....[1]....
        /*00d0*/ 	.word	0x00000150


	//   ....[2]....
        /*00d4*/ 	.word	0x00000a00


	//----- nvinfo : EIATTR_CRS_STACK_SIZE
	.align		4
.L_2752:
        /*00d8*/ 	.byte	0x04, 0x1e
        /*00da*/ 	.short	(.L_2754 - .L_2753)
.L_2753:
        /*00dc*/ 	.word	0x00000000


	//----- nvinfo : EIATTR_CBANK_PARAM_SIZE
	.align		4
.L_2754:
        /*00e0*/ 	.byte	0x03, 0x19
        /*00e2*/ 	.short	0x0048


	//----- nvinfo : EIATTR_PARAM_CBANK
	.align		4
        /*00e4*/ 	.byte	0x04, 0x0a
        /*00e6*/ 	.short	(.L_2756 - .L_2755)
	.align		4
.L_2755:
        /*00e8*/ 	.word	index@(.nv.constant0.vec_updateParameter)
        /*00ec*/ 	.short	0x0380
        /*00ee*/ 	.short	0x0048


	//----- nvinfo : EIATTR_SW_WAR
	.align		4
.L_2756:
        /*00f0*/ 	.byte	0x04, 0x36
        /*00f2*/ 	.short	(.L_2758 - .L_2757)
.L_2757:
        /*00f4*/ 	.word	0x00000008
.L_2758:


//--------------------- .nv.info.vec_shiftParameter --------------------------
	.section	.nv.info.vec_shiftParameter,"",@"SHT_CUDA_INFO"
	.sectionflags	@""
	.align	4


	//----- nvinfo : EIATTR_CUDA_API_VERSION
	.align		4
        /*0000*/ 	.byte	0x04, 0x37
        /*0002*/ 	.short	(.L_2760 - .L_2759)
.L_2759:
        /*0004*/ 	.word	0x00000082


	//----- nvinfo : EIATTR_KPARAM_INFO
	.align		4
.L_2760:
        /*0008*/ 	.byte	0x04, 0x17
        /*000a*/ 	.short	(.L_2762 - .L_2761)
.L_2761:
        /*000c*/ 	.word	0x00000000
        /*0010*/ 	.short	0x0003
        /*0012*/ 	.short	0x0010
        /*0014*/ 	.byte	0x00, 0xf5, 0x21, 0x00


	//----- nvinfo : EIATTR_KPARAM_INFO
	.align		4
.L_2762:
        /*0018*/ 	.byte	0x04, 0x17
        /*001a*/ 	.short	(.L_2764 - .L_2763)
.L_2763:
        /*001c*/ 	.word	0x00000000
        /*0020*/ 	.short	0x0002
        /*0022*/ 	.short	0x0008
        /*0024*/ 	.byte	0x00, 0xf0, 0x11, 0x00


	//----- nvinfo : EIATTR_KPARAM_INFO
	.align		4
.L_2764:
        /*0028*/ 	.byte	0x04, 0x17
        /*002a*/ 	.short	(.L_2766 - .L_2765)
.L_2765:
        /*002c*/ 	.word	0x00000000
        /*0030*/ 	.short	0x0001
        /*0032*/ 	.short	0x0004
        /*0034*/ 	.byte	0x00, 0xf0, 0x11, 0x00


	//----- nvinfo : EIATTR_KPARAM_INFO
	.align		4
.L_2766:
        /*0038*/ 	.byte	0x04, 0x17
        /*003a*/ 	.short	(.L_2768 - .L_2767)
.L_2767:
        /*003c*/ 	.word	0x00000000
        /*0040*/ 	.short	0x0000
        /*0042*/ 	.short	0x0000
        /*0044*/ 	.byte	0x00, 0xf0, 0x11, 0x00


	//----- nvinfo : EIATTR_SPARSE_MMA_MASK
	.align		4
.L_2768:
        /*0048*/ 	.byte	0x03, 0x50
        /*004a*/ 	.short	0x0000


	//----- nvinfo : EIATTR_MAXREG_COUNT
	.align		4
        /*004c*/ 	.byte	0x03, 0x1b
        /*004e*/ 	.short	0x00ff


	//----- nvinfo : EIATTR_MERCURY_ISA_VERSION
	.align		4
        /*0050*/ 	.byte	0x03, 0x5f
        /*0052*/ 	.short	0x0101


	//----- nvinfo : EIATTR_VRC_CTA_INIT_COUNT
	.align		4
        /*0054*/ 	.byte	0x02, 0x4a
	.zero		1
	.zero		1


	//----- nvinfo : EIATTR_EXIT_INSTR_OFFSETS
	.align		4
        /*0058*/ 	.byte	0x04, 0x1c
        /*005a*/ 	.short	(.L_2770 - .L_2769)


	//   ....[0]....
.L_2769:
        /*005c*/ 	.word	0x000000d0


	//   ....[1]....
        /*0060*/ 	.word	0x00000170


	//----- nvinfo : EIATTR_CBANK_PARAM_SIZE
	.align		4
.L_2770:
        /*0064*/ 	.byte	0x03, 0x19
        /*0066*/ 	.short	0x0018


	//----- nvinfo : EIATTR_PARAM_CBANK
	.align		4
        /*0068*/ 	.byte	0x04, 0x0a
        /*006a*/ 	.short	(.L_2772 - .L_2771)
	.align		4
.L_2771:
        /*006c*/ 	.word	index@(.nv.constant0.vec_shiftParameter)
        /*0070*/ 	.short	0x0380
        /*0072*/ 	.short	0x0018


	//----- nvinfo : EIATTR_SW_WAR
	.align		4
.L_2772:
        /*0074*/ 	.byte	0x04, 0x36
        /*0076*/ 	.short	(.L_2774 - .L_2773)
.L_2773:
        /*0078*/ 	.word	0x00000008
.L_2774:


//--------------------- .nv.info.vec_cropFromImageFloat --------------------------
	.section	.nv.info.vec_cropFromImageFloat,"",@"SHT_CUDA_INFO"
	.sectionflags	@""
	.align	4


	//----- nvinfo : EIATTR_CUDA_API_VERSION
	.align		4
        /*0000*/ 	.byte	0x04, 0x37
        /*0002*/ 	.short	(.L_2776 - .L_2775)
.L_2775:
        /*0004*/ 	.word	0x00000082


	//----- nvinfo : EIATTR_KPARAM_INFO
	.align		4
.L_2776:
        /*0008*/ 	.byte	0x04, 0x17
        /*000a*/ 	.short	(.L_2778 - .L_2777)
.L_2777:
        /*000c*/ 	.word	0x00000000
        /*0010*/ 	.short	0x000a
        /*0012*/ 	.short	0x0034
        /*0014*/ 	.byte	0x00, 0xf0, 0x11, 0x00


	//----- nvinfo : EIATTR_KPARAM_INFO
	.align		4
.L_2778:
        /*0018*/ 	.byte	0x04, 0x17
        /*001a*/ 	.short	(.L_2780 - .L_2779)
.L_2779:
        /*001c*/ 	.word	0x00000000
        /*0020*/ 	.short	0x0009
        /*0022*/ 	.short	0x0030
        /*0024*/ 	.byte	0x00, 0xf0, 0x11, 0x00


	//----- nvinfo : EIATTR_KPARAM_INFO
	.align		4
.L_2780:
        /*0028*/ 	.byte	0x04, 0x17
        /*002a*/ 	.short	(.L_2782 - .L_2781)
.L_2781:
        /*002c*/ 	.word	0x00000000
        /*0030*/ 	.short	0x0008
        /*0032*/ 	.short	0x0028
        /*0034*/ 	.byte	0x00, 0xf5, 0x21, 0x00


	//----- nvinfo : EIATTR_KPARAM_INFO
	.align		4
.L_2782:
        /*0038*/ 	.byte	0x04, 0x17
        /*003a*/ 	.short	(.L_2784 - .L_2783)
.L_2783:
        /*003c*/ 	.word	0x00000000
        /*0040*/ 	.short	0x0007
        /*0042*/ 	.short	0x0020
        /*0044*/ 	.byte	0x00, 0xf5, 0x21, 0x00


	//----- nvinfo : EIATTR_KPARAM_INFO
	.align		4
.L_2784:
        /*0048*/ 	.byte	0x04, 0x17
        /*004a*/ 	.short	(.L_2786 - .L_2785)
.L_2785:
        /*004c*/ 	.word	0x00000000
        /*0050*/ 	.short	0x0006
        /*0052*/ 	.short	0x001c
        /*0054*/ 	.byte	0x00, 0xf0, 0x11, 0x00


	//----- nvinfo : EIATTR_KPARAM_INFO
	.align		4
.L_2786:
        /*0058*/ 	.byte	0x04, 0x17
        /*005a*/ 	.short	(.L_2788 - .L_2787)
.L_2787:
        /*005c*/ 	.word	0x00000000
        /*0060*/ 	.short	0x0005
        /*0062*/ 	.short	0x0018
        /*0064*/ 	.byte	0x00, 0xf0, 0x11, 0x00


	//----- nvinfo : EIATTR_KPARAM_INFO
	.align		4
.L_2788:
        /*0068*/ 	.byte	0x04, 0x17
        /*006a*/ 	.short	(.L_2790 - .L_2789)
.L_2789:
        /*006c*/ 	.word	0x00000000
        /*0070*/ 	.short	0x0004
        /*0072*/ 	.short	0x0010
        /*0074*/ 	.byte	0x00, 0xf5, 0x21, 0x00


	//----- nvinfo : EIATTR_KPARAM_INFO
	.align		4
.L_2790:
        /*0078*/ 	.byte	0x04, 0x17
        /*007a*/ 	.short	(.L_2792 - .L_2791)
.L_2791:
        /*007c*/ 	.word	0x00000000
        /*0080*/ 	.short	0x0003
        /*0082*/ 	.short	0x000c
        /*0084*/ 	.byte	0x00, 0xf0, 0x11, 0x00


	//----- nvinfo : EIATTR_KPARAM_INFO
	.align		4
.L_2792:
        /*0088*/ 	.byte	0x04, 0x17
        /*008a*/ 	.short	(.L_2794 - .L_2793)
.L_2793:
        /*008c*/ 	.word	0x00000000
        /*0090*/ 	.short	0x0002
        /*0092*/ 	.short	0x0008
        /*0094*/ 	.byte	0x00, 0xf0, 0x11, 0x00


	//----- nvinfo : EIATTR_KPARAM_INFO
	.align		4
.L_2794:
        /*0098*/ 	.byte	0x04, 0x17
        /*009a*/ 	.short	(.L_2796 - .L_2795)
.L_2795:
        /*009c*/ 	.word	0x00000000
        /*00a0*/ 	.short	0x0001
        /*00a2*/ 	.short	0x0004
        /*00a4*/ 	.byte	0x00, 0xf0, 0x11, 0x00


	//----- nvinfo : EIATTR_KPARAM_INFO
	.align		4
.L_2796:
        /*00a8*/ 	.byte	0x04, 0x17
        /*00aa*/ 	.short	(.L_2798 - .L_2797)
.L_2797:
        /*00ac*/ 	.word	0x00000000
        /*00b0*/ 	.short	0x0000
        /*00b2*/ 	.short	0x0000
        /*00b4*/ 	.byte	0x00, 0xf0, 0x11, 0x00


	//----- nvinfo : EIATTR_SPARSE_MMA_MASK
	.align		4
.L_2798:
        /*00b8*/ 	.byte	0x03, 0x50
        /*00ba*/ 	.short	0x0000


	//----- nvinfo : EIATTR_MAXREG_COUNT
	.align		4
        /*00bc*/ 	.byte	0x03, 0x1b
        /*00be*/ 	.short	0x00ff


	//----- nvinfo : EIATTR_MERCURY_ISA_VERSION
	.align		4
        /*00c0*/ 	.byte	0x03, 0x5f
        /*00c2*/ 	.short	0x0101


	//----- nvinfo : EIATTR_VRC_CTA_INIT_COUNT
	.align		4
        /*00c4*/ 	.byte	0x02, 0x4a
	.zero		1
	.zero		1


	//----- nvinfo : EIATTR_EXIT_INSTR_OFFSETS
	.align		4
        /*00c8*/ 	.byte	0x04, 0x1c
        /*00ca*/ 	.short	(.L_2800 - .L_2799)


	//   ....[0]....
.L_2799:
        /*00cc*/ 	.word	0x00000230


	//   ....[1]....
        /*00d0*/ 	.word	0x000005f0


	//   ....[2]....
        /*00d4*/ 	.word	0x00000660


	//----- nvinfo : EIATTR_CRS_STACK_SIZE
	.align		4
.L_2800:
        /*00d8*/ 	.byte	0x04, 0x1e
        /*00da*/ 	.short	(.L_2802 - .L_2801)
.L_2801:
        /*00dc*/ 	.word	0x00000000


	//----- nvinfo : EIATTR_CBANK_PARAM_SIZE
	.align		4
.L_2802:
        /*00e0*/ 	.byte	0x03, 0x19
        /*00e2*/ 	.short	0x0038


	//----- nvinfo : EIATTR_PARAM_CBANK
	.align		4
        /*00e4*/ 	.byte	0x04, 0x0a
        /*00e6*/ 	.short	(.L_2804 - .L_2803)
	.align		4
.L_2803:
        /*00e8*/ 	.word	index@(.nv.constant0.vec_cropFromImageFloat)
        /*00ec*/ 	.short	0x0380
        /*00ee*/ 	.short	0x0038


	//----- nvinfo : EIATTR_SW_WAR
	.align		4
.L_2804:
        /*00f0*/ 	.byte	0x04, 0x36
        /*00f2*/ 	.short	(.L_2806 - .L_2805)
.L_2805:
        /*00f4*/ 	.word	0x00000008
.L_2806:


//--------------------- .nv.info.vec_cropFromImage --------------------------
	.section	.nv.info.vec_cropFromImage,"",@"SHT_CUDA_INFO"
	.sectionflags	@""
	.align	4


	//----- nvinfo : EIATTR_CUDA_API_VERSION
	.align		4
        /*0000*/ 	.byte	0x04, 0x37
        /*0002*/ 	.short	(.L_2808 - .L_2807)
.L_2807:
        /*0004*/ 	.word	0x00000082


	//----- nvinfo : EIATTR_KPARAM_INFO
	.align		4
.L_2808:
        /*0008*/ 	.byte	0x04, 0x17
        /*000a*/ 	.short	(.L_2810 - .L_2809)
.L_2809:
        /*000c*/ 	.word	0x00000000
        /*0010*/ 	.short	0x000a
        /*0012*/ 	.short	0x0034
        /*0014*/ 	.byte	0x00, 0xf0, 0x11, 0x00


	//----- nvinfo : EIATTR_KPARAM_INFO
	.align		4
.L_2810:
        /*0018*/ 	.byte	0x04, 0x17
        /*001a*/ 	.short	(.L_2812 - .L_2811)
.L_2811:
        /*001c*/ 	.word	0x00000000
        /*0020*/ 	.short	0x0009
        /*0022*/ 	.short	0x0030
        /*0024*/ 	.byte	0x00, 0xf0, 0x11, 0x00


	//----- nvinfo : EIATTR_KPARAM_INFO
	.align		4
.L_2812:
        /*0028*/ 	.byte	0x04, 0x17
        /*002a*/ 	.short	(.L_2814 - .L_2813)
.L_2813:
        /*002c*/ 	.word	0x00000000
        /*0030*/ 	.short	0x0008
        /*0032*/ 	.short	0x0028
        /*0034*/ 	.byte	0x00, 0xf5, 0x21, 0x00


	//----- nvinfo : EIATTR_KPARAM_INFO
	.align		4
.L_2814:
        /*0038*/ 	.byte	0x04, 0x17
        /*003a*/ 	.short	(.L_2816 - .L_2815)
.L_2815:
        /*003c*/ 	.word	0x00000000
        /*0040*/ 	.short	0x0007
        /*0042*/ 	.short	0x0020
        /*0044*/ 	.byte	0x00, 0xf5, 0x21, 0x00


	//----- nvinfo : EIATTR_KPARAM_INFO
	.align		4
.L_2816:
        /*0048*/ 	.byte	0x04, 0x17
        /*004a*/ 	.short	(.L_2818 - .L_2817)
.L_2817:
        /*004c*/ 	.word	0x00000000
        /*0050*/ 	.short	0x0006
        /*0052*/ 	.short	0x001c
        /*0054*/ 	.byte	0x00, 0xf0, 0x11, 0x00


	//----- nvinfo : EIATTR_KPARAM_INFO
	.align		4
.L_2818:
        /*0058*/ 	.byte	0x04, 0x17
        /*005a*/ 	.short	(.L_2820 - .L_2819)
.L_2819:
        /*005c*/ 	.word	0x00000000
        /*0060*/ 	.short	0x0005
        /*0062*/ 	.short	0x0018
        /*0064*/ 	.byte	0x00, 0xf0, 0x11, 0x00


	//----- nvinfo : EIATTR_KPARAM_INFO
	.align		4
.L_2820:
        /*0068*/ 	.byte	0x04, 0x17
        /*006a*/ 	.short	(.L_2822 - .L_2821)
.L_2821:
        /*006c*/ 	.word	0x00000000
        /*0070*/ 	.short	0x0004
        /*0072*/ 	.short	0x0010
        /*0074*/ 	.byte	0x00, 0xf5, 0x21, 0x00


	//----- nvinfo : EIATTR_KPARAM_INFO
	.align		4
.L_2822:
        /*0078*/ 	.byte	0x04, 0x17
        /*007a*/ 	.short	(.L_2824 - .L_2823)
.L_2823:
        /*007c*/ 	.word	0x00000000
        /*0080*/ 	.short	0x0003
        /*0082*/ 	.short	0x000c
        /*0084*/ 	.byte	0x00, 0xf0, 0x11, 0x00


	//----- nvinfo : EIATTR_KPARAM_INFO
	.align		4
.L_2824:
        /*0088*/ 	.byte	0x04, 0x17
        /*008a*/ 	.short	(.L_2826 - .L_2825)
.L_2825:
        /*008c*/ 	.word	0x00000000
        /*0090*/ 	.short	0x0002
        /*0092*/ 	.short	0x0008
        /*0094*/ 	.byte	0x00, 0xf0, 0x11, 0x00


	//----- nvinfo : EIATTR_KPARAM_INFO
	.align		4
.L_2826:
        /*0098*/ 	.byte	0x04, 0x17
        /*009a*/ 	.short	(.L_2828 - .L_2827)
.L_2827:
        /*009c*/ 	.word	0x00000000
        /*00a0*/ 	.short	0x0001
        /*00a2*/ 	.short	0x0004
        /*00a4*/ 	.byte	0x00, 0xf0, 0x11, 0x00


	//----- nvinfo : EIATTR_KPARAM_INFO
	.align		4
.L_2828:
        /*00a8*/ 	.byte	0x04, 0x17
        /*00aa*/ 	.short	(.L_2830 - .L_2829)
.L_2829:
        /*00ac*/ 	.word	0x00000000
        /*00b0*/ 	.short	0x0000
        /*00b2*/ 	.short	0x0000
        /*00b4*/ 	.byte	0x00, 0xf0, 0x11, 0x00


	//----- nvinfo : EIATTR_SPARSE_MMA_MASK
	.align		4
.L_2830:
        /*00b8*/ 	.byte	0x03, 0x50
        /*00ba*/ 	.short	0x0000


	//----- nvinfo : EIATTR_MAXREG_COUNT
	.align		4
        /*00bc*/ 	.byte	0x03, 0x1b
        /*00be*/ 	.short	0x00ff


	//----- nvinfo : EIATTR_MERCURY_ISA_VERSION
	.align		4
        /*00c0*/ 	.byte	0x03, 0x5f
        /*00c2*/ 	.short	0x0101


	//----- nvinfo : EIATTR_VRC_CTA_INIT_COUNT
	.align		4
        /*00c4*/ 	.byte	0x02, 0x4a
	.zero		1
	.zero		1


	//----- nvinfo : EIATTR_EXIT_INSTR_OFFSETS
	.align		4
        /*00c8*/ 	.byte	0x04, 0x1c
        /*00ca*/ 	.short	(.L_2832 - .L_2831)


	//   ....[0]....
.L_2831:
        /*00cc*/ 	.word	0x00000230


	//   ....[1]....
        /*00d0*/ 	.word	0x000005f0


	//   ....[2]....
        /*00d4*/ 	.word	0x00000660


	//----- nvinfo : EIATTR_CRS_STACK_SIZE
	.align		4
.L_2832:
        /*00d8*/ 	.byte	0x04, 0x1e
        /*00da*/ 	.short	(.L_2834 - .L_2833)
.L_2833:
        /*00dc*/ 	.word	0x00000000


	//----- nvinfo : EIATTR_CBANK_PARAM_SIZE
	.align		4
.L_2834:
        /*00e0*/ 	.byte	0x03, 0x19
        /*00e2*/ 	.short	0x0038


	//----- nvinfo : EIATTR_PARAM_CBANK
	.align		4
        /*00e4*/ 	.byte	0x04, 0x0a
        /*00e6*/ 	.short	(.L_2836 - .L_2835)
	.align		4
.L_2835:
        /*00e8*/ 	.word	index@(.nv.constant0.vec_cropFromImage)
        /*00ec*/ 	.short	0x0380
        /*00ee*/ 	.short	0x0038


	//----- nvinfo : EIATTR_SW_WAR
	.align		4
.L_2836:
        /*00f0*/ 	.byte	0x04, 0x36
        /*00f2*/ 	.short	(.L_2838 - .L_2837)
.L_2837:
        /*00f4*/ 	.word	0x00000008
.L_2838:


//--------------------- .nv.info.vec_computeFisherMatrix --------------------------
	.section	.nv.info.vec_computeFisherMatrix,"",@"SHT_CUDA_INFO"
	.sectionflags	@""
	.align	4


	//----- nvinfo : EIATTR_CUDA_API_VERSION
	.align		4
        /*0000*/ 	.byte	0x04, 0x37
        /*0002*/ 	.short	(.L_2840 - .L_2839)
.L_2839:
        /*0004*/ 	.word	0x00000082


	//----- nvinfo : EIATTR_KPARAM_INFO
	.align		4
.L_2840:
        /*0008*/ 	.byte	0x04, 0x17
        /*000a*/ 	.short	(.L_2842 - .L_2841)
.L_2841:
        /*000c*/ 	.word	0x00000000
        /*0010*/ 	.short	0x0008
        /*0012*/ 	.short	0x0038
        /*0014*/ 	.byte	0x00, 0xf5, 0x21, 0x00


	//----- nvinfo : EIATTR_KPARAM_INFO
	.align		4
.L_2842:
        /*0018*/ 	.byte	0x04, 0x17
        /*001a*/ 	.short	(.L_2844 - .L_2843)
.L_2843:
        /*001c*/ 	.word	0x00000000
        /*0020*/ 	.short	0x0007
        /*0022*/ 	.short	0x0030
        /*0024*/ 	.byte	0x00, 0xf5, 0x21, 0x00


	//----- nvinfo : EIATTR_KPARAM_INFO
	.align		4
.L_2844:
        /*0028*/ 	.byte	0x04, 0x17
        /*002a*/ 	.short	(.L_2846 - .L_2845)
.L_2845:
        /*002c*/ 	.word	0x00000000
        /*0030*/ 	.short	0x0006
        /*0032*/ 	.short	0x0028
        /*0034*/ 	.byte	0x00, 0xf5, 0x21, 0x00


	//----- nvinfo : EIATTR_KPARAM_INFO
	.align		4
.L_2846:
        /*0038*/ 	.byte	0x04, 0x17
        /*003a*/ 	.short	(.L_2848 - .L_2847)
.L_2847:
        /*003c*/ 	.word	0x00000000
        /*0040*/ 	.short	0x0005
        /*0042*/ 	.short	0x0020
        /*0044*/ 	.byte	0x00, 0xf5, 0x21, 0x00


	//----- nvinfo : EIATTR_KPARAM_INFO
	.align		4
.L_2848:
        /*0048*/ 	.byte	0x04, 0x17
        /*004a*/ 	.short	(.L_2850 - .L_2849)
.L_2849:
        /*004c*/ 	.word	0x00000000
        /*0050*/ 	.short	0x0004
        /*0052*/ 	.short	0x0018
        /*0054*/ 	.byte	0x00, 0xf5, 0x21, 0x00


	//----- nvinfo : EIATTR_KPARAM_INFO
	.align		4
.L_2850:
        /*0058*/ 	.byte	0x04, 0x17
        /*005a*/ 	.short	(.L_2852 - .L_2851)
.L_2851:
        /*005c*/ 	.word	0x00000000
        /*0060*/ 	.short	0x0003
        /*0062*/ 	.short	0x0010
        /*0064*/ 	.byte	0x00, 0xf5, 0x21, 0x00


	//----- nvinfo : EIATTR_KPARAM_INFO
	.align		4
.L_2852:
        /*0068*/ 	.byte	0x04, 0x17
        /*006a*/ 	.short	(.L_2854 - .L_2853)
.L_2853:
        /*006c*/ 	.word	0x00000000
        /*0070*/ 	.short	0x0002
        /*0072*/ 	.short	0x0008
        /*0074*/ 	.byte	0x00, 0xf0, 0x11, 0x00


	//----- nvinfo : EIATTR_KPARAM_INFO
	.align		4
.L_2854:
        /*0078*/ 	.byte	0x04, 0x17
        /*007a*/ 	.short	(.L_2856 - .L_2855)
.L_2855:
        /*007c*/ 	.word	0x00000000
        /*0080*/ 	.short	0x0001
        /*0082*/ 	.short	0x0004
        /*0084*/ 	.byte	0x00, 0xf0, 0x11, 0x00


	//----- nvinfo : EIATTR_KPARAM_INFO
	.align		4
.L_2856:
        /*0088*/ 	.byte	0x04, 0x17
        /*008a*/ 	.short	(.L_2858 - .L_2857)
.L_2857:
        /*008c*/ 	.word	0x00000000
        /*0090*/ 	.short	0x0000
        /*0092*/ 	.short	0x0000
        /*0094*/ 	.byte	0x00, 0xf0, 0x11, 0x00


	//----- nvinfo : EIATTR_SPARSE_MMA_MASK
	.align		4
.L_2858:
        /*0098*/ 	.byte	0x03, 0x50
        /*009a*/ 	.short	0x0000


	//----- nvinfo : EIATTR_MAXREG_COUNT
	.align		4
        /*009c*/ 	.byte	0x03, 0x1b
        /*009e*/ 	.short	0x00ff


	//----- nvinfo : EIATTR_MERCURY_ISA_VERSION
	.align		4
        /*00a0*/ 	.byte	0x03, 0x5f
        /*00a2*/ 	.short	0x0101


	//----- nvinfo : EIATTR_VRC_CTA_INIT_COUNT
	.align		4
        /*00a4*/ 	.byte	0x02, 0x4a
	.zero		1
	.zero		1


	//----- nvinfo : EIATTR_EXIT_INSTR_OFFSETS
	.align		4
        /*00a8*/ 	.byte	0x04, 0x1c
        /*00aa*/ 	.short	(.L_2860 - .L_2859)


	//   ....[0]....
.L_2859:
        /*00ac*/ 	.word	0x000000d0


	//   ....[1]....
        /*00b0*/ 	.word	0x000009a0


	//   ....[2]....
        /*00b4*/ 	.word	0x000009f0


	//   ....[3]....
        /*00b8*/ 	.word	0x00000aa0


	//   ....[4]....
        /*00bc*/ 	.word	0x00000af0


	//   ....[5]....
        /*00c0*/ 	.word	0x00000b40


	//----- nvinfo : EIATTR_INDIRECT_BRANCH_TARGETS
	.align		4
.L_2860:
        /*00c4*/ 	.byte	0x04, 0x34
        /*00c6*/ 	.short	(.L_2862 - .L_2861)


	//   ....[0]....
.L_2861:
        /*00c8*/ 	.word	.L_x_1483@srel
        /*00cc*/ 	.short	0x0
        /*00ce*/ 	.short	0x0
        /*00d0*/ 	.word	0x3
        /*00d4*/ 	.word	.L_x_1484@srel
        /*00d8*/ 	.word	.L_x_1485@srel
        /*00dc*/ 	.word	.L_x_790@srel


	//   ....[1]....
        /*00e0*/ 	.word	.L_x_1487@srel
        /*00e4*/ 	.short	0x0
        /*00e6*/ 	.short	0x0
        /*00e8*/ 	.word	0x3
        /*00ec*/ 	.word	.L_x_1488@srel
        /*00f0*/ 	.word	.L_x_1489@srel
        /*00f4*/ 	.word	.L_x_790@srel


	//   ....[2]....
        /*00f8*/ 	.word	.L_x_1491@srel
        /*00fc*/ 	.short	0x0
        /*00fe*/ 	.short	0x0
        /*0100*/ 	.word	0x3
        /*0104*/ 	.word	.L_x_1492@srel
        /*0108*/ 	.word	.L_x_1493@srel
        /*010c*/ 	.word	.L_x_1494@srel


	//   ....[3]....
        /*0110*/ 	.word	.L_x_1495@srel
        /*0114*/ 	.short	0x0
        /*0116*/ 	.short	0x0
        /*0118*/ 	.word	0x3
        /*011c*/ 	.word	.L_x_1496@srel
        /*0120*/ 	.word	.L_x_1497@srel
        /*0124*/ 	.word	.L_x_1494@srel


	//----- nvinfo : EIATTR_CRS_STACK_SIZE
	.align		4
.L_2862:
        /*0128*/ 	.byte	0x04, 0x1e
        /*012a*/ 	.short	(.L_2864 - .L_2863)
.L_2863:
        /*012c*/ 	.word	0x00000000


	//----- nvinfo : EIATTR_CBANK_PARAM_SIZE
	.align		4
.L_2864:
        /*0130*/ 	.byte	0x03, 0x19
        /*0132*/ 	.short	0x0040


	//----- nvinfo : EIATTR_PARAM_CBANK
	.align		4
        /*0134*/ 	.byte	0x04, 0x0a
        /*0136*/ 	.short	(.L_2866 - .L_2865)
	.align		4
.L_2865:
        /*0138*/ 	.word	index@(.nv.constant0.vec_computeFisherMatrix)
        /*013c*/ 	.short	0x0380
        /*013e*/ 	.short	0x0040


	//----- nvinfo : EIATTR_SW_WAR
	.align		4
.L_2866:
        /*0140*/ 	.byte	0x04, 0x36
        /*0142*/ 	.short	(.L_2868 - .L_2867)
.L_2867:
        /*0144*/ 	.word	0x00000008
.L_2868:


//--------------------- .nv.info.vec_chi2         --------------------------
	.section	.nv.info.vec_chi2,"",@"SHT_CUDA_INFO"
	.sectionflags	@""
	.align	4


	//----- nvinfo : EIATTR_CUDA_API_VERSION
	.align		4
        /*0000*/ 	.byte	0x04, 0x37
        /*0002*/ 	.short	(.L_2870 - .L_2869)
.L_2869:
        /*0004*/ 	.word	0x00000082


	//----- nvinfo : EIATTR_KPARAM_INFO
	.align		4
.L_2870:
        /*0008*/ 	.byte	0x04, 0x17
        /*000a*/ 	.short	(.L_2872 - .L_2871)
.L_2871:
        /*000c*/ 	.word	0x00000000
        /*0010*/ 	.short	0x0004
        /*0012*/ 	.short	0x0020
        /*0014*/ 	.byte	0x00, 0xf5, 0x21, 0x00


	//----- nvinfo : EIATTR_KPARAM_INFO
	.align		4
.L_2872:
        /*0018*/ 	.byte	0x04, 0x17
        /*001a*/ 	.short	(.L_2874 - .L_2873)
.L_2873:
        /*001c*/ 	.word	0x00000000
        /*0020*/ 	.short	0x0003
        /*0022*/ 	.short	0x0018
        /*0024*/ 	.byte	0x00, 0xf5, 0x21, 0x00


	//----- nvinfo : EIATTR_KPARAM_INFO
	.align		4
.L_2874:
        /*0028*/ 	.byte	0x04, 0x17
        /*002a*/ 	.short	(.L_2876 - .L_2875)
.L_2875:
        /*002c*/ 	.word	0x00000000
        /*0030*/ 	.short	0x0002
        /*0032*/ 	.short	0x0010
        /*0034*/ 	.byte	0x00, 0xf5, 0x21, 0x00


	//----- nvinfo : EIATTR_KPARAM_INFO
	.align		4
.L_2876:
        /*0038*/ 	.byte	0x04, 0x17
        /*003a*/ 	.short	(.L_2878 - .L_2877)
.L_2877:
        /*003c*/ 	.word	0x00000000
        /*0040*/ 	.short	0x0001
        /*0042*/ 	.short	0x0008
        /*0044*/ 	.byte	0x00, 0xf0, 0x11, 0x00


	//----- nvinfo : EIATTR_KPARAM_INFO
	.align		4
.L_2878:
        /*0048*/ 	.byte	0x04, 0x17
        /*004a*/ 	.short	(.L_2880 - .L_2879)
.L_2879:
        /*004c*/ 	.word	0x00000000
        /*0050*/ 	.short	0x0000
        /*0052*/ 	.short	0x0000
        /*0054*/ 	.byte	0x00, 0xf0, 0x21, 0x00


	//----- nvinfo : EIATTR_SPARSE_MMA_MASK
	.align		4
.L_2880:
        /*0058*/ 	.byte	0x03, 0x50
        /*005a*/ 	.short	0x0000


	//----- nvinfo : EIATTR_MAXREG_COUNT
	.align		4
        /*005c*/ 	.byte	0x03, 0x1b
        /*005e*/ 	.short	0x00ff


	//----- nvinfo : EIATTR_MERCURY_ISA_VERSION
	.align		4
        /*0060*/ 	.byte	0x03, 0x5f
        /*0062*/ 	.short	0x0101


	//----- nvinfo : EIATTR_VRC_CTA_INIT_COUNT
	.align		4
        /*0064*/ 	.byte	0x02, 0x4a
	.zero		1
	.zero		1


	//----- nvinfo : EIATTR_EXIT_INSTR_OFFSETS
	.align		4
        /*0068*/ 	.byte	0x04, 0x1c
        /*006a*/ 	.short	(.L_2882 - .L_2881)


	//   ....[0]....
.L_2881:
        /*006c*/ 	.word	0x000000f0


	//   ....[1]....
        /*0070*/ 	.word	0x00000390


	//   ....[2]....
        /*0074*/ 	.word	0x000004d0


	//----- nvinfo : EIATTR_CRS_STACK_SIZE
	.align		4
.L_2882:
        /*0078*/ 	.byte	0x04, 0x1e
        /*007a*/ 	.short	(.L_2884 - .L_2883)
.L_2883:
        /*007c*/ 	.word	0x00000000


	//----- nvinfo : EIATTR_CBANK_PARAM_SIZE
	.align		4
.L_2884:
        /*0080*/ 	.byte	0x03, 0x19
        /*0082*/ 	.short	0x0028


	//----- nvinfo : EIATTR_PARAM_CBANK
	.align		4
        /*0084*/ 	.byte	0x04, 0x0a
        /*0086*/ 	.short	(.L_2886 - .L_2885)
	.align		4
.L_2885:
        /*0088*/ 	.word	index@(.nv.constant0.vec_chi2)
        /*008c*/ 	.short	0x0380
        /*008e*/ 	.short	0x0028


	//----- nvinfo : EIATTR_SW_WAR
	.align		4
.L_2886:
        /*0090*/ 	.byte	0x04, 0x36
        /*0092*/ 	.short	(.L_2888 - .L_2887)
.L_2887:
        /*0094*/ 	.word	0x00000008
.L_2888:


//--------------------- .nv.info.vec_partialModel --------------------------
	.section	.nv.info.vec_partialModel,"",@"SHT_CUDA_INFO"
	.sectionflags	@""
	.align	4


	//----- nvinfo : EIATTR_CUDA_API_VERSION
	.align		4
        /*0000*/ 	.byte	0x04, 0x37
        /*0002*/ 	.short	(.L_2890 - .L_2889)
.L_2889:
        /*0004*/ 	.word	0x00000082


	//----- nvinfo : EIATTR_KPARAM_INFO
	.align		4
.L_2890:
        /*0008*/ 	.byte	0x04, 0x17
        /*000a*/ 	.short	(.L_2892 - .L_2891)
.L_2891:
        /*000c*/ 	.word	0x00000000
        /*0010*/ 	.short	0x0004
        /*0012*/ 	.short	0x0020
        /*0014*/ 	.byte	0x00, 0xf0, 0x11, 0x00


	//----- nvinfo : EIATTR_KPARAM_INFO
	.align		4
.L_2892:
        /*0018*/ 	.byte	0x04, 0x17
        /*001a*/ 	.short	(.L_2894 - .L_2893)
.L_2893:
        /*001c*/ 	.word	0x00000000
        /*0020*/ 	.short	0x0003
        /*0022*/ 	.short	0x0018
        /*0024*/ 	.byte	0x00, 0xf5, 0x21, 0x00


	//----- nvinfo : EIATTR_KPARAM_INFO
	.align		4
.L_2894:
        /*0028*/ 	.byte	0x04, 0x17
        /*002a*/ 	.short	(.L_2896 - .L_2895)
.L_2895:
        /*002c*/ 	.word	0x00000000
        /*0030*/ 	.short	0x0002
        /*0032*/ 	.short	0x0010
        /*0034*/ 	.byte	0x00, 0xf5, 0x21, 0x00


	//----- nvinfo : EIATTR_KPARAM_INFO
	.align		4
.L_2896:
        /*0038*/ 	.byte	0x04, 0x17
        /*003a*/ 	.short	(.L_2898 - .L_2897)
.L_2897:
        /*003c*/ 	.word	0x00000000
        /*0040*/ 	.short	0x0001
        /*0042*/ 	.short	0x0008
        /*0044*/ 	.byte	0x00, 0xf5, 0x21, 0x00


	//----- nvinfo : EIATTR_KPARAM_INFO
	.align		4
.L_2898:
        /*0048*/ 	.byte	0x04, 0x17
        /*004a*/ 	.short	(.L_2900 - .L_2899)
.L_2899:
        /*004c*/ 	.word	0x00000000
        /*0050*/ 	.short	0x0000
        /*0052*/ 	.short	0x0000
        /*0054*/ 	.byte	0x00, 0xf0, 0x11, 0x00


	//----- nvinfo : EIATTR_SPARSE_MMA_MASK
	.align		4
.L_2900:
        /*0058*/ 	.byte	0x03, 0x50
        /*005a*/ 	.short	0x0000


	//----- nvinfo : EIATTR_MAXREG_COUNT
	.align		4
        /*005c*/ 	.byte	0x03, 0x1b
        /*005e*/ 	.short	0x00ff


	//----- nvinfo : EIATTR_MERCURY_ISA_VERSION
	.align		4
        /*0060*/ 	.byte	0x03, 0x5f
        /*0062*/ 	.short	0x0101


	//----- nvinfo : EIATTR_VRC_CTA_INIT_COUNT
	.align		4
        /*0064*/ 	.byte	0x02, 0x4a
	.zero		1
	.zero		1


	//----- nvinfo : EIATTR_EXIT_INSTR_OFFSETS
	.align		4
        /*0068*/ 	.byte	0x04, 0x1c
        /*006a*/ 	.short	(.L_2902 - .L_2901)


	//   ....[0]....
.L_2901:
        /*006c*/ 	.word	0x000000d0


	//   ....[1]....
        /*0070*/ 	.word	0x000002e0


	//----- nvinfo : EIATTR_CRS_STACK_SIZE
	.align		4
.L_2902:
        /*0074*/ 	.byte	0x04, 0x1e
        /*0076*/ 	.short	(.L_2904 - .L_2903)
.L_2903:
        /*0078*/ 	.word	0x00000000


	//----- nvinfo : EIATTR_CBANK_PARAM_SIZE
	.align		4
.L_2904:
        /*007c*/ 	.byte	0x03, 0x19
        /*007e*/ 	.short	0x0024


	//----- nvinfo : EIATTR_PARAM_CBANK
	.align		4
        /*0080*/ 	.byte	0x04, 0x0a
        /*0082*/ 	.short	(.L_2906 - .L_2905)
	.align		4
.L_2905:
        /*0084*/ 	.word	index@(.nv.constant0.vec_partialModel)
        /*0088*/ 	.short	0x0380
        /*008a*/ 	.short	0x0024


	//----- nvinfo : EIATTR_SW_WAR
	.align		4
.L_2906:
        /*008c*/ 	.byte	0x04, 0x36
        /*008e*/ 	.short	(.L_2908 - .L_2907)
.L_2907:
        /*0090*/ 	.word	0x00000008
.L_2908:


//--------------------- .nv.info.vec_subtractModelwithPhotonNumber --------------------------
	.section	.nv.info.vec_subtractModelwithPhotonNumber,"",@"SHT_CUDA_INFO"
	.sectionflags	@""
	.align	4


	//----- nvinfo : EIATTR_CUDA_API_VERSION
	.align		4
        /*0000*/ 	.byte	0x04, 0x37
        /*0002*/ 	.short	(.L_2910 - .L_2909)
.L_2909:
        /*0004*/ 	.word	0x00000082


	//----- nvinfo : EIATTR_KPARAM_INFO
	.align		4
.L_2910:
        /*0008*/ 	.byte	0x04, 0x17
        /*000a*/ 	.short	(.L_2912 - .L_2911)
.L_2911:
        /*000c*/ 	.word	0x00000000
        /*0010*/ 	.short	0x0006
        /*0012*/ 	.short	0x0028
        /*0014*/ 	.byte	0x00, 0xf0, 0x11, 0x00


	//----- nvinfo : EIATTR_KPARAM_INFO
	.align		4
.L_2912:
        /*0018*/ 	.byte	0x04, 0x17
        /*001a*/ 	.short	(.L_2914 - .L_2913)
.L_2913:
        /*001c*/ 	.word	0x00000000
        /*0020*/ 	.short	0x0005
        /*0022*/ 	.short	0x0020
        /*0024*/ 	.byte	0x00, 0xf5, 0x21, 0x00


	//----- nvinfo : EIATTR_KPARAM_INFO
	.align		4
.L_2914:
        /*0028*/ 	.byte	0x04, 0x17
        /*002a*/ 	.short	(.L_2916 - .L_2915)
.L_2915:
        /*002c*/ 	.word	0x00000000
        /*0030*/ 	.short	0x0004
        /*0032*/ 	.short	0x0018
        /*0034*/ 	.byte	0x00, 0xf5, 0x21, 0x00


	//----- nvinfo : EIATTR_KPARAM_INFO
	.align		4
.L_2916:
        /*0038*/ 	.byte	0x04, 0x17
        /*003a*/ 	.short	(.L_2918 - .L_2917)
.L_2917:
        /*003c*/ 	.word	0x00000000
        /*0040*/ 	.short	0x0003
        /*0042*/ 	.short	0x0010
        /*0044*/ 	.byte	0x00, 0xf5, 0x21, 0x00


	//----- nvinfo : EIATTR_KPARAM_INFO
	.align		4
.L_2918:
        /*0048*/ 	.byte	0x04, 0x17
        /*004a*/ 	.short	(.L_2920 - .L_2919)
.L_2919:
        /*004c*/ 	.word	0x00000000
        /*0050*/ 	.short	0x0002
        /*0052*/ 	.short	0x0008
        /*0054*/ 	.byte	0x00, 0xf5, 0x21, 0x00


	//----- nvinfo : EIATTR_KPARAM_INFO
	.align		4
.L_2920:
        /*0058*/ 	.byte	0x04, 0x17
        /*005a*/ 	.short	(.L_2922 - .L_2921)
.L_2921:
        /*005c*/ 	.word	0x00000000
        /*0060*/ 	.short	0x0001
        /*0062*/ 	.short	0x0004
        /*0064*/ 	.byte	0x00, 0xf0, 0x11, 0x00


	//----- nvinfo : EIATTR_KPARAM_INFO
	.align		4
.L_2922:
        /*0068*/ 	.byte	0x04, 0x17
        /*006a*/ 	.short	(.L_2924 - .L_2923)
.L_2923:
        /*006c*/ 	.word	0x00000000
        /*0070*/ 	.short	0x0000
        /*0072*/ 	.short	0x0000
        /*0074*/ 	.byte	0x00, 0xf0, 0x11, 0x00


	//----- nvinfo : EIATTR_SPARSE_MMA_MASK
	.align		4
.L_2924:
        /*0078*/ 	.byte	0x03, 0x50
        /*007a*/ 	.short	0x0000


	//----- nvinfo : EIATTR_MAXREG_COUNT
	.align		4
        /*007c*/ 	.byte	0x03, 0x1b
        /*007e*/ 	.short	0x00ff


	//----- nvinfo : EIATTR_MERCURY_ISA_VERSION
	.align		4
        /*0080*/ 	.byte	0x03, 0x5f
        /*0082*/ 	.short	0x0101


	//----- nvinfo : EIATTR_VRC_CTA_INIT_COUNT
	.align		4
        /*0084*/ 	.byte	0x02, 0x4a
	.zero		1
	.zero		1


	//----- nvinfo : EIATTR_EXIT_INSTR_OFFSETS
	.align		4
        /*0088*/ 	.byte	0x04, 0x1c
        /*008a*/ 	.short	(.L_2926 - .L_2925)


	//   ....[0]....
.L_2925:
        /*008c*/ 	.word	0x00000250


	//   ....[1]....
        /*0090*/ 	.word	0x00000510


	//----- nvinfo : EIATTR_CBANK_PARAM_SIZE
	.align		4
.L_2926:
        /*0094*/ 	.byte	0x03, 0x19
        /*0096*/ 	.short	0x002c


	//----- nvinfo : EIATTR_PARAM_CBANK
	.align		4
        /*0098*/ 	.byte	0x04, 0x0a
        /*009a*/ 	.short	(.L_2928 - .L_2927)
	.align		4
.L_2927:
        /*009c*/ 	.word	index@(.nv.constant0.vec_subtractModelwithPhotonNumber)
        /*00a0*/ 	.short	0x0380
        /*00a2*/ 	.short	0x002c


	//----- nvinfo : EIATTR_SW_WAR
	.align		4
.L_2928:
        /*00a4*/ 	.byte	0x04, 0x36
        /*00a6*/ 	.short	(.L_2930 - .L_2929)
.L_2929:
        /*00a8*/ 	.word	0x00000008
.L_2930:


//--------------------- .nv.info.vec_computeModelwithPhotonNumber --------------------------
	.section	.nv.info.vec_computeModelwithPhotonNumber,"",@"SHT_CUDA_INFO"
	.sectionflags	@""
	.align	4


	//----- nvinfo : EIATTR_CUDA_API_VERSION
	.align		4
        /*0000*/ 	.byte	0x04, 0x37
        /*0002*/ 	.short	(.L_2932 - .L_2931)
.L_2931:
        /*0004*/ 	.word	0x00000082


	//----- nvinfo : EIATTR_KPARAM_INFO
	.align		4
.L_2932:
        /*0008*/ 	.byte	0x04, 0x17
        /*000a*/ 	.short	(.L_2934 - .L_2933)
.L_2933:
        /*000c*/ 	.word	0x00000000
        /*0010*/ 	.short	0x0005
        /*0012*/ 	.short	0x0020
        /*0014*/ 	.byte	0x00, 0xf0, 0x11, 0x00


	//----- nvinfo : EIATTR_KPARAM_INFO
	.align		4
.L_2934:
        /*0018*/ 	.byte	0x04, 0x17
        /*001a*/ 	.short	(.L_2936 - .L_2935)
.L_2935:
        /*001c*/ 	.word	0x00000000
        /*0020*/ 	.short	0x0004
        /*0022*/ 	.short	0x0018
        /*0024*/ 	.byte	0x00, 0xf5, 0x21, 0x00


	//----- nvinfo : EIATTR_KPARAM_INFO
	.align		4
.L_2936:
        /*0028*/ 	.byte	0x04, 0x17
        /*002a*/ 	.short	(.L_2938 - .L_2937)
.L_2937:
        /*002c*/ 	.word	0x00000000
        /*0030*/ 	.short	0x0003
        /*0032*/ 	.short	0x0010
        /*0034*/ 	.byte	0x00, 0xf5, 0x21, 0x00


	//----- nvinfo : EIATTR_KPARAM_INFO
	.align		4
.L_2938:
        /*0038*/ 	.byte	0x04, 0x17
        /*003a*/ 	.short	(.L_2940 - .L_2939)
.L_2939:
        /*003c*/ 	.word	0x00000000
        /*0040*/ 	.short	0x0002
        /*0042*/ 	.short	0x0008
        /*0044*/ 	.byte	0x00, 0xf5, 0x21, 0x00


	//----- nvinfo : EIATTR_KPARAM_INFO
	.align		4
.L_2940:
        /*0048*/ 	.byte	0x04, 0x17
        /*004a*/ 	.short	(.L_2942 - .L_2941)
.L_2941:
        /*004c*/ 	.word	0x00000000
        /*0050*/ 	.short	0x0001
        /*0052*/ 	.short	0x0004
        /*0054*/ 	.byte	0x00, 0xf0, 0x11, 0x00


	//----- nvinfo : EIATTR_KPARAM_INFO
	.align		4
.L_2942:
        /*0058*/ 	.byte	0x04, 0x17
        /*005a*/ 	.short	(.L_2944 - .L_2943)
.L_2943:
        /*005c*/ 	.word	0x00000000
        /*0060*/ 	.short	0x0000
        /*0062*/ 	.short	0x0000
        /*0064*/ 	.byte	0x00, 0xf0, 0x11, 0x00


	//----- nvinfo : EIATTR_SPARSE_MMA_MASK
	.align		4
.L_2944:
        /*0068*/ 	.byte	0x03, 0x50
        /*006a*/ 	.short	0x0000


	//----- nvinfo : EIATTR_MAXREG_COUNT
	.align		4
        /*006c*/ 	.byte	0x03, 0x1b
        /*006e*/ 	.short	0x00ff


	//----- nvinfo : EIATTR_MERCURY_ISA_VERSION
	.align		4
        /*0070*/ 	.byte	0x03, 0x5f
        /*0072*/ 	.short	0x0101


	//----- nvinfo : EIATTR_VRC_CTA_INIT_COUNT
	.align		4
        /*0074*/ 	.byte	0x02, 0x4a
	.zero		1
	.zero		1


	//----- nvinfo : EIATTR_EXIT_INSTR_OFFSETS
	.align		4
        /*0078*/ 	.byte	0x04, 0x1c
        /*007a*/ 	.short	(.L_2946 - .L_2945)


	//   ....[0]....
.L_2945:
        /*007c*/ 	.word	0x00000250


	//   ....[1]....
        /*0080*/ 	.word	0x000004e0


	//----- nvinfo : EIATTR_CBANK_PARAM_SIZE
	.align		4
.L_2946:
        /*0084*/ 	.byte	0x03, 0x19
        /*0086*/ 	.short	0x0024


	//----- nvinfo : EIATTR_PARAM_CBANK
	.align		4
        /*0088*/ 	.byte	0x04, 0x0a
        /*008a*/ 	.short	(.L_2948 - .L_2947)
	.align		4
.L_2947:
        /*008c*/ 	.word	index@(.nv.constant0.vec_computeModelwithPhotonNumber)
        /*0090*/ 	.short	0x0380
        /*0092*/ 	.short	0x0024


	//----- nvinfo : EIATTR_SW_WAR
	.align		4
.L_2948:
        /*0094*/ 	.byte	0x04, 0x36
        /*0096*/ 	.short	(.L_2950 - .L_2949)
.L_2949:
        /*0098*/ 	.word	0x00000008
.L_2950:


//--------------------- .nv.info.vec_computeLikelihoodAndModelwithPhotonNumberAndBackground --------------------------
	.section	.nv.info.vec_computeLikelihoodAndModelwithPhotonNumberAndBackground,"",@"SHT_CUDA_INFO"
	.sectionflags	@""
	.align	4


	//----- nvinfo : EIATTR_CUDA_API_VERSION
	.align		4
        /*0000*/ 	.byte	0x04, 0x37
        /*0002*/ 	.short	(.L_2952 - .L_2951)
.L_2951:
        /*0004*/ 	.word	0x00000082


	//----- nvinfo : EIATTR_KPARAM_INFO
	.align		4
.L_2952:
        /*0008*/ 	.byte	0x04, 0x17
        /*000a*/ 	.short	(.L_2954 - .L_2953)
.L_2953:
        /*000c*/ 	.word	0x00000000
        /*0010*/ 	.short	0x0008
        /*0012*/ 	.short	0x0038
        /*0014*/ 	.byte	0x00, 0xf5, 0x21, 0x00


	//----- nvinfo : EIATTR_KPARAM_INFO
	.align		4
.L_2954:
        /*0018*/ 	.byte	0x04, 0x17
        /*001a*/ 	.short	(.L_2956 - .L_2955)
.L_2955:
        /*001c*/ 	.word	0x00000000
        /*0020*/ 	.short	0x0007
        /*0022*/ 	.short	0x0030
        /*0024*/ 	.byte	0x00, 0xf0, 0x11, 0x00


	//----- nvinfo : EIATTR_KPARAM_INFO
	.align		4
.L_2956:
        /*0028*/ 	.byte	0x04, 0x17
        /*002a*/ 	.short	(.L_2958 - .L_2957)
.L_2957:
        /*002c*/ 	.word	0x00000000
        /*0030*/ 	.short	0x0006
        /*0032*/ 	.short	0x0028
        /*0034*/ 	.byte	0x00, 0xf5, 0x21, 0x00


	//----- nvinfo : EIATTR_KPARAM_INFO
	.align		4
.L_2958:
        /*0038*/ 	.byte	0x04, 0x17
        /*003a*/ 	.short	(.L_2960 - .L_2959)
.L_2959:
        /*003c*/ 	.word	0x00000000
        /*0040*/ 	.short	0x0005
        /*0042*/ 	.short	0x0020
        /*0044*/ 	.byte	0x00, 0xf5, 0x21, 0x00


	//----- nvinfo : EIATTR_KPARAM_INFO
	.align		4
.L_2960:
        /*0048*/ 	.byte	0x04, 0x17
        /*004a*/ 	.short	(.L_2962 - .L_2961)
.L_2961:
        /*004c*/ 	.word	0x00000000
        /*0050*/ 	.short	0x0004
        /*0052*/ 	.short	0x0018
        /*0054*/ 	.byte	0x00, 0xf5, 0x21, 0x00


	//----- nvinfo : EIATTR_KPARAM_INFO
	.align		4
.L_2962:
        /*0058*/ 	.byte	0x04, 0x17
        /*005a*/ 	.short	(.L_2964 - .L_2963)
.L_2963:
        /*005c*/ 	.word	0x00000000
        /*0060*/ 	.short	0x0003
        /*0062*/ 	.short	0x0010
        /*0064*/ 	.byte	0x00, 0xf5, 0x21, 0x00


	//----- nvinfo : EIATTR_KPARAM_INFO
	.align		4
.L_2964:
        /*0068*/ 	.byte	0x04, 0x17
        /*006a*/ 	.short	(.L_2966 - .L_2965)
.L_2965:
        /*006c*/ 	.word	0x00000000
        /*0070*/ 	.short	0x0002
        /*0072*/ 	.short	0x0008
        /*0074*/ 	.byte	0x00, 0xf5, 0x21, 0x00


	//----- nvinfo : EIATTR_KPARAM_INFO
	.align		4
.L_2966:
        /*0078*/ 	.byte	0x04, 0x17
        /*007a*/ 	.short	(.L_2968 - .L_2967)
.L_2967:
        /*007c*/ 	.word	0x00000000
        /*0080*/ 	.short	0x0001
        /*0082*/ 	.short	0x0004
        /*0084*/ 	.byte	0x00, 0xf0, 0x11, 0x00


	//----- nvinfo : EIATTR_KPARAM_INFO
	.align		4
.L_2968:
        /*0088*/ 	.byte	0x04, 0x17
        /*008a*/ 	.short	(.L_2970 - .L_2969)
.L_2969:
        /*008c*/ 	.word	0x00000000
        /*0090*/ 	.short	0x0000
        /*0092*/ 	.short	0x0000
        /*0094*/ 	.byte	0x00, 0xf0, 0x11, 0x00


	//----- nvinfo : EIATTR_SPARSE_MMA_MASK
	.align		4
.L_2970:
        /*0098*/ 	.byte	0x03, 0x50
        /*009a*/ 	.short	0x0000


	//----- nvinfo : EIATTR_MAXREG_COUNT
	.align		4
        /*009c*/ 	.byte	0x03, 0x1b
        /*009e*/ 	.short	0x00ff


	//----- nvinfo : EIATTR_MERCURY_ISA_VERSION
	.align		4
        /*00a0*/ 	.byte	0x03, 0x5f
        /*00a2*/ 	.short	0x0101


	//----- nvinfo : EIATTR_VRC_CTA_INIT_COUNT
	.align		4
        /*00a4*/ 	.byte	0x02, 0x4a
	.zero		1
	.zero		1


	//----- nvinfo : EIATTR_EXIT_INSTR_OFFSETS
	.align		4
        /*00a8*/ 	.byte	0x04, 0x1c
        /*00aa*/ 	.short	(.L_2972 - .L_2971)


	//   ....[0]....
.L_2971:
        /*00ac*/ 	.word	0x00000250


	//   ....[1]....
        /*00b0*/ 	.word	0x00000b10


	//   ....[2]....
        /*00b4*/ 	.word	0x00000b50


	//----- nvinfo : EIATTR_CRS_STACK_SIZE
	.align		4
.L_2972:
        /*00b8*/ 	.byte	0x04, 0x1e
        /*00ba*/ 	.short	(.L_2974 - .L_2973)
.L_2973:
        /*00bc*/ 	.word	0x00000000


	//----- nvinfo : EIATTR_CBANK_PARAM_SIZE
	.align		4
.L_2974:
        /*00c0*/ 	.byte	0x03, 0x19
        /*00c2*/ 	.short	0x0040


	//----- nvinfo : EIATTR_PARAM_CBANK
	.align		4
        /*00c4*/ 	.byte	0x04, 0x0a
        /*00c6*/ 	.short	(.L_2976 - .L_2975)
	.align		4
.L_2975:
        /*00c8*/ 	.word	index@(.nv.constant0.vec_computeLikelihoodAndModelwithPhotonNumberAndBackground)
        /*00cc*/ 	.short	0x0380
        /*00ce*/ 	.short	0x0040


	//----- nvinfo : EIATTR_SW_WAR
	.align		4
.L_2976:
        /*00d0*/ 	.byte	0x04, 0x36
        /*00d2*/ 	.short	(.L_2978 - .L_2977)
.L_2977:
        /*00d4*/ 	.word	0x00000008
.L_2978:


//--------------------- .nv.info.vec_computeModelAndLikelihood --------------------------
	.section	.nv.info.vec_computeModelAndLikelihood,"",@"SHT_CUDA_INFO"
	.sectionflags	@""
	.align	4


	//----- nvinfo : EIATTR_CUDA_API_VERSION
	.align		4
        /*0000*/ 	.byte	0x04, 0x37
        /*0002*/ 	.short	(.L_2980 - .L_2979)
.L_2979:
        /*0004*/ 	.word	0x00000082


	//----- nvinfo : EIATTR_KPARAM_INFO
	.align		4
.L_2980:
        /*0008*/ 	.byte	0x04, 0x17
        /*000a*/ 	.short	(.L_2982 - .L_2981)
.L_2981:
        /*000c*/ 	.word	0x00000000
        /*0010*/ 	.short	0x000e
        /*0012*/ 	.short	0x0050
        /*0014*/ 	.byte	0x00, 0xf5, 0x21, 0x00


	//----- nvinfo : EIATTR_KPARAM_INFO
	.align		4
.L_2982:
        /*0018*/ 	.byte	0x04, 0x17
        /*001a*/ 	.short	(.L_2984 - .L_2983)
.L_2983:
        /*001c*/ 	.word	0x00000000
        /*0020*/ 	.short	0x000d
        /*0022*/ 	.short	0x0048
        /*0024*/ 	.byte	0x00, 0xf0, 0x11, 0x00


	//----- nvinfo : EIATTR_KPARAM_INFO
	.align		4
.L_2984:
        /*0028*/ 	.byte	0x04, 0x17
        /*002a*/ 	.short	(.L_2986 - .L_2985)
.L_2985:
        /*002c*/ 	.word	0x00000000
        /*0030*/ 	.short	0x000c
        /*0032*/ 	.short	0x0044
        /*0034*/ 	.byte	0x00, 0xf0, 0x11, 0x00


	//----- nvinfo : EIATTR_KPARAM_INFO
	.align		4
.L_2986:
        /*0038*/ 	.byte	0x04, 0x17
        /*003a*/ 	.short	(.L_2988 - .L_2987)
.L_2987:
        /*003c*/ 	.word	0x00000000
        /*0040*/ 	.short	0x000b
        /*0042*/ 	.short	0x0040
        /*0044*/ 	.byte	0x00, 0xf0, 0x11, 0x00


	//----- nvinfo : EIATTR_KPARAM_INFO
	.align		4
.L_2988:
        /*0048*/ 	.byte	0x04, 0x17
        /*004a*/ 	.short	(.L_2990 - .L_2989)
.L_2989:
        /*004c*/ 	.word	0x00000000
        /*0050*/ 	.short	0x000a
        /*0052*/ 	.short	0x0038
        /*0054*/ 	.byte	0x00, 0xf5, 0x21, 0x00


	//----- nvinfo : EIATTR_KPARAM_INFO
	.align		4
.L_2990:
        /*0058*/ 	.byte	0x04, 0x17
        /*005a*/ 	.short	(.L_2992 - .L_2991)
.L_2991:
        /*005c*/ 	.word	0x00000000
        /*0060*/ 	.short	0x0009
        /*0062*/ 	.short	0x0030
        /*0064*/ 	.byte	0x00, 0xf5, 0x21, 0x00


	//----- nvinfo : EIATTR_KPARAM_INFO
	.align		4
.L_2992:
        /*0068*/ 	.byte	0x04, 0x17
        /*006a*/ 	.short	(.L_2994 - .L_2993)
.L_2993:
        /*006c*/ 	.word	0x00000000
        /*0070*/ 	.short	0x0008
        /*0072*/ 	.short	0x0028
        /*0074*/ 	.byte	0x00, 0xf5, 0x21, 0x00


	//----- nvinfo : EIATTR_KPARAM_INFO
	.align		4
.L_2994:
        /*0078*/ 	.byte	0x04, 0x17
        /*007a*/ 	.short	(.L_2996 - .L_2995)
.L_2995:
        /*007c*/ 	.word	0x00000000
        /*0080*/ 	.short	0x0007
        /*0082*/ 	.short	0x0020
        /*0084*/ 	.byte	0x00, 0xf5, 0x21, 0x00


	//----- nvinfo : EIATTR_KPARAM_INFO
	.align		4
.L_2996:
        /*0088*/ 	.byte	0x04, 0x17
        /*008a*/ 	.short	(.L_2998 - .L_2997)
.L_2997:
        /*008c*/ 	.word	0x00000000
        /*0090*/ 	.short	0x0006
        /*0092*/ 	.short	0x0018
        /*0094*/ 	.byte	0x00, 0xf5, 0x21, 0x00


	//----- nvinfo : EIATTR_KPARAM_INFO
	.align		4
.L_2998:
        /*0098*/ 	.byte	0x04, 0x17
        /*009a*/ 	.short	(.L_3000 - .L_2999)
.L_2999:
        /*009c*/ 	.word	0x00000000
        /*00a0*/ 	.short	0x0005
        /*00a2*/ 	.short	0x0014
        /*00a4*/ 	.byte	0x00, 0xf0, 0x11, 0x00


	//----- nvinfo : EIATTR_KPARAM_INFO
	.align		4
.L_3000:
        /*00a8*/ 	.byte	0x04, 0x17
        /*00aa*/ 	.short	(.L_3002 - .L_3001)
.L_3001:
        /*00ac*/ 	.word	0x00000000
        /*00b0*/ 	.short	0x0004
        /*00b2*/ 	.short	0x0010
        /*00b4*/ 	.byte	0x00, 0xf0, 0x11, 0x00


	//----- nvinfo : EIATTR_KPARAM_INFO
	.align		4
.L_3002:
        /*00b8*/ 	.byte	0x04, 0x17
        /*00ba*/ 	.short	(.L_3004 - .L_3003)
.L_3003:
        /*00bc*/ 	.word	0x00000000
        /*00c0*/ 	.short	0x0003
        /*00c2*/ 	.short	0x000c
        /*00c4*/ 	.byte	0x00, 0xf0, 0x11, 0x00


	//----- nvinfo : EIATTR_KPARAM_INFO
	.align		4
.L_3004:
        /*00c8*/ 	.byte	0x04, 0x17
        /*00ca*/ 	.short	(.L_3006 - .L_3005)
.L_3005:
        /*00cc*/ 	.word	0x00000000
        /*00d0*/ 	.short	0x0002
        /*00d2*/ 	.short	0x0008
        /*00d4*/ 	.byte	0x00, 0xf0, 0x11, 0x00


	//----- nvinfo : EIATTR_KPARAM_INFO
	.align		4
.L_3006:
        /*00d8*/ 	.byte	0x04, 0x17
        /*00da*/ 	.short	(.L_3008 - .L_3007)
.L_3007:
        /*00dc*/ 	.word	0x00000000
        /*00e0*/ 	.short	0x0001
        /*00e2*/ 	.short	0x0004
        /*00e4*/ 	.byte	0x00, 0xf0, 0x11, 0x00


	//----- nvinfo : EIATTR_KPARAM_INFO
	.align		4
.L_3008:
        /*00e8*/ 	.byte	0x04, 0x17
        /*00ea*/ 	.short	(.L_3010 - .L_3009)
.L_3009:
        /*00ec*/ 	.word	0x00000000
        /*00f0*/ 	.short	0x0000
        /*00f2*/ 	.short	0x0000
        /*00f4*/ 	.byte	0x00, 0xf0, 0x11, 0x00


	//----- nvinfo : EIATTR_SPARSE_MMA_MASK
	.align		4
.L_3010:
        /*00f8*/ 	.byte	0x03, 0x50
        /*00fa*/ 	.short	0x0000


	//----- nvinfo : EIATTR_MAXREG_COUNT
	.align		4
        /*00fc*/ 	.byte	0x03, 0x1b
        /*00fe*/ 	.short	0x00ff


	//----- nvinfo : EIATTR_MERCURY_ISA_VERSION
	.align		4
        /*0100*/ 	.byte	0x03, 0x5f
        /*0102*/ 	.short	0x0101


	//----- nvinfo : EIATTR_VRC_CTA_INIT_COUNT
	.align		4
        /*0104*/ 	.byte	0x02, 0x4a
	.zero		1
	.zero		1


	//----- nvinfo : EIATTR_EXIT_INSTR_OFFSETS
	.align		4
        /*0108*/ 	.byte	0x04, 0x1c
        /*010a*/ 	.short	(.L_3012 - .L_3011)


	//   ....[0]....
.L_3011:
        /*010c*/ 	.word	0x000000d0


	//   ....[1]....
        /*0110*/ 	.word	0x000014f0


	//   ....[2]....
        /*0114*/ 	.word	0x00001530


	//----- nvinfo : EIATTR_CRS_STACK_SIZE
	.align		4
.L_3012:
        /*0118*/ 	.byte	0x04, 0x1e
        /*011a*/ 	.short	(.L_3014 - .L_3013)
.L_3013:
        /*011c*/ 	.word	0x00000000


	//----- nvinfo : EIATTR_CBANK_PARAM_SIZE
	.align		4
.L_3014:
        /*0120*/ 	.byte	0x03, 0x19
        /*0122*/ 	.short	0x0058


	//----- nvinfo : EIATTR_PARAM_CBANK
	.align		4
        /*0124*/ 	.byte	0x04, 0x0a
        /*0126*/ 	.short	(.L_3016 - .L_3015)
	.align		4
.L_3015:
        /*0128*/ 	.word	index@(.nv.constant0.vec_computeModelAndLikelihood)
        /*012c*/ 	.short	0x0380
        /*012e*/ 	.short	0x0058


	//----- nvinfo : EIATTR_SW_WAR
	.align		4
.L_3016:
        /*0130*/ 	.byte	0x04, 0x36
        /*0132*/ 	.short	(.L_3018 - .L_3017)
.L_3017:
        /*0134*/ 	.word	0x00000008
.L_3018:


//--------------------- .nv.info.vec_computePSF_phaseNMany --------------------------
	.section	.nv.info.vec_computePSF_phaseNMany,"",@"SHT_CUDA_INFO"
	.sectionflags	@""
	.align	4


	//----- nvinfo : EIATTR_CUDA_API_VERSION
	.align		4
        /*0000*/ 	.byte	0x04, 0x37
        /*0002*/ 	.short	(.L_3020 - .L_3019)
.L_3019:
        /*0004*/ 	.word	0x00000082


	//----- nvinfo : EIATTR_KPARAM_INFO
	.align		4
.L_3020:
        /*0008*/ 	.byte	0x04, 0x17
        /*000a*/ 	.short	(.L_3022 - .L_3021)
.L_3021:
        /*000c*/ 	.word	0x00000000
        /*0010*/ 	.short	0x000c
        /*0012*/ 	.short	0x0058
        /*0014*/ 	.byte	0x00, 0xf0, 0x11, 0x00


	//----- nvinfo : EIATTR_KPARAM_INFO
	.align		4
.L_3022:
        /*0018*/ 	.byte	0x04, 0x17
        /*001a*/ 	.short	(.L_3024 - .L_3023)
.L_3023:
        /*001c*/ 	.word	0x00000000
        /*0020*/ 	.short	0x000b
        /*0022*/ 	.short	0x0050
        /*0024*/ 	.byte	0x00, 0xf5, 0x21, 0x00


	//----- nvinfo : EIATTR_KPARAM_INFO
	.align		4
.L_3024:
        /*0028*/ 	.byte	0x04, 0x17
        /*002a*/ 	.short	(.L_3026 - .L_3025)
.L_3025:
        /*002c*/ 	.word	0x00000000
        /*0030*/ 	.short	0x000a
        /*0032*/ 	.short	0x0048
        /*0034*/ 	.byte	0x00, 0xf5, 0x21, 0x00


	//----- nvinfo : EIATTR_KPARAM_INFO
	.align		4
.L_3026:
        /*0038*/ 	.byte	0x04, 0x17
        /*003a*/ 	.short	(.L_3028 - .L_3027)
.L_3027:
        /*003c*/ 	.word	0x00000000
        /*0040*/ 	.short	0x0009
        /*0042*/ 	.short	0x0040
        /*0044*/ 	.byte	0x00, 0xf5, 0x21, 0x00


	//----- nvinfo : EIATTR_KPARAM_INFO
	.align		4
.L_3028:
        /*0048*/ 	.byte	0x04, 0x17
        /*004a*/ 	.short	(.L_3030 - .L_3029)
.L_3029:
        /*004c*/ 	.word	0x00000000
        /*0050*/ 	.short	0x0008
        /*0052*/ 	.short	0x0038
        /*0054*/ 	.byte	0x00, 0xf5, 0x21, 0x00


	//----- nvinfo : EIATTR_KPARAM_INFO
	.align		4
.L_3030:
        /*0058*/ 	.byte	0x04, 0x17
        /*005a*/ 	.short	(.L_3032 - .L_3031)
.L_3031:
        /*005c*/ 	.word	0x00000000
        /*0060*/ 	.short	0x0007
        /*0062*/ 	.short	0x0030
        /*0064*/ 	.byte	0x00, 0xf5, 0x21, 0x00


	//----- nvinfo : EIATTR_KPARAM_INFO
	.align		4
.L_3032:
        /*0068*/ 	.byte	0x04, 0x17
        /*006a*/ 	.short	(.L_3034 - .L_3033)
.L_3033:
        /*006c*/ 	.word	0x00000000
        /*0070*/ 	.short	0x0006
        /*0072*/ 	.short	0x0028
        /*0074*/ 	.byte	0x00, 0xf5, 0x21, 0x00


	//----- nvinfo : EIATTR_KPARAM_INFO
	.align		4
.L_3034:
        /*0078*/ 	.byte	0x04, 0x17
        /*007a*/ 	.short	(.L_3036 - .L_3035)
.L_3035:
        /*007c*/ 	.word	0x00000000
        /*0080*/ 	.short	0x0005
        /*0082*/ 	.short	0x0020
        /*0084*/ 	.byte	0x00, 0xf5, 0x21, 0x00


	//----- nvinfo : EIATTR_KPARAM_INFO
	.align		4
.L_3036:
        /*0088*/ 	.byte	0x04, 0x17
        /*008a*/ 	.short	(.L_3038 - .L_3037)
.L_3037:
        /*008c*/ 	.word	0x00000000
        /*0090*/ 	.short	0x0004
        /*0092*/ 	.short	0x0018
        /*0094*/ 	.byte	0x00, 0xf5, 0x21, 0x00


	//----- nvinfo : EIATTR_KPARAM_INFO
	.align		4
.L_3038:
        /*0098*/ 	.byte	0x04, 0x17
        /*009a*/ 	.short	(.L_3040 - .L_3039)
.L_3039:
        /*009c*/ 	.word	0x00000000
        /*00a0*/ 	.short	0x0003
        /*00a2*/ 	.short	0x0010
        /*00a4*/ 	.byte	0x00, 0xf5, 0x21, 0x00


	//----- nvinfo : EIATTR_KPARAM_INFO
	.align		4
.L_3040:
        /*00a8*/ 	.byte	0x04, 0x17
        /*00aa*/ 	.short	(.L_3042 - .L_3041)
.L_3041:
        /*00ac*/ 	.word	0x00000000
        /*00b0*/ 	.short	0x0002
        /*00b2*/ 	.short	0x0008
        /*00b4*/ 	.byte	0x00, 0xf0, 0x11, 0x00


	//----- nvinfo : EIATTR_KPARAM_INFO
	.align		4
.L_3042:
        /*00b8*/ 	.byte	0x04, 0x17
        /*00ba*/ 	.short	(.L_3044 - .L_3043)
.L_3043:
        /*00bc*/ 	.word	0x00000000
        /*00c0*/ 	.short	0x0001
        /*00c2*/ 	.short	0x0004
        /*00c4*/ 	.byte	0x00, 0xf0, 0x11, 0x00


	//----- nvinfo : EIATTR_KPARAM_INFO
	.align		4
.L_3044:
        /*00c8*/ 	.byte	0x04, 0x17
        /*00ca*/ 	.short	(.L_3046 - .L_3045)
.L_3045:
        /*00cc*/ 	.word	0x00000000
        /*00d0*/ 	.short	0x0000
        /*00d2*/ 	.short	0x0000
        /*00d4*/ 	.byte	0x00, 0xf0, 0x11, 0x00


	//----- nvinfo : EIATTR_SPARSE_MMA_MASK
	.align		4
.L_3046:
        /*00d8*/ 	.byte	0x03, 0x50
        /*00da*/ 	.short	0x0000


	//----- nvinfo : EIATTR_MAXREG_COUNT
	.align		4
        /*00dc*/ 	.byte	0x03, 0x1b
        /*00de*/ 	.short	0x00ff


	//----- nvinfo : EIATTR_MERCURY_ISA_VERSION
	.align		4
        /*00e0*/ 	.byte	0x03, 0x5f
        /*00e2*/ 	.short	0x0101


	//----- nvinfo : EIATTR_VRC_CTA_INIT_COUNT
	.align		4
        /*00e4*/ 	.byte	0x02, 0x4a
	.zero		1
	.zero		1


	//----- nvinfo : EIATTR_EXIT_INSTR_OFFSETS
	.align		4
        /*00e8*/ 	.byte	0x04, 0x1c
        /*00ea*/ 	.short	(.L_3048 - .L_3047)


	//   ....[0]....
.L_3047:
        /*00ec*/ 	.word	0x000000e0


	//   ....[1]....
        /*00f0*/ 	.word	0x00000ce0


	//----- nvinfo : EIATTR_CRS_STACK_SIZE
	.align		4
.L_3048:
        /*00f4*/ 	.byte	0x04, 0x1e
        /*00f6*/ 	.short	(.L_3050 - .L_3049)
.L_3049:
        /*00f8*/ 	.word	0x00000000


	//----- nvinfo : EIATTR_CBANK_PARAM_SIZE
	.align		4
.L_3050:
        /*00fc*/ 	.byte	0x03, 0x19
        /*00fe*/ 	.short	0x005c


	//----- nvinfo : EIATTR_PARAM_CBANK
	.align		4
        /*0100*/ 	.byte	0x04, 0x0a
        /*0102*/ 	.short	(.L_3052 - .L_3051)
	.align		4
.L_3051:
        /*0104*/ 	.word	index@(.nv.constant0.vec_computePSF_phaseNMany)
        /*0108*/ 	.short	0x0380
        /*010a*/ 	.short	0x005c


	//----- nvinfo : EIATTR_SW_WAR
	.align		4
.L_3052:
        /*010c*/ 	.byte	0x04, 0x36
        /*010e*/ 	.short	(.L_3054 - .L_3053)
.L_3053:
        /*0110*/ 	.word	0x00000008
.L_3054:


//--------------------- .nv.info.vec_computePSF_phaseNwithOil --------------------------
	.section	.nv.info.vec_computePSF_phaseNwithOil,"",@"SHT_CUDA_INFO"
	.sectionflags	@""
	.align	4


	//----- nvinfo : EIATTR_CUDA_API_VERSION
	.align		4
        /*0000*/ 	.byte	0x04, 0x37
        /*0002*/ 	.short	(.L_3056 - .L_3055)
.L_3055:
        /*0004*/ 	.word	0x00000082


	//----- nvinfo : EIATTR_KPARAM_INFO
	.align		4
.L_3056:
        /*0008*/ 	.byte	0x04, 0x17
        /*000a*/ 	.short	(.L_3058 - .L_3057)
.L_3057:
        /*000c*/ 	.word	0x00000000
        /*0010*/ 	.short	0x000f
        /*0012*/ 	.short	0x0078
        /*0014*/ 	.byte	0x00, 0xf5, 0x21, 0x00


	//----- nvinfo : EIATTR_KPARAM_INFO
	.align		4
.L_3058:
        /*0018*/ 	.byte	0x04, 0x17
        /*001a*/ 	.short	(.L_3060 - .L_3059)
.L_3059:
        /*001c*/ 	.word	0x00000000
        /*0020*/ 	.short	0x000e
        /*0022*/ 	.short	0x0070
        /*0024*/ 	.byte	0x00, 0xf5, 0x21, 0x00


	//----- nvinfo : EIATTR_KPARAM_INFO
	.align		4
.L_3060:
        /*0028*/ 	.byte	0x04, 0x17
        /*002a*/ 	.short	(.L_3062 - .L_3061)
.L_3061:
        /*002c*/ 	.word	0x00000000
        /*0030*/ 	.short	0x000d
        /*0032*/ 	.short	0x0068
        /*0034*/ 	.byte	0x00, 0xf5, 0x21, 0x00


	//----- nvinfo : EIATTR_KPARAM_INFO
	.align		4
.L_3062:
        /*0038*/ 	.byte	0x04, 0x17
        /*003a*/ 	.short	(.L_3064 - .L_3063)
.L_3063:
        /*003c*/ 	.word	0x00000000
        /*0040*/ 	.short	0x000c
        /*0042*/ 	.short	0x0060
        /*0044*/ 	.byte	0x00, 0xf0, 0x21, 0x00


	//----- nvinfo : EIATTR_KPARAM_INFO
	.align		4
.L_3064:
        /*0048*/ 	.byte	0x04, 0x17
        /*004a*/ 	.short	(.L_3066 - .L_3065)
.L_3065:
        /*004c*/ 	.word	0x00000000
        /*0050*/ 	.short	0x000b
        /*0052*/ 	.short	0x0058
        /*0054*/ 	.byte	0x00, 0xf0, 0x21, 0x00


	//----- nvinfo : EIATTR_KPARAM_INFO
	.align		4
.L_3066:
        /*0058*/ 	.byte	0x04, 0x17
        /*005a*/ 	.short	(.L_3068 - .L_3067)
.L_3067:
        /*005c*/ 	.word	0x00000000
        /*0060*/ 	.short	0x000a
        /*0062*/ 	.short	0x0050
        /*0064*/ 	.byte	0x00, 0xf0, 0x21, 0x00


	//----- nvinfo : EIATTR_KPARAM_INFO
	.align		4
.L_3068:
        /*0068*/ 	.byte	0x04, 0x17
        /*006a*/ 	.short	(.L_3070 - .L_3069)
.L_3069:
        /*006c*/ 	.word	0x00000000
        /*0070*/ 	.short	0x0009
        /*0072*/ 	.short	0x0048
        /*0074*/ 	.byte	0x00, 0xf0, 0x21, 0x00


	//----- nvinfo : EIATTR_KPARAM_INFO
	.align		4
.L_3070:
        /*0078*/ 	.byte	0x04, 0x17
        /*007a*/ 	.short	(.L_3072 - .L_3071)
.L_3071:
        /*007c*/ 	.word	0x00000000
        /*0080*/ 	.short	0x0008
        /*0082*/ 	.short	0x0040
        /*0084*/ 	.byte	0x00, 0xf5, 0x21, 0x00


	//----- nvinfo : EIATTR_KPARAM_INFO
	.align		4
.L_3072:
        /*0088*/ 	.byte	0x04, 0x17
        /*008a*/ 	.short	(.L_3074 - .L_3073)
.L_3073:
        /*008c*/ 	.word	0x00000000
        /*0090*/ 	.short	0x0007
        /*0092*/ 	.short	0x0038
        /*0094*/ 	.byte	0x00, 0xf5, 0x21, 0x00


	//----- nvinfo : EIATTR_KPARAM_INFO
	.align		4
.L_3074:
        /*0098*/ 	.byte	0x04, 0x17
        /*009a*/ 	.short	(.L_3076 - .L_3075)
.L_3075:
        /*009c*/ 	.word	0x00000000
        /*00a0*/ 	.short	0x0006
        /*00a2*/ 	.short	0x0030
        /*00a4*/ 	.byte	0x00, 0xf5, 0x21, 0x00


	//----- nvinfo : EIATTR_KPARAM_INFO
	.align		4
.L_3076:
        /*00a8*/ 	.byte	0x04, 0x17
        /*00aa*/ 	.short	(.L_3078 - .L_3077)
.L_3077:
        /*00ac*/ 	.word	0x00000000
        /*00b0*/ 	.short	0x0005
        /*00b2*/ 	.short	0x0028
        /*00b4*/ 	.byte	0x00, 0xf5, 0x21, 0x00


	//----- nvinfo : EIATTR_KPARAM_INFO
	.align		4
.L_3078:
        /*00b8*/ 	.byte	0x04, 0x17
        /*00ba*/ 	.short	(.L_3080 - .L_3079)
.L_3079:
        /*00bc*/ 	.word	0x00000000
        /*00c0*/ 	.short	0x0004
        /*00c2*/ 	.short	0x0020
        /*00c4*/ 	.byte	0x00, 0xf5, 0x21, 0x00


	//----- nvinfo : EIATTR_KPARAM_INFO
	.align		4
.L_3080:
        /*00c8*/ 	.byte	0x04, 0x17
        /*00ca*/ 	.short	(.L_3082 - .L_3081)
.L_3081:
        /*00cc*/ 	.word	0x00000000
        /*00d0*/ 	.short	0x0003
        /*00d2*/ 	.short	0x0018
        /*00d4*/ 	.byte	0x00, 0xf5, 0x21, 0x00


	//----- nvinfo : EIATTR_KPARAM_INFO
	.align		4
.L_3082:
        /*00d8*/ 	.byte	0x04, 0x17
        /*00da*/ 	.short	(.L_3084 - .L_3083)
.L_3083:
        /*00dc*/ 	.word	0x00000000
        /*00e0*/ 	.short	0x0002
        /*00e2*/ 	.short	0x0010
        /*00e4*/ 	.byte	0x00, 0xf5, 0x21, 0x00


	//----- nvinfo : EIATTR_KPARAM_INFO
	.align		4
.L_3084:
        /*00e8*/ 	.byte	0x04, 0x17
        /*00ea*/ 	.short	(.L_3086 - .L_3085)
.L_3085:
        /*00ec*/ 	.word	0x00000000
        /*00f0*/ 	.short	0x0001
        /*00f2*/ 	.short	0x0008
        /*00f4*/ 	.byte	0x00, 0xf5, 0x21, 0x00


	//----- nvinfo : EIATTR_KPARAM_INFO
	.align		4
.L_3086:
        /*00f8*/ 	.byte	0x04, 0x17
        /*00fa*/ 	.short	(.L_3088 - .L_3087)
.L_3087:
        /*00fc*/ 	.word	0x00000000
        /*0100*/ 	.short	0x0000
        /*0102*/ 	.short	0x0000
        /*0104*/ 	.byte	0x00, 0xf0, 0x11, 0x00


	//----- nvinfo : EIATTR_SPARSE_MMA_MASK
	.align		4
.L_3088:
        /*0108*/ 	.byte	0x03, 0x50
        /*010a*/ 	.short	0x0000


	//----- nvinfo : EIATTR_MAXREG_COUNT
	.align		4
        /*010c*/ 	.byte	0x03, 0x1b
        /*010e*/ 	.short	0x00ff


	//----- nvinfo : EIATTR_MERCURY_ISA_VERSION
	.align		4
        /*0110*/ 	.byte	0x03, 0x5f
        /*0112*/ 	.short	0x0101


	//----- nvinfo : EIATTR_VRC_CTA_INIT_COUNT
	.align		4
        /*0114*/ 	.byte	0x02, 0x4a
	.zero		1
	.zero		1


	//----- nvinfo : EIATTR_EXIT_INSTR_OFFSETS
	.align		4
        /*0118*/ 	.byte	0x04, 0x1c
        /*011a*/ 	.short	(.L_3090 - .L_3089)


	//   ....[0]....
.L_3089:
        /*011c*/ 	.word	0x000000e0


	//   ....[1]....
        /*0120*/ 	.word	0x00000ba0


	//----- nvinfo : EIATTR_CRS_STACK_SIZE
	.align		4
.L_3090:
        /*0124*/ 	.byte	0x04, 0x1e
        /*0126*/ 	.short	(.L_3092 - .L_3091)
.L_3091:
        /*0128*/ 	.word	0x00000000


	//----- nvinfo : EIATTR_CBANK_PARAM_SIZE
	.align		4
.L_3092:
        /*012c*/ 	.byte	0x03, 0x19
        /*012e*/ 	.short	0x0080


	//----- nvinfo : EIATTR_PARAM_CBANK
	.align		4
        /*0130*/ 	.byte	0x04, 0x0a
        /*0132*/ 	.short	(.L_3094 - .L_3093)
	.align		4
.L_3093:
        /*0134*/ 	.word	index@(.nv.constant0.vec_computePSF_phaseNwithOil)
        /*0138*/ 	.short	0x0380
        /*013a*/ 	.short	0x0080


	//----- nvinfo : EIATTR_SW_WAR
	.align		4
.L_3094:
        /*013c*/ 	.byte	0x04, 0x36
        /*013e*/ 	.short	(.L_3096 - .L_3095)
.L_3095:
        /*0140*/ 	.word	0x00000008
.L_3096:


//--------------------- .nv.info.vec_computePSF_phaseN --------------------------
	.section	.nv.info.vec_computePSF_phaseN,"",@"SHT_CUDA_INFO"
	.sectionflags	@""
	.align	4


	//----- nvinfo : EIATTR_CUDA_API_VERSION
	.align		4
        /*0000*/ 	.byte	0x04, 0x37
        /*0002*/ 	.short	(.L_3098 - .L_3097)
.L_3097:
        /*0004*/ 	.word	0x00000082


	//----- nvinfo : EIATTR_KPARAM_INFO
	.align		4
.L_3098:
        /*0008*/ 	.byte	0x04, 0x17
        /*000a*/ 	.short	(.L_3100 - .L_3099)
.L_3099:
        /*000c*/ 	.word	0x00000000
        /*0010*/ 	.short	0x000b
        /*0012*/ 	.short	0x0058
        /*0014*/ 	.byte	0x00, 0xf5, 0x21, 0x00


	//----- nvinfo : EIATTR_KPARAM_INFO
	.align		4
.L_3100:
        /*0018*/ 	.byte	0x04, 0x17
        /*001a*/ 	.short	(.L_3102 - .L_3101)
.L_3101:
        /*001c*/ 	.word	0x00000000
        /*0020*/ 	.short	0x000a
        /*0022*/ 	.short	0x0050
        /*0024*/ 	.byte	0x00, 0xf5, 0x21, 0x00


	//----- nvinfo : EIATTR_KPARAM_INFO
	.align		4
.L_3102:
        /*0028*/ 	.byte	0x04, 0x17
        /*002a*/ 	.short	(.L_3104 - .L_3103)
.L_3103:
        /*002c*/ 	.word	0x00000000
        /*0030*/ 	.short	0x0009
        /*0032*/ 	.short	0x0048
        /*0034*/ 	.byte	0x00, 0xf5, 0x21, 0x00


	//----- nvinfo : EIATTR_KPARAM_INFO
	.align		4
.L_3104:
        /*0038*/ 	.byte	0x04, 0x17
        /*003a*/ 	.short	(.L_3106 - .L_3105)
.L_3105:
        /*003c*/ 	.word	0x00000000
        /*0040*/ 	.short	0x0008
        /*0042*/ 	.short	0x0040
        /*0044*/ 	.byte	0x00, 0xf0, 0x21, 0x00


	//----- nvinfo : EIATTR_KPARAM_INFO
	.align		4
.L_3106:
        /*0048*/ 	.byte	0x04, 0x17
        /*004a*/ 	.short	(.L_3108 - .L_3107)
.L_3107:
        /*004c*/ 	.word	0x00000000
        /*0050*/ 	.short	0x0007
        /*0052*/ 	.short	0x0038
        /*0054*/ 	.byte	0x00, 0xf0, 0x21, 0x00


	//----- nvinfo : EIATTR_KPARAM_INFO
	.align		4
.L_3108:
        /*0058*/ 	.byte	0x04, 0x17
        /*005a*/ 	.short	(.L_3110 - .L_3109)
.L_3109:
        /*005c*/ 	.word	0x00000000
        /*0060*/ 	.short	0x0006
        /*0062*/ 	.short	0x0030
        /*0064*/ 	.byte	0x00, 0xf0, 0x21, 0x00


	//----- nvinfo : EIATTR_KPARAM_INFO
	.align		4
.L_3110:
        /*0068*/ 	.byte	0x04, 0x17
        /*006a*/ 	.short	(.L_3112 - .L_3111)
.L_3111:
        /*006c*/ 	.word	0x00000000
        /*0070*/ 	.short	0x0005
        /*0072*/ 	.short	0x0028
        /*0074*/ 	.byte	0x00, 0xf5, 0x21, 0x00


	//----- nvinfo : EIATTR_KPARAM_INFO
	.align		4
.L_3112:
        /*0078*/ 	.byte	0x04, 0x17
        /*007a*/ 	.short	(.L_3114 - .L_3113)
.L_3113:
        /*007c*/ 	.word	0x00000000
        /*0080*/ 	.short	0x0004
        /*0082*/ 	.short	0x0020
        /*0084*/ 	.byte	0x00, 0xf5, 0x21, 0x00


	//----- nvinfo : EIATTR_KPARAM_INFO
	.align		4
.L_3114:
        /*0088*/ 	.byte	0x04, 0x17
        /*008a*/ 	.short	(.L_3116 - .L_3115)
.L_3115:
        /*008c*/ 	.word	0x00000000
        /*0090*/ 	.short	0x0003
        /*0092*/ 	.short	0x0018
        /*0094*/ 	.byte	0x00, 0xf5, 0x21, 0x00


	//----- nvinfo : EIATTR_KPARAM_INFO
	.align		4
.L_3116:
        /*0098*/ 	.byte	0x04, 0x17
        /*009a*/ 	.short	(.L_3118 - .L_3117)
.L_3117:
        /*009c*/ 	.word	0x00000000
        /*00a0*/ 	.short	0x0002
        /*00a2*/ 	.short	0x0010
        /*00a4*/ 	.byte	0x00, 0xf5, 0x21, 0x00


	//----- nvinfo : EIATTR_KPARAM_INFO
	.align		4
.L_3118:
        /*00a8*/ 	.byte	0x04, 0x17
        /*00aa*/ 	.short	(.L_3120 - .L_3119)
.L_3119:
        /*00ac*/ 	.word	0x00000000
        /*00b0*/ 	.short	0x0001
        /*00b2*/ 	.short	0x0008
        /*00b4*/ 	.byte	0x00, 0xf5, 0x21, 0x00


	//----- nvinfo : EIATTR_KPARAM_INFO
	.align		4
.L_3120:
        /*00b8*/ 	.byte	0x04, 0x17
        /*00ba*/ 	.short	(.L_3122 - .L_3121)
.L_3121:
        /*00bc*/ 	.word	0x00000000
        /*00c0*/ 	.short	0x0000
        /*00c2*/ 	.short	0x0000
        /*00c4*/ 	.byte	0x00, 0xf0, 0x11, 0x00


	//----- nvinfo : EIATTR_SPARSE_MMA_MASK
	.align		4
.L_3122:
        /*00c8*/ 	.byte	0x03, 0x50
        /*00ca*/ 	.short	0x0000


	//----- nvinfo : EIATTR_MAXREG_COUNT
	.align		4
        /*00cc*/ 	.byte	0x03, 0x1b
        /*00ce*/ 	.short	0x00ff


	//----- nvinfo : EIATTR_MERCURY_ISA_VERSION
	.align		4
        /*00d0*/ 	.byte	0x03, 0x5f
        /*00d2*/ 	.short	0x0101


	//----- nvinfo : EIATTR_VRC_CTA_INIT_COUNT
	.align		4
        /*00d4*/ 	.byte	0x02, 0x4a
	.zero		1
	.zero		1


	//----- nvinfo : EIATTR_EXIT_INSTR_OFFSETS
	.align		4
        /*00d8*/ 	.byte	0x04, 0x1c
        /*00da*/ 	.short	(.L_3124 - .L_3123)


	//   ....[0]....
.L_3123:
        /*00dc*/ 	.word	0x000000e0


	//   ....[1]....
        /*00e0*/ 	.word	0x00000ab0


	//----- nvinfo : EIATTR_CRS_STACK_SIZE
	.align		4
.L_3124:
        /*00e4*/ 	.byte	0x04, 0x1e
        /*00e6*/ 	.short	(.L_3126 - .L_3125)
.L_3125:
        /*00e8*/ 	.word	0x00000000


	//----- nvinfo : EIATTR_CBANK_PARAM_SIZE
	.align		4
.L_3126:
        /*00ec*/ 	.byte	0x03, 0x19
        /*00ee*/ 	.short	0x0060


	//----- nvinfo : EIATTR_PARAM_CBANK
	.align		4
        /*00f0*/ 	.byte	0x04, 0x0a
        /*00f2*/ 	.short	(.L_3128 - .L_3127)
	.align		4
.L_3127:
        /*00f4*/ 	.word	index@(.nv.constant0.vec_computePSF_phaseN)
        /*00f8*/ 	.short	0x0380
        /*00fa*/ 	.short	0x0060


	//----- nvinfo : EIATTR_SW_WAR
	.align		4
.L_3128:
        /*00fc*/ 	.byte	0x04, 0x36
        /*00fe*/ 	.short	(.L_3130 - .L_3129)
.L_3129:
        /*0100*/ 	.word	0x00000008
.L_3130:


//--------------------- .nv.info.vec_computePSF_phase --------------------------
	.section	.nv.info.vec_computePSF_phase,"",@"SHT_CUDA_INFO"
	.sectionflags	@""
	.align	4


	//----- nvinfo : EIATTR_CUDA_API_VERSION
	.align		4
        /*0000*/ 	.byte	0x04, 0x37
        /*0002*/ 	.short	(.L_3132 - .L_3131)
.L_3131:
        /*0004*/ 	.word	0x00000082


	//----- nvinfo : EIATTR_KPARAM_INFO
	.align		4
.L_3132:
        /*0008*/ 	.byte	0x04, 0x17
        /*000a*/ 	.short	(.L_3134 - .L_3133)
.L_3133:
        /*000c*/ 	.word	0x00000000
        /*0010*/ 	.short	0x000a
        /*0012*/ 	.short	0x0050
        /*0014*/ 	.byte	0x00, 0xf0, 0x21, 0x00


	//----- nvinfo : EIATTR_KPARAM_INFO
	.align		4
.L_3134:
        /*0018*/ 	.byte	0x04, 0x17
        /*001a*/ 	.short	(.L_3136 - .L_3135)
.L_3135:
        /*001c*/ 	.word	0x00000000
        /*0020*/ 	.short	0x0009
        /*0022*/ 	.short	0x0048
        /*0024*/ 	.byte	0x00, 0xf0, 0x21, 0x00


	//----- nvinfo : EIATTR_KPARAM_INFO
	.align		4
.L_3136:
        /*0028*/ 	.byte	0x04, 0x17
        /*002a*/ 	.short	(.L_3138 - .L_3137)
.L_3137:
        /*002c*/ 	.word	0x00000000
        /*0030*/ 	.short	0x0008
        /*0032*/ 	.short	0x0040
        /*0034*/ 	.byte	0x00, 0xf0, 0x21, 0x00


	//----- nvinfo : EIATTR_KPARAM_INFO
	.align		4
.L_3138:
        /*0038*/ 	.byte	0x04, 0x17
        /*003a*/ 	.short	(.L_3140 - .L_3139)
.L_3139:
        /*003c*/ 	.word	0x00000000
        /*0040*/ 	.short	0x0007
        /*0042*/ 	.short	0x0038
        /*0044*/ 	.byte	0x00, 0xf5, 0x21, 0x00


	//----- nvinfo : EIATTR_KPARAM_INFO
	.align		4
.L_3140:
        /*0048*/ 	.byte	0x04, 0x17
        /*004a*/ 	.short	(.L_3142 - .L_3141)
.L_3141:
        /*004c*/ 	.word	0x00000000
        /*0050*/ 	.short	0x0006
        /*0052*/ 	.short	0x0030
        /*0054*/ 	.byte	0x00, 0xf5, 0x21, 0x00


	//----- nvinfo : EIATTR_KPARAM_INFO
	.align		4
.L_3142:
        /*0058*/ 	.byte	0x04, 0x17
        /*005a*/ 	.short	(.L_3144 - .L_3143)
.L_3143:
        /*005c*/ 	.word	0x00000000
        /*0060*/ 	.short	0x0005
        /*0062*/ 	.short	0x0028
        /*0064*/ 	.byte	0x00, 0xf5, 0x21, 0x00


	//----- nvinfo : EIATTR_KPARAM_INFO
	.align		4
.L_3144:
        /*0068*/ 	.byte	0x04, 0x17
        /*006a*/ 	.short	(.L_3146 - .L_3145)
.L_3145:
        /*006c*/ 	.word	0x00000000
        /*0070*/ 	.short	0x0004
        /*0072*/ 	.short	0x0020
        /*0074*/ 	.byte	0x00, 0xf5, 0x21, 0x00


	//----- nvinfo : EIATTR_KPARAM_INFO
	.align		4
.L_3146:
        /*0078*/ 	.byte	0x04, 0x17
        /*007a*/ 	.short	(.L_3148 - .L_3147)
.L_3147:
        /*007c*/ 	.word	0x00000000
        /*0080*/ 	.short	0x0003
        /*0082*/ 	.short	0x0018
        /*0084*/ 	.byte	0x00, 0xf5, 0x21, 0x00


	//----- nvinfo : EIATTR_KPARAM_INFO
	.align		4
.L_3148:
        /*0088*/ 	.byte	0x04, 0x17
        /*008a*/ 	.short	(.L_3150 - .L_3149)
.L_3149:
        /*008c*/ 	.word	0x00000000
        /*0090*/ 	.short	0x0002
        /*0092*/ 	.short	0x0010
        /*0094*/ 	.byte	0x00, 0xf5, 0x21, 0x00


	//----- nvinfo : EIATTR_KPARAM_INFO
	.align		4
.L_3150:
        /*0098*/ 	.byte	0x04, 0x17
        /*009a*/ 	.short	(.L_3152 - .L_3151)
.L_3151:
        /*009c*/ 	.word	0x00000000
        /*00a0*/ 	.short	0x0001
        /*00a2*/ 	.short	0x0008
        /*00a4*/ 	.byte	0x00, 0xf5, 0x21, 0x00


	//----- nvinfo : EIATTR_KPARAM_INFO
	.align		4
.L_3152:
        /*00a8*/ 	.byte	0x04, 0x17
        /*00aa*/ 	.short	(.L_3154 - .L_3153)
.L_3153:
        /*00ac*/ 	.word	0x00000000
        /*00b0*/ 	.short	0x0000
        /*00b2*/ 	.short	0x0000
        /*00b4*/ 	.byte	0x00, 0xf0, 0x11, 0x00


	//----- nvinfo : EIATTR_SPARSE_MMA_MASK
	.align		4
.L_3154:
        /*00b8*/ 	.byte	0x03, 0x50
        /*00ba*/ 	.short	0x0000


	//----- nvinfo : EIATTR_MAXREG_COUNT
	.align		4
        /*00bc*/ 	.byte	0x03, 0x1b
        /*00be*/ 	.short	0x00ff


	//----- nvinfo : EIATTR_MERCURY_ISA_VERSION
	.align		4
        /*00c0*/ 	.byte	0x03, 0x5f
        /*00c2*/ 	.short	0x0101


	//----- nvinfo : EIATTR_VRC_CTA_INIT_COUNT
	.align		4
        /*00c4*/ 	.byte	0x02, 0x4a
	.zero		1
	.zero		1


	//----- nvinfo : EIATTR_EXIT_INSTR_OFFSETS
	.align		4
        /*00c8*/ 	.byte	0x04, 0x1c
        /*00ca*/ 	.short	(.L_3156 - .L_3155)


	//   ....[0]....
.L_3155:
        /*00cc*/ 	.word	0x000000e0


	//   ....[1]....
        /*00d0*/ 	.word	0x00000a50


	//----- nvinfo : EIATTR_CRS_STACK_SIZE
	.align		4
.L_3156:
        /*00d4*/ 	.byte	0x04, 0x1e
        /*00d6*/ 	.short	(.L_3158 - .L_3157)
.L_3157:
        /*00d8*/ 	.word	0x00000000


	//----- nvinfo : EIATTR_CBANK_PARAM_SIZE
	.align		4
.L_3158:
        /*00dc*/ 	.byte	0x03, 0x19
        /*00de*/ 	.short	0x0058


	//----- nvinfo : EIATTR_PARAM_CBANK
	.align		4
        /*00e0*/ 	.byte	0x04, 0x0a
        /*00e2*/ 	.short	(.L_3160 - .L_3159)
	.align		4
.L_3159:
        /*00e4*/ 	.word	index@(.nv.constant0.vec_computePSF_phase)
        /*00e8*/ 	.short	0x0380
        /*00ea*/ 	.short	0x0058


	//----- nvinfo : EIATTR_SW_WAR
	.align		4
.L_3160:
        /*00ec*/ 	.byte	0x04, 0x36
        /*00ee*/ 	.short	(.L_3162 - .L_3161)
.L_3161:
        /*00f0*/ 	.word	0x00000008
.L_3162:


//--------------------- .nv.info.vec_testkernel   --------------------------
	.section	.nv.info.vec_testkernel,"",@"SHT_CUDA_INFO"
	.sectionflags	@""
	.align	4


	//----- nvinfo : EIATTR_CUDA_API_VERSION
	.align		4
        /*0000*/ 	.byte	0x04, 0x37
        /*0002*/ 	.short	(.L_3164 - .L_3163)
.L_3163:
        /*0004*/ 	.word	0x00000082


	//----- nvinfo : EIATTR_KPARAM_INFO
	.align		4
.L_3164:
        /*0008*/ 	.byte	0x04, 0x17
        /*000a*/ 	.short	(.L_3166 - .L_3165)
.L_3165:
        /*000c*/ 	.word	0x00000000
        /*0010*/ 	.short	0x0003
        /*0012*/ 	.short	0x0018
        /*0014*/ 	.byte	0x00, 0xf5, 0x21, 0x00


	//----- nvinfo : EIATTR_KPARAM_INFO
	.align		4
.L_3166:
        /*0018*/ 	.byte	0x04, 0x17
        /*001a*/ 	.short	(.L_3168 - .L_3167)
.L_3167:
        /*001c*/ 	.word	0x00000000
        /*0020*/ 	.short	0x0002
        /*0022*/ 	.short	0x0010
        /*0024*/ 	.byte	0x00, 0xf5, 0x21, 0x00


	//----- nvinfo : EIATTR_KPARAM_INFO
	.align		4
.L_3168:
        /*0028*/ 	.byte	0x04, 0x17
        /*002a*/ 	.short	(.L_3170 - .L_3169)
.L_3169:
        /*002c*/ 	.word	0x00000000
        /*0030*/ 	.short	0x0001
        /*0032*/ 	.short	0x0008
        /*0034*/ 	.byte	0x00, 0xf5, 0x21, 0x00


	//----- nvinfo : EIATTR_KPARAM_INFO
	.align		4
.L_3170:
        /*0038*/ 	.byte	0x04, 0x17
        /*003a*/ 	.short	(.L_3172 - .L_3171)
.L_3171:
        /*003c*/ 	.word	0x00000000
        /*0040*/ 	.short	0x0000
        /*0042*/ 	.short	0x0000
        /*0044*/ 	.byte	0x00, 0xf0, 0x11, 0x00


	//----- nvinfo : EIATTR_SPARSE_MMA_MASK
	.align		4
.L_3172:
        /*0048*/ 	.byte	0x03, 0x50
        /*004a*/ 	.short	0x0000


	//----- nvinfo : EIATTR_MAXREG_COUNT
	.align		4
        /*004c*/ 	.byte	0x03, 0x1b
        /*004e*/ 	.short	0x00ff


	//----- nvinfo : EIATTR_MERCURY_ISA_VERSION
	.align		4
        /*0050*/ 	.byte	0x03, 0x5f
        /*0052*/ 	.short	0x0101


	//----- nvinfo : EIATTR_VRC_CTA_INIT_COUNT
	.align		4
        /*0054*/ 	.byte	0x02, 0x4a
	.zero		1
	.zero		1


	//----- nvinfo : EIATTR_EXIT_INSTR_OFFSETS
	.align		4
        /*0058*/ 	.byte	0x04, 0x1c
        /*005a*/ 	.short	(.L_3174 - .L_3173)


	//   ....[0]....
.L_3173:
        /*005c*/ 	.word	0x00001c00


	//----- nvinfo : EIATTR_CRS_STACK_SIZE
	.align		4
.L_3174:
        /*0060*/ 	.byte	0x04, 0x1e
        /*0062*/ 	.short	(.L_3176 - .L_3175)
.L_3175:
        /*0064*/ 	.word	0x00000000


	//----- nvinfo : EIATTR_CBANK_PARAM_SIZE
	.align		4
.L_3176:
        /*0068*/ 	.byte	0x03, 0x19
        /*006a*/ 	.short	0x0020


	//----- nvinfo : EIATTR_PARAM_CBANK
	.align		4
        /*006c*/ 	.byte	0x04, 0x0a
        /*006e*/ 	.short	(.L_3178 - .L_3177)
	.align		4
.L_3177:
        /*0070*/ 	.word	index@(.nv.constant0.vec_testkernel)
        /*0074*/ 	.short	0x0380
        /*0076*/ 	.short	0x0020


	//----- nvinfo : EIATTR_SW_WAR
	.align		4
.L_3178:
        /*0078*/ 	.byte	0x04, 0x36
        /*007a*/ 	.short	(.L_3180 - .L_3179)
.L_3179:
        /*007c*/ 	.word	0x00000008
.L_3180:


//--------------------- .nv.info.vec_remainder    --------------------------
	.section	.nv.info.vec_remainder,"",@"SHT_CUDA_INFO"
	.sectionflags	@""
	.align	4


	//----- nvinfo : EIATTR_CUDA_API_VERSION
	.align		4
        /*0000*/ 	.byte	0x04, 0x37
        /*0002*/ 	.short	(.L_3182 - .L_3181)
.L_3181:
        /*0004*/ 	.word	0x00000082


	//----- nvinfo : EIATTR_KPARAM_INFO
	.align		4
.L_3182:
        /*0008*/ 	.byte	0x04, 0x17
        /*000a*/ 	.short	(.L_3184 - .L_3183)
.L_3183:
        /*000c*/ 	.word	0x00000000
        /*0010*/ 	.short	0x0003
        /*0012*/ 	.short	0x0018
        /*0014*/ 	.byte	0x00, 0xf5, 0x21, 0x00


	//----- nvinfo : EIATTR_KPARAM_INFO
	.align		4
.L_3184:
        /*0018*/ 	.byte	0x04, 0x17
        /*001a*/ 	.short	(.L_3186 - .L_3185)
.L_3185:
        /*001c*/ 	.word	0x00000000
        /*0020*/ 	.short	0x0002
        /*0022*/ 	.short	0x0010
        /*0024*/ 	.byte	0x00, 0xf5, 0x21, 0x00


	//----- nvinfo : EIATTR_KPARAM_INFO
	.align		4
.L_3186:
        /*0028*/ 	.byte	0x04, 0x17
        /*002a*/ 	.short	(.L_3188 - .L_3187)
.L_3187:
        /*002c*/ 	.word	0x00000000
        /*0030*/ 	.short	0x0001
        /*0032*/ 	.short	0x0008
        /*0034*/ 	.byte	0x00, 0xf5, 0x21, 0x00


	//----- nvinfo : EIATTR_KPARAM_INFO
	.align		4
.L_3188:
        /*0038*/ 	.byte	0x04, 0x17
        /*003a*/ 	.short	(.L_3190 - .L_3189)
.L_3189:
        /*003c*/ 	.word	0x00000000
        /*0040*/ 	.short	0x0000
        /*0042*/ 	.short	0x0000
        /*0044*/ 	.byte	0x00, 0xf0, 0x11, 0x00


	//----- nvinfo : EIATTR_SPARSE_MMA_MASK
	.align		4
.L_3190:
        /*0048*/ 	.byte	0x03, 0x50
        /*004a*/ 	.short	0x0000


	//----- nvinfo : EIATTR_MAXREG_COUNT
	.align		4
        /*004c*/ 	.byte	0x03, 0x1b
        /*004e*/ 	.short	0x00ff


	//----- nvinfo : EIATTR_MERCURY_ISA_VERSION
	.align		4
        /*0050*/ 	.byte	0x03, 0x5f
        /*0052*/ 	.short	0x0101


	//----- nvinfo : EIATTR_VRC_CTA_INIT_COUNT
	.align		4
        /*0054*/ 	.byte	0x02, 0x4a
	.zero		1
	.zero		1


	//----- nvinfo : EIATTR_EXIT_INSTR_OFFSETS
	.align		4
        /*0058*/ 	.byte	0x04, 0x1c
        /*005a*/ 	.short	(.L_3192 - .L_3191)


	//   ....[0]....
.L_3191:
        /*005c*/ 	.word	0x000000d0


	//   ....[1]....
        /*0060*/ 	.word	0x00000a30


	//----- nvinfo : EIATTR_CRS_STACK_SIZE
	.align		4
.L_3192:
        /*0064*/ 	.byte	0x04, 0x1e
        /*0066*/ 	.short	(.L_3194 - .L_3193)
.L_3193:
        /*0068*/ 	.word	0x00000000


	//----- nvinfo : EIATTR_CBANK_PARAM_SIZE
	.align		4
.L_3194:
        /*006c*/ 	.byte	0x03, 0x19
        /*006e*/ 	.short	0x0020


	//----- nvinfo : EIATTR_PARAM_CBANK
	.align		4
        /*0070*/ 	.byte	0x04, 0x0a
        /*0072*/ 	.short	(.L_3196 - .L_3195)
	.align		4
.L_3195:
        /*0074*/ 	.word	index@(.nv.constant0.vec_remainder)
        /*0078*/ 	.short	0x0380
        /*007a*/ 	.short	0x0020


	//----- nvinfo : EIATTR_SW_WAR
	.align		4
.L_3196:
        /*007c*/ 	.byte	0x04, 0x36
        /*007e*/ 	.short	(.L_3198 - .L_3197)
.L_3197:
        /*0080*/ 	.word	0x00000008
.L_3198:


//--------------------- .nv.info.vec_pow          --------------------------
	.section	.nv.info.vec_pow,"",@"SHT_CUDA_INFO"
	.sectionflags	@""
	.align	4


	//----- nvinfo : EIATTR_CUDA_API_VERSION
	.align		4
        /*0000*/ 	.byte	0x04, 0x37
        /*0002*/ 	.short	(.L_3200 - .L_3199)
.L_3199:
        /*0004*/ 	.word	0x00000082


	//----- nvinfo : EIATTR_KPARAM_INFO
	.align		4
.L_3200:
        /*0008*/ 	.byte	0x04, 0x17
        /*000a*/ 	.short	(.L_3202 - .L_3201)
.L_3201:
        /*000c*/ 	.word	0x00000000
        /*0010*/ 	.short	0x0003
        /*0012*/ 	.short	0x0018
        /*0014*/ 	.byte	0x00, 0xf5, 0x21, 0x00


	//----- nvinfo : EIATTR_KPARAM_INFO
	.align		4
.L_3202:
        /*0018*/ 	.byte	0x04, 0x17
        /*001a*/ 	.short	(.L_3204 - .L_3203)
.L_3203:
        /*001c*/ 	.word	0x00000000
        /*0020*/ 	.short	0x0002
        /*0022*/ 	.short	0x0010
        /*0024*/ 	.byte	0x00, 0xf5, 0x21, 0x00


	//----- nvinfo : EIATTR_KPARAM_INFO
	.align		4
.L_3204:
        /*0028*/ 	.byte	0x04, 0x17
        /*002a*/ 	.short	(.L_3206 - .L_3205)
.L_3205:
        /*002c*/ 	.word	0x00000000
        /*0030*/ 	.short	0x0001
        /*0032*/ 	.short	0x0008
        /*0034*/ 	.byte	0x00, 0xf5, 0x21, 0x00


	//----- nvinfo : EIATTR_KPARAM_INFO
	.align		4
.L_3206:
        /*0038*/ 	.byte	0x04, 0x17
        /*003a*/ 	.short	(.L_3208 - .L_3207)
.L_3207:
        /*003c*/ 	.word	0x00000000
        /*0040*/ 	.short	0x0000
        /*0042*/ 	.short	0x0000
        /*0044*/ 	.byte	0x00, 0xf0, 0x11, 0x00


	//----- nvinfo : EIATTR_SPARSE_MMA_MASK
	.align		4
.L_3208:
        /*0048*/ 	.byte	0x03, 0x50
        /*004a*/ 	.short	0x0000


	//----- nvinfo : EIATTR_MAXREG_COUNT
	.align		4
        /*004c*/ 	.byte	0x03, 0x1b
        /*004e*/ 	.short	0x00ff


	//----- nvinfo : EIATTR_MERCURY_ISA_VERSION
	.align		4
        /*0050*/ 	.byte	0x03, 0x5f
        /*0052*/ 	.short	0x0101


	//----- nvinfo : EIATTR_VRC_CTA_INIT_COUNT
	.align		4
        /*0054*/ 	.byte	0x02, 0x4a
	.zero		1
	.zero		1


	//----- nvinfo : EIATTR_EXIT_INSTR_OFFSETS
	.align		4
        /*0058*/ 	.byte	0x04, 0x1c
        /*005a*/ 	.short	(.L_3210 - .L_3209)


	//   ....[0]....
.L_3209:
        /*005c*/ 	.word	0x000000d0


	//   ....[1]....
        /*0060*/ 	.word	0x000005f0


	//----- nvinfo : EIATTR_CRS_STACK_SIZE
	.align		4
.L_3210:
        /*0064*/ 	.byte	0x04, 0x1e
        /*0066*/ 	.short	(.L_3212 - .L_3211)
.L_3211:
        /*0068*/ 	.word	0x00000000


	//----- nvinfo : EIATTR_CBANK_PARAM_SIZE
	.align		4
.L_3212:
        /*006c*/ 	.byte	0x03, 0x19
        /*006e*/ 	.short	0x0020


	//----- nvinfo : EIATTR_PARAM_CBANK
	.align		4
        /*0070*/ 	.byte	0x04, 0x0a
        /*0072*/ 	.short	(.L_3214 - .L_3213)
	.align		4
.L_3213:
        /*0074*/ 	.word	index@(.nv.constant0.vec_pow)
        /*0078*/ 	.short	0x0380
        /*007a*/ 	.short	0x0020


	//----- nvinfo : EIATTR_SW_WAR
	.align		4
.L_3214:
        /*007c*/ 	.byte	0x04, 0x36
        /*007e*/ 	.short	(.L_3216 - .L_3215)
.L_3215:
        /*0080*/ 	.word	0x00000008
.L_3216:


//--------------------- .nv.info.vec_nextafter    --------------------------
	.section	.nv.info.vec_nextafter,"",@"SHT_CUDA_INFO"
	.sectionflags	@""
	.align	4


	//----- nvinfo : EIATTR_CUDA_API_VERSION
	.align		4
        /*0000*/ 	.byte	0x04, 0x37
        /*0002*/ 	.short	(.L_3218 - .L_3217)
.L_3217:
        /*0004*/ 	.word	0x00000082


	//----- nvinfo : EIATTR_KPARAM_INFO
	.align		4
.L_3218:
        /*0008*/ 	.byte	0x04, 0x17
        /*000a*/ 	.short	(.L_3220 - .L_3219)
.L_3219:
        /*000c*/ 	.word	0x00000000
        /*0010*/ 	.short	0x0003
        /*0012*/ 	.short	0x0018
        /*0014*/ 	.byte	0x00, 0xf5, 0x21, 0x00


	//----- nvinfo : EIATTR_KPARAM_INFO
	.align		4
.L_3220:
        /*0018*/ 	.byte	0x04, 0x17
        /*001a*/ 	.short	(.L_3222 - .L_3221)
.L_3221:
        /*001c*/ 	.word	0x00000000
        /*0020*/ 	.short	0x0002
        /*0022*/ 	.short	0x0010
        /*0024*/ 	.byte	0x00, 0xf5, 0x21, 0x00


	//----- nvinfo : EIATTR_KPARAM_INFO
	.align		4
.L_3222:
        /*0028*/ 	.byte	0x04, 0x17
        /*002a*/ 	.short	(.L_3224 - .L_3223)
.L_3223:
        /*002c*/ 	.word	0x00000000
        /*0030*/ 	.short	0x0001
        /*0032*/ 	.short	0x0008
        /*0034*/ 	.byte	0x00, 0xf5, 0x21, 0x00


	//----- nvinfo : EIATTR_KPARAM_INFO
	.align		4
.L_3224:
        /*0038*/ 	.byte	0x04, 0x17
        /*003a*/ 	.short	(.L_3226 - .L_3225)
.L_3225:
        /*003c*/ 	.word	0x00000000
        /*0040*/ 	.short	0x0000
        /*0042*/ 	.short	0x0000
        /*0044*/ 	.byte	0x00, 0xf0, 0x11, 0x00


	//----- nvinfo : EIATTR_SPARSE_MMA_MASK
	.align		4
.L_3226:
        /*0048*/ 	.byte	0x03, 0x50
        /*004a*/ 	.short	0x0000


	//----- nvinfo : EIATTR_MAXREG_COUNT
	.align		4
        /*004c*/ 	.byte	0x03, 0x1b
        /*004e*/ 	.short	0x00ff


	//----- nvinfo : EIATTR_MERCURY_ISA_VERSION
	.align		4
        /*0050*/ 	.byte	0x03, 0x5f
        /*0052*/ 	.short	0x0101


	//----- nvinfo : EIATTR_VRC_CTA_INIT_COUNT
	.align		4
        /*0054*/ 	.byte	0x02, 0x4a
	.zero		1
	.zero		1


	//----- nvinfo : EIATTR_EXIT_INSTR_OFFSETS
	.align		4
        /*0058*/ 	.byte	0x04, 0x1c
        /*005a*/ 	.short	(.L_3228 - .L_3227)


	//   ....[0]....
.L_3227:
        /*005c*/ 	.word	0x000000d0


	//   ....[1]....
        /*0060*/ 	.word	0x00000360


	//----- nvinfo : EIATTR_CRS_STACK_SIZE
	.align		4
.L_3228:
        /*0064*/ 	.byte	0x04, 0x1e
        /*0066*/ 	.short	(.L_3230 - .L_3229)
.L_3229:
        /*0068*/ 	.word	0x00000000


	//----- nvinfo : EIATTR_CBANK_PARAM_SIZE
	.align		4
.L_3230:
        /*006c*/ 	.byte	0x03, 0x19
        /*006e*/ 	.short	0x0020


	//----- nvinfo : EIATTR_PARAM_CBANK
	.align		4
        /*0070*/ 	.byte	0x04, 0x0a
        /*0072*/ 	.short	(.L_3232 - .L_3231)
	.align		4
.L_3231:
        /*0074*/ 	.word	index@(.nv.constant0.vec_nextafter)
        /*0078*/ 	.short	0x0380
        /*007a*/ 	.short	0x0020


	//----- nvinfo : EIATTR_SW_WAR
	.align		4
.L_3232:
        /*007c*/ 	.byte	0x04, 0x36
        /*007e*/ 	.short	(.L_3234 - .L_3233)
.L_3233:
        /*0080*/ 	.word	0x00000008
.L_3234:


//--------------------- .nv.info.vec_hypot        --------------------------
	.section	.nv.info.vec_hypot,"",@"SHT_CUDA_INFO"
	.sectionflags	@""
	.align	4


	//----- nvinfo : EIATTR_CUDA_API_VERSION
	.align		4
        /*0000*/ 	.byte	0x04, 0x37
        /*0002*/ 	.short	(.L_3236 - .L_3235)
.L_3235:
        /*0004*/ 	.word	0x00000082


	//----- nvinfo : EIATTR_KPARAM_INFO
	.align		4
.L_3236:
        /*0008*/ 	.byte	0x04, 0x17
        /*000a*/ 	.short	(.L_3238 - .L_3237)
.L_3237:
        /*000c*/ 	.word	0x00000000
        /*0010*/ 	.short	0x0003
        /*0012*/ 	.short	0x0018
        /*0014*/ 	.byte	0x00, 0xf5, 0x21, 0x00


	//----- nvinfo : EIATTR_KPARAM_INFO
	.align		4
.L_3238:
        /*0018*/ 	.byte	0x04, 0x17
        /*001a*/ 	.short	(.L_3240 - .L_3239)
.L_3239:
        /*001c*/ 	.word	0x00000000
        /*0020*/ 	.short	0x0002
        /*0022*/ 	.short	0x0010
        /*0024*/ 	.byte	0x00, 0xf5, 0x21, 0x00


	//----- nvinfo : EIATTR_KPARAM_INFO
	.align		4
.L_3240:
        /*0028*/ 	.byte	0x04, 0x17
        /*002a*/ 	.short	(.L_3242 - .L_3241)
.L_3241:
        /*002c*/ 	.word	0x00000000
        /*0030*/ 	.short	0x0001
        /*0032*/ 	.short	0x0008
        /*0034*/ 	.byte	0x00, 0xf5, 0x21, 0x00


	//----- nvinfo : EIATTR_KPARAM_INFO
	.align		4
.L_3242:
        /*0038*/ 	.byte	0x04, 0x17
        /*003a*/ 	.short	(.L_3244 - .L_3243)
.L_3243:
        /*003c*/ 	.word	0x00000000
        /*0040*/ 	.short	0x0000
        /*0042*/ 	.short	0x0000
        /*0044*/ 	.byte	0x00, 0xf0, 0x11, 0x00


	//----- nvinfo : EIATTR_SPARSE_MMA_MASK
	.align		4
.L_3244:
        /*0048*/ 	.byte	0x03, 0x50
        /*004a*/ 	.short	0x0000


	//----- nvinfo : EIATTR_MAXREG_COUNT
	.align		4
        /*004c*/ 	.byte	0x03, 0x1b
        /*004e*/ 	.short	0x00ff


	//----- nvinfo : EIATTR_MERCURY_ISA_VERSION
	.align		4
        /*0050*/ 	.byte	0x03, 0x5f
        /*0052*/ 	.short	0x0101


	//----- nvinfo : EIATTR_VRC_CTA_INIT_COUNT
	.align		4
        /*0054*/ 	.byte	0x02, 0x4a
	.zero		1
	.zero		1


	//----- nvinfo : EIATTR_EXIT_INSTR_OFFSETS
	.align		4
        /*0058*/ 	.byte	0x04, 0x1c
        /*005a*/ 	.short	(.L_3246 - .L_3245)


	//   ....[0]....
.L_3245:
        /*005c*/ 	.word	0x000000d0


	//   ....[1]....
        /*0060*/ 	.word	0x00000440


	//----- nvinfo : EIATTR_CBANK_PARAM_SIZE
	.align		4
.L_3246:
        /*0064*/ 	.byte	0x03, 0x19
        /*0066*/ 	.short	0x0020


	//----- nvinfo : EIATTR_PARAM_CBANK
	.align		4
        /*0068*/ 	.byte	0x04, 0x0a
        /*006a*/ 	.short	(.L_3248 - .L_3247)
	.align		4
.L_3247:
        /*006c*/ 	.word	index@(.nv.constant0.vec_hypot)
        /*0070*/ 	.short	0x0380
        /*0072*/ 	.short	0x0020


	//----- nvinfo : EIATTR_SW_WAR
	.align		4
.L_3248:
        /*0074*/ 	.byte	0x04, 0x36
        /*0076*/ 	.short	(.L_3250 - .L_3249)
.L_3249:
        /*0078*/ 	.word	0x00000008
.L_3250:


//--------------------- .nv.info.vec_fmod         --------------------------
	.section	.nv.info.vec_fmod,"",@"SHT_CUDA_INFO"
	.sectionflags	@""
	.align	4


	//----- nvinfo : EIATTR_CUDA_API_VERSION
	.align		4
        /*0000*/ 	.byte	0x04, 0x37
        /*0002*/ 	.short	(.L_3252 - .L_3251)
.L_3251:
        /*0004*/ 	.word	0x00000082


	//----- nvinfo : EIATTR_KPARAM_INFO
	.align		4
.L_3252:
        /*0008*/ 	.byte	0x04, 0x17
        /*000a*/ 	.short	(.L_3254 - .L_3253)
.L_3253:
        /*000c*/ 	.word	0x00000000
        /*0010*/ 	.short	0x0003
        /*0012*/ 	.short	0x0018
        /*0014*/ 	.byte	0x00, 0xf5, 0x21, 0x00


	//----- nvinfo : EIATTR_KPARAM_INFO
	.align		4
.L_3254:
        /*0018*/ 	.byte	0x04, 0x17
        /*001a*/ 	.short	(.L_3256 - .L_3255)
.L_3255:
        /*001c*/ 	.word	0x00000000
        /*0020*/ 	.short	0x0002
        /*0022*/ 	.short	0x0010
        /*0024*/ 	.byte	0x00, 0xf5, 0x21, 0x00


	//----- nvinfo : EIATTR_KPARAM_INFO
	.align		4
.L_3256:
        /*0028*/ 	.byte	0x04, 0x17
        /*002a*/ 	.short	(.L_3258 - .L_3257)
.L_3257:
        /*002c*/ 	.word	0x00000000
        /*0030*/ 	.short	0x0001
        /*0032*/ 	.short	0x0008
        /*0034*/ 	.byte	0x00, 0xf5, 0x21, 0x00


	//----- nvinfo : EIATTR_KPARAM_INFO
	.align		4
.L_3258:
        /*0038*/ 	.byte	0x04, 0x17
        /*003a*/ 	.short	(.L_3260 - .L_3259)
.L_3259:
        /*003c*/ 	.word	0x00000000
        /*0040*/ 	.short	0x0000
        /*0042*/ 	.short	0x0000
        /*0044*/ 	.byte	0x00, 0xf0, 0x11, 0x00


	//----- nvinfo : EIATTR_SPARSE_MMA_MASK
	.align		4
.L_3260:
        /*0048*/ 	.byte	0x03, 0x50
        /*004a*/ 	.short	0x0000


	//----- nvinfo : EIATTR_MAXREG_COUNT
	.align		4
        /*004c*/ 	.byte	0x03, 0x1b
        /*004e*/ 	.short	0x00ff


	//----- nvinfo : EIATTR_MERCURY_ISA_VERSION
	.align		4
        /*0050*/ 	.byte	0x03, 0x5f
        /*0052*/ 	.short	0x0101


	//----- nvinfo : EIATTR_VRC_CTA_INIT_COUNT
	.align		4
        /*0054*/ 	.byte	0x02, 0x4a
	.zero		1
	.zero		1


	//----- nvinfo : EIATTR_EXIT_INSTR_OFFSETS
	.align		4
        /*0058*/ 	.byte	0x04, 0x1c
        /*005a*/ 	.short	(.L_3262 - .L_3261)


	//   ....[0]....
.L_3261:
        /*005c*/ 	.word	0x000000d0


	//   ....[1]....
        /*0060*/ 	.word	0x00000950


	//----- nvinfo : EIATTR_CRS_STACK_SIZE
	.align		4
.L_3262:
        /*0064*/ 	.byte	0x04, 0x1e
        /*0066*/ 	.short	(.L_3264 - .L_3263)
.L_3263:
        /*0068*/ 	.word	0x00000000


	//----- nvinfo : EIATTR_CBANK_PARAM_SIZE
	.align		4
.L_3264:
        /*006c*/ 	.byte	0x03, 0x19
        /*006e*/ 	.short	0x0020


	//----- nvinfo : EIATTR_PARAM_CBANK
	.align		4
        /*0070*/ 	.byte	0x04, 0x0a
        /*0072*/ 	.short	(.L_3266 - .L_3265)
	.align		4
.L_3265:
        /*0074*/ 	.word	index@(.nv.constant0.vec_fmod)
        /*0078*/ 	.short	0x0380
        /*007a*/ 	.short	0x0020


	//----- nvinfo : EIATTR_SW_WAR
	.align		4
.L_3266:
        /*007c*/ 	.byte	0x04, 0x36
        /*007e*/ 	.short	(.L_3268 - .L_3267)
.L_3267:
        /*0080*/ 	.word	0x00000008
.L_3268:


//--------------------- .nv.info.vec_fmin         --------------------------
	.section	.nv.info.vec_fmin,"",@"SHT_CUDA_INFO"
	.sectionflags	@""
	.align	4


	//----- nvinfo : EIATTR_CUDA_API_VERSION
	.align		4
        /*0000*/ 	.byte	0x04, 0x37
        /*0002*/ 	.short	(.L_3270 - .L_3269)
.L_3269:
        /*0004*/ 	.word	0x00000082


	//----- nvinfo : EIATTR_KPARAM_INFO
	.align		4
.L_3270:
        /*0008*/ 	.byte	0x04, 0x17
        /*000a*/ 	.short	(.L_3272 - .L_3271)
.L_3271:
        /*000c*/ 	.word	0x00000000
        /*0010*/ 	.short	0x0003
        /*0012*/ 	.short	0x0018
        /*0014*/ 	.byte	0x00, 0xf5, 0x21, 0x00


	//----- nvinfo : EIATTR_KPARAM_INFO
	.align		4
.L_3272:
        /*0018*/ 	.byte	0x04, 0x17
        /*001a*/ 	.short	(.L_3274 - .L_3273)
.L_3273:
        /*001c*/ 	.word	0x00000000
        /*0020*/ 	.short	0x0002
        /*0022*/ 	.short	0x0010
        /*0024*/ 	.byte	0x00, 0xf5, 0x21, 0x00


	//----- nvinfo : EIATTR_KPARAM_INFO
	.align		4
.L_3274:
        /*0028*/ 	.byte	0x04, 0x17
        /*002a*/ 	.short	(.L_3276 - .L_3275)
.L_3275:
        /*002c*/ 	.word	0x00000000
        /*0030*/ 	.short	0x0001
        /*0032*/ 	.short	0x0008
        /*0034*/ 	.byte	0x00, 0xf5, 0x21, 0x00


	//----- nvinfo : EIATTR_KPARAM_INFO
	.align		4
.L_3276:
        /*0038*/ 	.byte	0x04, 0x17
        /*003a*/ 	.short	(.L_3278 - .L_3277)
.L_3277:
        /*003c*/ 	.word	0x00000000
        /*0040*/ 	.short	0x0000
        /*0042*/ 	.short	0x0000
        /*0044*/ 	.byte	0x00, 0xf0, 0x11, 0x00


	//----- nvinfo : EIATTR_SPARSE_MMA_MASK
	.align		4
.L_3278:
        /*0048*/ 	.byte	0x03, 0x50
        /*004a*/ 	.short	0x0000


	//----- nvinfo : EIATTR_MAXREG_COUNT
	.align		4
        /*004c*/ 	.byte	0x03, 0x1b
        /*004e*/ 	.short	0x00ff


	//----- nvinfo : EIATTR_MERCURY_ISA_VERSION
	.align		4
        /*0050*/ 	.byte	0x03, 0x5f
        /*0052*/ 	.short	0x0101


	//----- nvinfo : EIATTR_VRC_CTA_INIT_COUNT
	.align		4
        /*0054*/ 	.byte	0x02, 0x4a
	.zero		1
	.zero		1


	//----- nvinfo : EIATTR_EXIT_INSTR_OFFSETS
	.align		4
        /*0058*/ 	.byte	0x04, 0x1c
        /*005a*/ 	.short	(.L_3280 - .L_3279)


	//   ....[0]....
.L_3279:
        /*005c*/ 	.word	0x000000d0


	//   ....[1]....
        /*0060*/ 	.word	0x00000200


	//----- nvinfo : EIATTR_CBANK_PARAM_SIZE
	.align		4
.L_3280:
        /*0064*/ 	.byte	0x03, 0x19
        /*0066*/ 	.short	0x0020


	//----- nvinfo : EIATTR_PARAM_CBANK
	.align		4
        /*0068*/ 	.byte	0x04, 0x0a
        /*006a*/ 	.short	(.L_3282 - .L_3281)
	.align		4
.L_3281:
        /*006c*/ 	.word	index@(.nv.constant0.vec_fmin)
        /*0070*/ 	.short	0x0380
        /*0072*/ 	.short	0x0020


	//----- nvinfo : EIATTR_SW_WAR
	.align		4
.L_3282:
        /*0074*/ 	.byte	0x04, 0x36
        /*0076*/ 	.short	(.L_3284 - .L_3283)
.L_3283:
        /*0078*/ 	.word	0x00000008
.L_3284:


//--------------------- .nv.info.vec_fmax         --------------------------
	.section	.nv.info.vec_fmax,"",@"SHT_CUDA_INFO"
	.sectionflags	@""
	.align	4


	//----- nvinfo : EIATTR_CUDA_API_VERSION
	.align		4
        /*0000*/ 	.byte	0x04, 0x37
        /*0002*/ 	.short	(.L_3286 - .L_3285)
.L_3285:
        /*0004*/ 	.word	0x00000082


	//----- nvinfo : EIATTR_KPARAM_INFO
	.align		4
.L_3286:
        /*0008*/ 	.byte	0x04, 0x17
        /*000a*/ 	.short	(.L_3288 - .L_3287)
.L_3287:
        /*000c*/ 	.word	0x00000000
        /*0010*/ 	.short	0x0003
        /*0012*/ 	.short	0x0018
        /*0014*/ 	.byte	0x00, 0xf5, 0x21, 0x00


	//----- nvinfo : EIATTR_KPARAM_INFO
	.align		4
.L_3288:
        /*0018*/ 	.byte	0x04, 0x17
        /*001a*/ 	.short	(.L_3290 - .L_3289)
.L_3289:
        /*001c*/ 	.word	0x00000000
        /*0020*/ 	.short	0x0002
        /*0022*/ 	.short	0x0010
        /*0024*/ 	.byte	0x00, 0xf5, 0x21, 0x00


	//----- nvinfo : EIATTR_KPARAM_INFO
	.align		4
.L_3290:
        /*0028*/ 	.byte	0x04, 0x17
        /*002a*/ 	.short	(.L_3292 - .L_3291)
.L_3291:
        /*002c*/ 	.word	0x00000000
        /*0030*/ 	.short	0x0001
        /*0032*/ 	.short	0x0008
        /*0034*/ 	.byte	0x00, 0xf5, 0x21, 0x00


	//----- nvinfo : EIATTR_KPARAM_INFO
	.align		4
.L_3292:
        /*0038*/ 	.byte	0x04, 0x17
        /*003a*/ 	.short	(.L_3294 - .L_3293)
.L_3293:
        /*003c*/ 	.word	0x00000000
        /*0040*/ 	.short	0x0000
        /*0042*/ 	.short	0x0000
        /*0044*/ 	.byte	0x00, 0xf0, 0x11, 0x00


	//----- nvinfo : EIATTR_SPARSE_MMA_MASK
	.align		4
.L_3294:
        /*0048*/ 	.byte	0x03, 0x50
        /*004a*/ 	.short	0x0000


	//----- nvinfo : EIATTR_MAXREG_COUNT
	.align		4
        /*004c*/ 	.byte	0x03, 0x1b
        /*004e*/ 	.short	0x00ff


	//----- nvinfo : EIATTR_MERCURY_ISA_VERSION
	.align		4
        /*0050*/ 	.byte	0x03, 0x5f
        /*0052*/ 	.short	0x0101


	//----- nvinfo : EIATTR_VRC_CTA_INIT_COUNT
	.align		4
        /*0054*/ 	.byte	0x02, 0x4a
	.zero		1
	.zero		1


	//----- nvinfo : EIATTR_EXIT_INSTR_OFFSETS
	.align		4
        /*0058*/ 	.byte	0x04, 0x1c
        /*005a*/ 	.short	(.L_3296 - .L_3295)


	//   ....[0]....
.L_3295:
        /*005c*/ 	.word	0x000000d0


	//   ....[1]....
        /*0060*/ 	.word	0x00000200


	//----- nvinfo : EIATTR_CBANK_PARAM_SIZE
	.align		4
.L_3296:
        /*0064*/ 	.byte	0x03, 0x19
        /*0066*/ 	.short	0x0020


	//----- nvinfo : EIATTR_PARAM_CBANK
	.align		4
        /*0068*/ 	.byte	0x04, 0x0a
        /*006a*/ 	.short	(.L_3298 - .L_3297)
	.align		4
.L_3297:
        /*006c*/ 	.word	index@(.nv.constant0.vec_fmax)
        /*0070*/ 	.short	0x0380
        /*0072*/ 	.short	0x0020


	//----- nvinfo : EIATTR_SW_WAR
	.align		4
.L_3298:
        /*0074*/ 	.byte	0x04, 0x36
        /*0076*/ 	.short	(.L_3300 - .L_3299)
.L_3299:
        /*0078*/ 	.word	0x00000008
.L_3300:


//--------------------- .nv.info.vec_fdivide      --------------------------
	.section	.nv.info.vec_fdivide,"",@"SHT_CUDA_INFO"
	.sectionflags	@""
	.align	4


	//----- nvinfo : EIATTR_CUDA_API_VERSION
	.align		4
        /*0000*/ 	.byte	0x04, 0x37
        /*0002*/ 	.short	(.L_3302 - .L_3301)
.L_3301:
        /*0004*/ 	.word	0x00000082


	//----- nvinfo : EIATTR_KPARAM_INFO
	.align		4
.L_3302:
        /*0008*/ 	.byte	0x04, 0x17
        /*000a*/ 	.short	(.L_3304 - .L_3303)
.L_3303:
        /*000c*/ 	.word	0x00000000
        /*0010*/ 	.short	0x0003
        /*0012*/ 	.short	0x0018
        /*0014*/ 	.byte	0x00, 0xf5, 0x21, 0x00


	//----- nvinfo : EIATTR_KPARAM_INFO
	.align		4
.L_3304:
        /*0018*/ 	.byte	0x04, 0x17
        /*001a*/ 	.short	(.L_3306 - .L_3305)
.L_3305:
        /*001c*/ 	.word	0x00000000
        /*0020*/ 	.short	0x0002
        /*0022*/ 	.short	0x0010
        /*0024*/ 	.byte	0x00, 0xf5, 0x21, 0x00


	//----- nvinfo : EIATTR_KPARAM_INFO
	.align		4
.L_3306:
        /*0028*/ 	.byte	0x04, 0x17
        /*002a*/ 	.short	(.L_3308 - .L_3307)
.L_3307:
        /*002c*/ 	.word	0x00000000
        /*0030*/ 	.short	0x0001
        /*0032*/ 	.short	0x0008
        /*0034*/ 	.byte	0x00, 0xf5, 0x21, 0x00


	//----- nvinfo : EIATTR_KPARAM_INFO
	.align		4
.L_3308:
        /*0038*/ 	.byte	0x04, 0x17
        /*003a*/ 	.short	(.L_3310 - .L_3309)
.L_3309:
        /*003c*/ 	.word	0x00000000
        /*0040*/ 	.short	0x0000
        /*0042*/ 	.short	0x0000
        /*0044*/ 	.byte	0x00, 0xf0, 0x11, 0x00


	//----- nvinfo : EIATTR_SPARSE_MMA_MASK
	.align		4
.L_3310:
        /*0048*/ 	.byte	0x03, 0x50
        /*004a*/ 	.short	0x0000


	//----- nvinfo : EIATTR_MAXREG_COUNT
	.align		4
        /*004c*/ 	.byte	0x03, 0x1b
        /*004e*/ 	.short	0x00ff


	//----- nvinfo : EIATTR_MERCURY_ISA_VERSION
	.align		4
        /*0050*/ 	.byte	0x03, 0x5f
        /*0052*/ 	.short	0x0101


	//----- nvinfo : EIATTR_VRC_CTA_INIT_COUNT
	.align		4
        /*0054*/ 	.byte	0x02, 0x4a
	.zero		1
	.zero		1


	//----- nvinfo : EIATTR_EXIT_INSTR_OFFSETS
	.align		4
        /*0058*/ 	.byte	0x04, 0x1c
        /*005a*/ 	.short	(.L_3312 - .L_3311)


	//   ....[0]....
.L_3311:
        /*005c*/ 	.word	0x000000d0


	//   ....[1]....
        /*0060*/ 	.word	0x000002a0


	//----- nvinfo : EIATTR_CRS_STACK_SIZE
	.align		4
.L_3312:
        /*0064*/ 	.byte	0x04, 0x1e
        /*0066*/ 	.short	(.L_3314 - .L_3313)
.L_3313:
        /*0068*/ 	.word	0x00000000


	//----- nvinfo : EIATTR_CBANK_PARAM_SIZE
	.align		4
.L_3314:
        /*006c*/ 	.byte	0x03, 0x19
        /*006e*/ 	.short	0x0020


	//----- nvinfo : EIATTR_PARAM_CBANK
	.align		4
        /*0070*/ 	.byte	0x04, 0x0a
        /*0072*/ 	.short	(.L_3316 - .L_3315)
	.align		4
.L_3315:
        /*0074*/ 	.word	index@(.nv.constant0.vec_fdivide)
        /*0078*/ 	.short	0x0380
        /*007a*/ 	.short	0x0020


	//----- nvinfo : EIATTR_SW_WAR
	.align		4
.L_3316:
        /*007c*/ 	.byte	0x04, 0x36
        /*007e*/ 	.short	(.L_3318 - .L_3317)
.L_3317:
        /*0080*/ 	.word	0x00000008
.L_3318:


//--------------------- .nv.info.vec_fdim         --------------------------
	.section	.nv.info.vec_fdim,"",@"SHT_CUDA_INFO"
	.sectionflags	@""
	.align	4


	//----- nvinfo : EIATTR_CUDA_API_VERSION
	.align		4
        /*0000*/ 	.byte	0x04, 0x37
        /*0002*/ 	.short	(.L_3320 - .L_3319)
.L_3319:
        /*0004*/ 	.word	0x00000082


	//----- nvinfo : EIATTR_KPARAM_INFO
	.align		4
.L_3320:
        /*0008*/ 	.byte	0x04, 0x17
        /*000a*/ 	.short	(.L_3322 - .L_3321)
.L_3321:
        /*000c*/ 	.word	0x00000000
        /*0010*/ 	.short	0x0003
        /*0012*/ 	.short	0x0018
        /*0014*/ 	.byte	0x00, 0xf5, 0x21, 0x00


	//----- nvinfo : EIATTR_KPARAM_INFO
	.align		4
.L_3322:
        /*0018*/ 	.byte	0x04, 0x17
        /*001a*/ 	.short	(.L_3324 - .L_3323)
.L_3323:
        /*001c*/ 	.word	0x00000000
        /*0020*/ 	.short	0x0002
        /*0022*/ 	.short	0x0010
        /*0024*/ 	.byte	0x00, 0xf5, 0x21, 0x00


	//----- nvinfo : EIATTR_KPARAM_INFO
	.align		4
.L_3324:
        /*0028*/ 	.byte	0x04, 0x17
        /*002a*/ 	.short	(.L_3326 - .L_3325)
.L_3325:
        /*002c*/ 	.word	0x00000000
        /*0030*/ 	.short	0x0001
        /*0032*/ 	.short	0x0008
        /*0034*/ 	.byte	0x00, 0xf5, 0x21, 0x00


	//----- nvinfo : EIATTR_KPARAM_INFO
	.align		4
.L_3326:
        /*0038*/ 	.byte	0x04, 0x17
        /*003a*/ 	.short	(.L_3328 - .L_3327)
.L_3327:
        /*003c*/ 	.word	0x00000000
        /*0040*/ 	.short	0x0000
        /*0042*/ 	.short	0x0000
        /*0044*/ 	.byte	0x00, 0xf0, 0x11, 0x00


	//----- nvinfo : EIATTR_SPARSE_MMA_MASK
	.align		4
.L_3328:
        /*0048*/ 	.byte	0x03, 0x50
        /*004a*/ 	.short	0x0000


	//----- nvinfo : EIATTR_MAXREG_COUNT
	.align		4
        /*004c*/ 	.byte	0x03, 0x1b
        /*004e*/ 	.short	0x00ff


	//----- nvinfo : EIATTR_MERCURY_ISA_VERSION
	.align		4
        /*0050*/ 	.byte	0x03, 0x5f
        /*0052*/ 	.short	0x0101


	//----- nvinfo : EIATTR_VRC_CTA_INIT_COUNT
	.align		4
        /*0054*/ 	.byte	0x02, 0x4a
	.zero		1
	.zero		1


	//----- nvinfo : EIATTR_EXIT_INSTR_OFFSETS
	.align		4
        /*0058*/ 	.byte	0x04, 0x1c
        /*005a*/ 	.short	(.L_3330 - .L_3329)


	//   ....[0]....
.L_3329:
        /*005c*/ 	.word	0x000000d0


	//   ....[1]....
        /*0060*/ 	.word	0x000001c0


	//----- nvinfo : EIATTR_CBANK_PARAM_SIZE
	.align		4
.L_3330:
        /*0064*/ 	.byte	0x03, 0x19
        /*0066*/ 	.short	0x0020


	//----- nvinfo : EIATTR_PARAM_CBANK
	.align		4
        /*0068*/ 	.byte	0x04, 0x0a
        /*006a*/ 	.short	(.L_3332 - .L_3331)
	.align		4
.L_3331:
        /*006c*/ 	.word	index@(.nv.constant0.vec_fdim)
        /*0070*/ 	.short	0x0380
        /*0072*/ 	.short	0x0020


	//----- nvinfo : EIATTR_SW_WAR
	.align		4
.L_3332:
        /*0074*/ 	.byte	0x04, 0x36
        /*0076*/ 	.short	(.L_3334 - .L_3333)
.L_3333:
        /*0078*/ 	.word	0x00000008
.L_3334:


//--------------------- .nv.info.vec_copysign     --------------------------
	.section	.nv.info.vec_copysign,"",@"SHT_CUDA_INFO"
	.sectionflags	@""
	.align	4


	//----- nvinfo : EIATTR_CUDA_API_VERSION
	.align		4
        /*0000*/ 	.byte	0x04, 0x37
        /*0002*/ 	.short	(.L_3336 - .L_3335)
.L_3335:
        /*0004*/ 	.word	0x00000082


	//----- nvinfo : EIATTR_KPARAM_INFO
	.align		4
.L_3336:
        /*0008*/ 	.byte	0x04, 0x17
        /*000a*/ 	.short	(.L_3338 - .L_3337)
.L_3337:
        /*000c*/ 	.word	0x00000000
        /*0010*/ 	.short	0x0003
        /*0012*/ 	.short	0x0018
        /*0014*/ 	.byte	0x00, 0xf5, 0x21, 0x00


	//----- nvinfo : EIATTR_KPARAM_INFO
	.align		4
.L_3338:
        /*0018*/ 	.byte	0x04, 0x17
        /*001a*/ 	.short	(.L_3340 - .L_3339)
.L_3339:
        /*001c*/ 	.word	0x00000000
        /*0020*/ 	.short	0x0002
        /*0022*/ 	.short	0x0010
        /*0024*/ 	.byte	0x00, 0xf5, 0x21, 0x00


	//----- nvinfo : EIATTR_KPARAM_INFO
	.align		4
.L_3340:
        /*0028*/ 	.byte	0x04, 0x17
        /*002a*/ 	.short	(.L_3342 - .L_3341)
.L_3341:
        /*002c*/ 	.word	0x00000000
        /*0030*/ 	.short	0x0001
        /*0032*/ 	.short	0x0008
        /*0034*/ 	.byte	0x00, 0xf5, 0x21, 0x00


	//----- nvinfo : EIATTR_KPARAM_INFO
	.align		4
.L_3342:
        /*0038*/ 	.byte	0x04, 0x17
        /*003a*/ 	.short	(.L_3344 - .L_3343)
.L_3343:
        /*003c*/ 	.word	0x00000000
        /*0040*/ 	.short	0x0000
        /*0042*/ 	.short	0x0000
        /*0044*/ 	.byte	0x00, 0xf0, 0x11, 0x00


	//----- nvinfo : EIATTR_SPARSE_MMA_MASK
	.align		4
.L_3344:
        /*0048*/ 	.byte	0x03, 0x50
        /*004a*/ 	.short	0x0000


	//----- nvinfo : EIATTR_MAXREG_COUNT
	.align		4
        /*004c*/ 	.byte	0x03, 0x1b
        /*004e*/ 	.short	0x00ff


	//----- nvinfo : EIATTR_MERCURY_ISA_VERSION
	.align		4
        /*0050*/ 	.byte	0x03, 0x5f
        /*0052*/ 	.short	0x0101


	//----- nvinfo : EIATTR_VRC_CTA_INIT_COUNT
	.align		4
        /*0054*/ 	.byte	0x02, 0x4a
	.zero		1
	.zero		1


	//----- nvinfo : EIATTR_EXIT_INSTR_OFFSETS
	.align		4
        /*0058*/ 	.byte	0x04, 0x1c
        /*005a*/ 	.short	(.L_3346 - .L_3345)


	//   ....[0]....
.L_3345:
        /*005c*/ 	.word	0x000000d0


	//   ....[1]....
        /*0060*/ 	.word	0x000001a0


	//----- nvinfo : EIATTR_CBANK_PARAM_SIZE
	.align		4
.L_3346:
        /*0064*/ 	.byte	0x03, 0x19
        /*0066*/ 	.short	0x0020


	//----- nvinfo : EIATTR_PARAM_CBANK
	.align		4
        /*0068*/ 	.byte	0x04, 0x0a
        /*006a*/ 	.short	(.L_3348 - .L_3347)
	.align		4
.L_3347:
        /*006c*/ 	.word	index@(.nv.constant0.vec_copysign)
        /*0070*/ 	.short	0x0380
        /*0072*/ 	.short	0x0020


	//----- nvinfo : EIATTR_SW_WAR
	.align		4
.L_3348:
        /*0074*/ 	.byte	0x04, 0x36
        /*0076*/ 	.short	(.L_3350 - .L_3349)
.L_3349:
        /*0078*/ 	.word	0x00000008
.L_3350:


//--------------------- .nv.info.vec_y1           --------------------------
	.section	.nv.info.vec_y1,"",@"SHT_CUDA_INFO"
	.sectionflags	@""
	.align	4


	//----- nvinfo : EIATTR_CUDA_API_VERSION
	.align		4
        /*0000*/ 	.byte	0x04, 0x37
        /*0002*/ 	.short	(.L_3352 - .L_3351)
.L_3351:
        /*0004*/ 	.word	0x00000082


	//----- nvinfo : EIATTR_KPARAM_INFO
	.align		4
.L_3352:
        /*0008*/ 	.byte	0x04, 0x17
        /*000a*/ 	.short	(.L_3354 - .L_3353)
.L_3353:
        /*000c*/ 	.word	0x00000000
        /*0010*/ 	.short	0x0002
        /*0012*/ 	.short	0x0010
        /*0014*/ 	.byte	0x00, 0xf5, 0x21, 0x00


	//----- nvinfo : EIATTR_KPARAM_INFO
	.align		4
.L_3354:
        /*0018*/ 	.byte	0x04, 0x17
        /*001a*/ 	.short	(.L_3356 - .L_3355)
.L_3355:
        /*001c*/ 	.word	0x00000000
        /*0020*/ 	.short	0x0001
        /*0022*/ 	.short	0x0008
        /*0024*/ 	.byte	0x00, 0xf5, 0x21, 0x00


	//----- nvinfo : EIATTR_KPARAM_INFO
	.align		4
.L_3356:
        /*0028*/ 	.byte	0x04, 0x17
        /*002a*/ 	.short	(.L_3358 - .L_3357)
.L_3357:
        /*002c*/ 	.word	0x00000000
        /*0030*/ 	.short	0x0000
        /*0032*/ 	.short	0x0000
        /*0034*/ 	.byte	0x00, 0xf0, 0x11, 0x00


	//----- nvinfo : EIATTR_SPARSE_MMA_MASK
	.align		4
.L_3358:
        /*0038*/ 	.byte	0x03, 0x50
        /*003a*/ 	.short	0x0000


	//----- nvinfo : EIATTR_MAXREG_COUNT
	.align		4
        /*003c*/ 	.byte	0x03, 0x1b
        /*003e*/ 	.short	0x00ff


	//----- nvinfo : EIATTR_MERCURY_ISA_VERSION
	.align		4
        /*0040*/ 	.byte	0x03, 0x5f
        /*0042*/ 	.short	0x0101


	//----- nvinfo : EIATTR_VRC_CTA_INIT_COUNT
	.align		4
        /*0044*/ 	.byte	0x02, 0x4a
	.zero		1
	.zero		1


	//----- nvinfo : EIATTR_EXIT_INSTR_OFFSETS
	.align		4
        /*0048*/ 	.byte	0x04, 0x1c
        /*004a*/ 	.short	(.L_3360 - .L_3359)


	//   ....[0]....
.L_3359:
        /*004c*/ 	.word	0x000000e0


	//   ....[1]....
        /*0050*/ 	.word	0x00003a50


	//----- nvinfo : EIATTR_CRS_STACK_SIZE
	.align		4
.L_3360:
        /*0054*/ 	.byte	0x04, 0x1e
        /*0056*/ 	.short	(.L_3362 - .L_3361)
.L_3361:
        /*0058*/ 	.word	0x00000000


	//----- nvinfo : EIATTR_CBANK_PARAM_SIZE
	.align		4
.L_3362:
        /*005c*/ 	.byte	0x03, 0x19
        /*005e*/ 	.short	0x0018


	//----- nvinfo : EIATTR_PARAM_CBANK
	.align		4
        /*0060*/ 	.byte	0x04, 0x0a
        /*0062*/ 	.short	(.L_3364 - .L_3363)
	.align		4
.L_3363:
        /*0064*/ 	.word	index@(.nv.constant0.vec_y1)
        /*0068*/ 	.short	0x0380
        /*006a*/ 	.short	0x0018


	//----- nvinfo : EIATTR_SW_WAR
	.align		4
.L_3364:
        /*006c*/ 	.byte	0x04, 0x36
        /*006e*/ 	.short	(.L_3366 - .L_3365)
.L_3365:
        /*0070*/ 	.word	0x00000008
.L_3366:


//--------------------- .nv.info.vec_y0           --------------------------
	.section	.nv.info.vec_y0,"",@"SHT_CUDA_INFO"
	.sectionflags	@""
	.align	4


	//----- nvinfo : EIATTR_CUDA_API_VERSION
	.align		4
        /*0000*/ 	.byte	0x04, 0x37
        /*0002*/ 	.short	(.L_3368 - .L_3367)
.L_3367:
        /*0004*/ 	.word	0x00000082


	//----- nvinfo : EIATTR_KPARAM_INFO
	.align		4
.L_3368:
        /*0008*/ 	.byte	0x04, 0x17
        /*000a*/ 	.short	(.L_3370 - .L_3369)
.L_3369:
        /*000c*/ 	.word	0x00000000
        /*0010*/ 	.short	0x0002
        /*0012*/ 	.short	0x0010
        /*0014*/ 	.byte	0x00, 0xf5, 0x21, 0x00


	//----- nvinfo : EIATTR_KPARAM_INFO
	.align		4
.L_3370:
        /*0018*/ 	.byte	0x04, 0x17
        /*001a*/ 	.short	(.L_3372 - .L_3371)
.L_3371:
        /*001c*/ 	.word	0x00000000
        /*0020*/ 	.short	0x0001
        /*0022*/ 	.short	0x0008
        /*0024*/ 	.byte	0x00, 0xf5, 0x21, 0x00


	//----- nvinfo : EIATTR_KPARAM_INFO
	.align		4
.L_3372:
        /*0028*/ 	.byte	0x04, 0x17
        /*002a*/ 	.short	(.L_3374 - .L_3373)
.L_3373:
        /*002c*/ 	.word	0x00000000
        /*0030*/ 	.short	0x0000
        /*0032*/ 	.short	0x0000
        /*0034*/ 	.byte	0x00, 0xf0, 0x11, 0x00


	//----- nvinfo : EIATTR_SPARSE_MMA_MASK
	.align		4
.L_3374:
        /*0038*/ 	.byte	0x03, 0x50
        /*003a*/ 	.short	0x0000


	//----- nvinfo : EIATTR_MAXREG_COUNT
	.align		4
        /*003c*/ 	.byte	0x03, 0x1b
        /*003e*/ 	.short	0x00ff


	//----- nvinfo : EIATTR_MERCURY_ISA_VERSION
	.align		4
        /*0040*/ 	.byte	0x03, 0x5f
        /*0042*/ 	.short	0x0101


	//----- nvinfo : EIATTR_VRC_CTA_INIT_COUNT
	.align		4
        /*0044*/ 	.byte	0x02, 0x4a
	.zero		1
	.zero		1


	//----- nvinfo : EIATTR_EXIT_INSTR_OFFSETS
	.align		4
        /*0048*/ 	.byte	0x04, 0x1c
        /*004a*/ 	.short	(.L_3376 - .L_3375)


	//   ....[0]....
.L_3375:
        /*004c*/ 	.word	0x000000e0


	//   ....[1]....
        /*0050*/ 	.word	0x000038e0


	//----- nvinfo : EIATTR_CRS_STACK_SIZE
	.align		4
.L_3376:
        /*0054*/ 	.byte	0x04, 0x1e
        /*0056*/ 	.short	(.L_3378 - .L_3377)
.L_3377:
        /*0058*/ 	.word	0x00000000


	//----- nvinfo : EIATTR_CBANK_PARAM_SIZE
	.align		4
.L_3378:
        /*005c*/ 	.byte	0x03, 0x19
        /*005e*/ 	.short	0x0018


	//----- nvinfo : EIATTR_PARAM_CBANK
	.align		4
        /*0060*/ 	.byte	0x04, 0x0a
        /*0062*/ 	.short	(.L_3380 - .L_3379)
	.align		4
.L_3379:
        /*0064*/ 	.word	index@(.nv.constant0.vec_y0)
        /*0068*/ 	.short	0x0380
        /*006a*/ 	.short	0x0018


	//----- nvinfo : EIATTR_SW_WAR
	.align		4
.L_3380:
        /*006c*/ 	.byte	0x04, 0x36
        /*006e*/ 	.short	(.L_3382 - .L_3381)
.L_3381:
        /*0070*/ 	.word	0x00000008
.L_3382:


//--------------------- .nv.info.vec_trunc        --------------------------
	.section	.nv.info.vec_trunc,"",@"SHT_CUDA_INFO"
	.sectionflags	@""
	.align	4


	//----- nvinfo : EIATTR_CUDA_API_VERSION
	.align		4
        /*0000*/ 	.byte	0x04, 0x37
        /*0002*/ 	.short	(.L_3384 - .L_3383)
.L_3383:
        /*0004*/ 	.word	0x00000082


	//----- nvinfo : EIATTR_KPARAM_INFO
	.align		4
.L_3384:
        /*0008*/ 	.byte	0x04, 0x17
        /*000a*/ 	.short	(.L_3386 - .L_3385)
.L_3385:
        /*000c*/ 	.word	0x00000000
        /*0010*/ 	.short	0x0002
        /*0012*/ 	.short	0x0010
        /*0014*/ 	.byte	0x00, 0xf5, 0x21, 0x00


	//----- nvinfo : EIATTR_KPARAM_INFO
	.align		4
.L_3386:
        /*0018*/ 	.byte	0x04, 0x17
        /*001a*/ 	.short	(.L_3388 - .L_3387)
.L_3387:
        /*001c*/ 	.word	0x00000000
        /*0020*/ 	.short	0x0001
        /*0022*/ 	.short	0x0008
        /*0024*/ 	.byte	0x00, 0xf5, 0x21, 0x00


	//----- nvinfo : EIATTR_KPARAM_INFO
	.align		4
.L_3388:
        /*0028*/ 	.byte	0x04, 0x17
        /*002a*/ 	.short	(.L_3390 - .L_3389)
.L_3389:
        /*002c*/ 	.word	0x00000000
        /*0030*/ 	.short	0x0000
        /*0032*/ 	.short	0x0000
        /*0034*/ 	.byte	0x00, 0xf0, 0x11, 0x00


	//----- nvinfo : EIATTR_SPARSE_MMA_MASK
	.align		4
.L_3390:
        /*0038*/ 	.byte	0x03, 0x50
        /*003a*/ 	.short	0x0000


	//----- nvinfo : EIATTR_MAXREG_COUNT
	.align		4
        /*003c*/ 	.byte	0x03, 0x1b
        /*003e*/ 	.short	0x00ff


	//----- nvinfo : EIATTR_MERCURY_ISA_VERSION
	.align		4
        /*0040*/ 	.byte	0x03, 0x5f
        /*0042*/ 	.short	0x0101


	//----- nvinfo : EIATTR_VRC_CTA_INIT_COUNT
	.align		4
        /*0044*/ 	.byte	0x02, 0x4a
	.zero		1
	.zero		1


	//----- nvinfo : EIATTR_EXIT_INSTR_OFFSETS
	.align		4
        /*0048*/ 	.byte	0x04, 0x1c
        /*004a*/ 	.short	(.L_3392 - .L_3391)


	//   ....[0]....
.L_3391:
        /*004c*/ 	.word	0x000000d0


	//   ....[1]....
        /*0050*/ 	.word	0x00000160


	//----- nvinfo : EIATTR_CBANK_PARAM_SIZE
	.align		4
.L_3392:
        /*0054*/ 	.byte	0x03, 0x19
        /*0056*/ 	.short	0x0018


	//----- nvinfo : EIATTR_PARAM_CBANK
	.align		4
        /*0058*/ 	.byte	0x04, 0x0a
        /*005a*/ 	.short	(.L_3394 - .L_3393)
	.align		4
.L_3393:
        /*005c*/ 	.word	index@(.nv.constant0.vec_trunc)
        /*0060*/ 	.short	0x0380
        /*0062*/ 	.short	0x0018


	//----- nvinfo : EIATTR_SW_WAR
	.align		4
.L_3394:
        /*0064*/ 	.byte	0x04, 0x36
        /*0066*/ 	.short	(.L_3396 - .L_3395)
.L_3395:
        /*0068*/ 	.word	0x00000008
.L_3396:


//--------------------- .nv.info.vec_tgamma       --------------------------
	.section	.nv.info.vec_tgamma,"",@"SHT_CUDA_INFO"
	.sectionflags	@""
	.align	4


	//----- nvinfo : EIATTR_CUDA_API_VERSION
	.align		4
        /*0000*/ 	.byte	0x04, 0x37
        /*0002*/ 	.short	(.L_3398 - .L_3397)
.L_3397:
        /*0004*/ 	.word	0x00000082


	//----- nvinfo : EIATTR_KPARAM_INFO
	.align		4
.L_3398:
        /*0008*/ 	.byte	0x04, 0x17
        /*000a*/ 	.short	(.L_3400 - .L_3399)
.L_3399:
        /*000c*/ 	.word	0x00000000
        /*0010*/ 	.short	0x0002
        /*0012*/ 	.short	0x0010
        /*0014*/ 	.byte	0x00, 0xf5, 0x21, 0x00


	//----- nvinfo : EIATTR_KPARAM_INFO
	.align		4
.L_3400:
        /*0018*/ 	.byte	0x04, 0x17
        /*001a*/ 	.short	(.L_3402 - .L_3401)
.L_3401:
        /*001c*/ 	.word	0x00000000
        /*0020*/ 	.short	0x0001
        /*0022*/ 	.short	0x0008
        /*0024*/ 	.byte	0x00, 0xf5, 0x21, 0x00


	//----- nvinfo : EIATTR_KPARAM_INFO
	.align		4
.L_3402:
        /*0028*/ 	.byte	0x04, 0x17
        /*002a*/ 	.short	(.L_3404 - .L_3403)
.L_3403:
        /*002c*/ 	.word	0x00000000
        /*0030*/ 	.short	0x0000
        /*0032*/ 	.short	0x0000
        /*0034*/ 	.byte	0x00, 0xf0, 0x11, 0x00


	//----- nvinfo : EIATTR_SPARSE_MMA_MASK
	.align		4
.L_3404:
        /*0038*/ 	.byte	0x03, 0x50
        /*003a*/ 	.short	0x0000


	//----- nvinfo : EIATTR_MAXREG_COUNT
	.align		4
        /*003c*/ 	.byte	0x03, 0x1b
        /*003e*/ 	.short	0x00ff


	//----- nvinfo : EIATTR_MERCURY_ISA_VERSION
	.align		4
        /*0040*/ 	.byte	0x03, 0x5f
        /*0042*/ 	.short	0x0101


	//----- nvinfo : EIATTR_VRC_CTA_INIT_COUNT
	.align		4
        /*0044*/ 	.byte	0x02, 0x4a
	.zero		1
	.zero		1


	//----- nvinfo : EIATTR_EXIT_INSTR_OFFSETS
	.align		4
        /*0048*/ 	.byte	0x04, 0x1c
        /*004a*/ 	.short	(.L_3406 - .L_3405)


	//   ....[0]....
.L_3405:
        /*004c*/ 	.word	0x000000d0


	//   ....[1]....
        /*0050*/ 	.word	0x000028b0


	//----- nvinfo : EIATTR_CRS_STACK_SIZE
	.align		4
.L_3406:
        /*0054*/ 	.byte	0x04, 0x1e
        /*0056*/ 	.short	(.L_3408 - .L_3407)
.L_3407:
        /*0058*/ 	.word	0x00000000


	//----- nvinfo : EIATTR_CBANK_PARAM_SIZE
	.align		4
.L_3408:
        /*005c*/ 	.byte	0x03, 0x19
        /*005e*/ 	.short	0x0018


	//----- nvinfo : EIATTR_PARAM_CBANK
	.align		4
        /*0060*/ 	.byte	0x04, 0x0a
        /*0062*/ 	.short	(.L_3410 - .L_3409)
	.align		4
.L_3409:
        /*0064*/ 	.word	index@(.nv.constant0.vec_tgamma)
        /*0068*/ 	.short	0x0380
        /*006a*/ 	.short	0x0018


	//----- nvinfo : EIATTR_SW_WAR
	.align		4
.L_3410:
        /*006c*/ 	.byte	0x04, 0x36
        /*006e*/ 	.short	(.L_3412 - .L_3411)
.L_3411:
        /*0070*/ 	.word	0x00000008
.L_3412:


//--------------------- .nv.info.vec_tanh         --------------------------
	.section	.nv.info.vec_tanh,"",@"SHT_CUDA_INFO"
	.sectionflags	@""
	.align	4


	//----- nvinfo : EIATTR_CUDA_API_VERSION
	.align		4
        /*0000*/ 	.byte	0x04, 0x37
        /*0002*/ 	.short	(.L_3414 - .L_3413)
.L_3413:
        /*0004*/ 	.word	0x00000082


	//----- nvinfo : EIATTR_KPARAM_INFO
	.align		4
.L_3414:
        /*0008*/ 	.byte	0x04, 0x17
        /*000a*/ 	.short	(.L_3416 - .L_3415)
.L_3415:
        /*000c*/ 	.word	0x00000000
        /*0010*/ 	.short	0x0002
        /*0012*/ 	.short	0x0010
        /*0014*/ 	.byte	0x00, 0xf5, 0x21, 0x00


	//----- nvinfo : EIATTR_KPARAM_INFO
	.align		4
.L_3416:
        /*0018*/ 	.byte	0x04, 0x17
        /*001a*/ 	.short	(.L_3418 - .L_3417)
.L_3417:
        /*001c*/ 	.word	0x00000000
        /*0020*/ 	.short	0x0001
        /*0022*/ 	.short	0x0008
        /*0024*/ 	.byte	0x00, 0xf5, 0x21, 0x00


	//----- nvinfo : EIATTR_KPARAM_INFO
	.align		4
.L_3418:
        /*0028*/ 	.byte	0x04, 0x17
        /*002a*/ 	.short	(.L_3420 - .L_3419)
.L_3419:
        /*002c*/ 	.word	0x00000000
        /*0030*/ 	.short	0x0000
        /*0032*/ 	.short	0x0000
        /*0034*/ 	.byte	0x00, 0xf0, 0x11, 0x00


	//----- nvinfo : EIATTR_SPARSE_MMA_MASK
	.align		4
.L_3420:
        /*0038*/ 	.byte	0x03, 0x50
        /*003a*/ 	.short	0x0000


	//----- nvinfo : EIATTR_MAXREG_COUNT
	.align		4
        /*003c*/ 	.byte	0x03, 0x1b
        /*003e*/ 	.short	0x00ff


	//----- nvinfo : EIATTR_MERCURY_ISA_VERSION
	.align		4
        /*0040*/ 	.byte	0x03, 0x5f
        /*0042*/ 	.short	0x0101


	//----- nvinfo : EIATTR_VRC_CTA_INIT_COUNT
	.align		4
        /*0044*/ 	.byte	0x02, 0x4a
	.zero		1
	.zero		1


	//----- nvinfo : EIATTR_EXIT_INSTR_OFFSETS
	.align		4
        /*0048*/ 	.byte	0x04, 0x1c
        /*004a*/ 	.short	(.L_3422 - .L_3421)


	//   ....[0]....
.L_3421:
        /*004c*/ 	.word	0x000000d0


	//   ....[1]....
        /*0050*/ 	.word	0x00000790


	//----- nvinfo : EIATTR_CRS_STACK_SIZE
	.align		4
.L_3422:
        /*0054*/ 	.byte	0x04, 0x1e
        /*0056*/ 	.short	(.L_3424 - .L_3423)
.L_3423:
        /*0058*/ 	.word	0x00000000


	//----- nvinfo : EIATTR_CBANK_PARAM_SIZE
	.align		4
.L_3424:
        /*005c*/ 	.byte	0x03, 0x19
        /*005e*/ 	.short	0x0018


	//----- nvinfo : EIATTR_PARAM_CBANK
	.align		4
        /*0060*/ 	.byte	0x04, 0x0a
        /*0062*/ 	.short	(.L_3426 - .L_3425)
	.align		4
.L_3425:
        /*0064*/ 	.word	index@(.nv.constant0.vec_tanh)
        /*0068*/ 	.short	0x0380
        /*006a*/ 	.short	0x0018


	//----- nvinfo : EIATTR_SW_WAR
	.align		4
.L_3426:
        /*006c*/ 	.byte	0x04, 0x36
        /*006e*/ 	.short	(.L_3428 - .L_3427)
.L_3427:
        /*0070*/ 	.word	0x00000008
.L_3428:


//--------------------- .nv.info.vec_tan          --------------------------
	.section	.nv.info.vec_tan,"",@"SHT_CUDA_INFO"
	.sectionflags	@""
	.align	4


	//----- nvinfo : EIATTR_CUDA_API_VERSION
	.align		4
        /*0000*/ 	.byte	0x04, 0x37
        /*0002*/ 	.short	(.L_3430 - .L_3429)
.L_3429:
        /*0004*/ 	.word	0x00000082


	//----- nvinfo : EIATTR_KPARAM_INFO
	.align		4
.L_3430:
        /*0008*/ 	.byte	0x04, 0x17
        /*000a*/ 	.short	(.L_3432 - .L_3431)
.L_3431:
        /*000c*/ 	.word	0x00000000
        /*0010*/ 	.short	0x0002
        /*0012*/ 	.short	0x0010
        /*0014*/ 	.byte	0x00, 0xf5, 0x21, 0x00


	//----- nvinfo : EIATTR_KPARAM_INFO
	.align		4
.L_3432:
        /*0018*/ 	.byte	0x04, 0x17
        /*001a*/ 	.short	(.L_3434 - .L_3433)
.L_3433:
        /*001c*/ 	.word	0x00000000
        /*0020*/ 	.short	0x0001
        /*0022*/ 	.short	0x0008
        /*0024*/ 	.byte	0x00, 0xf5, 0x21, 0x00


	//----- nvinfo : EIATTR_KPARAM_INFO
	.align		4
.L_3434:
        /*0028*/ 	.byte	0x04, 0x17
        /*002a*/ 	.short	(.L_3436 - .L_3435)
.L_3435:
        /*002c*/ 	.word	0x00000000
        /*0030*/ 	.short	0x0000
        /*0032*/ 	.short	0x0000
        /*0034*/ 	.byte	0x00, 0xf0, 0x11, 0x00


	//----- nvinfo : EIATTR_SPARSE_MMA_MASK
	.align		4
.L_3436:
        /*0038*/ 	.byte	0x03, 0x50
        /*003a*/ 	.short	0x0000


	//----- nvinfo : EIATTR_MAXREG_COUNT
	.align		4
        /*003c*/ 	.byte	0x03, 0x1b
        /*003e*/ 	.short	0x00ff


	//----- nvinfo : EIATTR_MERCURY_ISA_VERSION
	.align		4
        /*0040*/ 	.byte	0x03, 0x5f
        /*0042*/ 	.short	0x0101


	//----- nvinfo : EIATTR_VRC_CTA_INIT_COUNT
	.align		4
        /*0044*/ 	.byte	0x02, 0x4a
	.zero		1
	.zero		1


	//----- nvinfo : EIATTR_EXIT_INSTR_OFFSETS
	.align		4
        /*0048*/ 	.byte	0x04, 0x1c
        /*004a*/ 	.short	(.L_3438 - .L_3437)


	//   ....[0]....
.L_3437:
        /*004c*/ 	.word	0x000000e0


	//   ....[1]....
        /*0050*/ 	.word	0x000006e0


	//----- nvinfo : EIATTR_CRS_STACK_SIZE
	.align		4
.L_3438:
        /*0054*/ 	.byte	0x04, 0x1e
        /*0056*/ 	.short	(.L_3440 - .L_3439)
.L_3439:
        /*0058*/ 	.word	0x00000000


	//----- nvinfo : EIATTR_CBANK_PARAM_SIZE
	.align		4
.L_3440:
        /*005c*/ 	.byte	0x03, 0x19
        /*005e*/ 	.short	0x0018


	//----- nvinfo : EIATTR_PARAM_CBANK
	.align		4
        /*0060*/ 	.byte	0x04, 0x0a
        /*0062*/ 	.short	(.L_3442 - .L_3441)
	.align		4
.L_3441:
        /*0064*/ 	.word	index@(.nv.constant0.vec_tan)
        /*0068*/ 	.short	0x0380
        /*006a*/ 	.short	0x0018


	//----- nvinfo : EIATTR_SW_WAR
	.align		4
.L_3442:
        /*006c*/ 	.byte	0x04, 0x36
        /*006e*/ 	.short	(.L_3444 - .L_3443)
.L_3443:
        /*0070*/ 	.word	0x00000008
.L_3444:


//--------------------- .nv.info.vec_sqrt         --------------------------
	.section	.nv.info.vec_sqrt,"",@"SHT_CUDA_INFO"
	.sectionflags	@""
	.align	4


	//----- nvinfo : EIATTR_CUDA_API_VERSION
	.align		4
        /*0000*/ 	.byte	0x04, 0x37
        /*0002*/ 	.short	(.L_3446 - .L_3445)
.L_3445:
        /*0004*/ 	.word	0x00000082


	//----- nvinfo : EIATTR_KPARAM_INFO
	.align		4
.L_3446:
        /*0008*/ 	.byte	0x04, 0x17
        /*000a*/ 	.short	(.L_3448 - .L_3447)
.L_3447:
        /*000c*/ 	.word	0x00000000
        /*0010*/ 	.short	0x0002
        /*0012*/ 	.short	0x0010
        /*0014*/ 	.byte	0x00, 0xf5, 0x21, 0x00


	//----- nvinfo : EIATTR_KPARAM_INFO
	.align		4
.L_3448:
        /*0018*/ 	.byte	0x04, 0x17
        /*001a*/ 	.short	(.L_3450 - .L_3449)
.L_3449:
        /*001c*/ 	.word	0x00000000
        /*0020*/ 	.short	0x0001
        /*0022*/ 	.short	0x0008
        /*0024*/ 	.byte	0x00, 0xf5, 0x21, 0x00


	//----- nvinfo : EIATTR_KPARAM_INFO
	.align		4
.L_3450:
        /*0028*/ 	.byte	0x04, 0x17
        /*002a*/ 	.short	(.L_3452 - .L_3451)
.L_3451:
        /*002c*/ 	.word	0x00000000
        /*0030*/ 	.short	0x0000
        /*0032*/ 	.short	0x0000
        /*0034*/ 	.byte	0x00, 0xf0, 0x11, 0x00


	//----- nvinfo : EIATTR_SPARSE_MMA_MASK
	.align		4
.L_3452:
        /*0038*/ 	.byte	0x03, 0x50
        /*003a*/ 	.short	0x0000


	//----- nvinfo : EIATTR_MAXREG_COUNT
	.align		4
        /*003c*/ 	.byte	0x03, 0x1b
        /*003e*/ 	.short	0x00ff


	//----- nvinfo : EIATTR_MERCURY_ISA_VERSION
	.align		4
        /*0040*/ 	.byte	0x03, 0x5f
        /*0042*/ 	.short	0x0101


	//----- nvinfo : EIATTR_VRC_CTA_INIT_COUNT
	.align		4
        /*0044*/ 	.byte	0x02, 0x4a
	.zero		1
	.zero		1


	//----- nvinfo : EIATTR_EXIT_INSTR_OFFSETS
	.align		4
        /*0048*/ 	.byte	0x04, 0x1c
        /*004a*/ 	.short	(.L_3454 - .L_3453)


	//   ....[0]....
.L_3453:
        /*004c*/ 	.word	0x000000d0


	//   ....[1]....
        /*0050*/ 	.word	0x000002b0


	//----- nvinfo : EIATTR_CRS_STACK_SIZE
	.align		4
.L_3454:
        /*0054*/ 	.byte	0x04, 0x1e
        /*0056*/ 	.short	(.L_3456 - .L_3455)
.L_3455:
        /*0058*/ 	.word	0x00000000


	//----- nvinfo : EIATTR_CBANK_PARAM_SIZE
	.align		4
.L_3456:
        /*005c*/ 	.byte	0x03, 0x19
        /*005e*/ 	.short	0x0018


	//----- nvinfo : EIATTR_PARAM_CBANK
	.align		4
        /*0060*/ 	.byte	0x04, 0x0a
        /*0062*/ 	.short	(.L_3458 - .L_3457)
	.align		4
.L_3457:
        /*0064*/ 	.word	index@(.nv.constant0.vec_sqrt)
        /*0068*/ 	.short	0x0380
        /*006a*/ 	.short	0x0018


	//----- nvinfo : EIATTR_SW_WAR
	.align		4
.L_3458:
        /*006c*/ 	.byte	0x04, 0x36
        /*006e*/ 	.short	(.L_3460 - .L_3459)
.L_3459:
        /*0070*/ 	.word	0x00000008
.L_3460:


//--------------------- .nv.info.vec_sinpi        --------------------------
	.section	.nv.info.vec_sinpi,"",@"SHT_CUDA_INFO"
	.sectionflags	@""
	.align	4


	//----- nvinfo : EIATTR_CUDA_API_VERSION
	.align		4
        /*0000*/ 	.byte	0x04, 0x37
        /*0002*/ 	.short	(.L_3462 - .L_3461)
.L_3461:
        /*0004*/ 	.word	0x00000082


	//----- nvinfo : EIATTR_KPARAM_INFO
	.align		4
.L_3462:
        /*0008*/ 	.byte	0x04, 0x17
        /*000a*/ 	.short	(.L_3464 - .L_3463)
.L_3463:
        /*000c*/ 	.word	0x00000000
        /*0010*/ 	.short	0x0002
        /*0012*/ 	.short	0x0010
        /*0014*/ 	.byte	0x00, 0xf5, 0x21, 0x00


	//----- nvinfo : EIATTR_KPARAM_INFO
	.align		4
.L_3464:
        /*0018*/ 	.byte	0x04, 0x17
        /*001a*/ 	.short	(.L_3466 - .L_3465)
.L_3465:
        /*001c*/ 	.word	0x00000000
        /*0020*/ 	.short	0x0001
        /*0022*/ 	.short	0x0008
        /*0024*/ 	.byte	0x00, 0xf5, 0x21, 0x00


	//----- nvinfo : EIATTR_KPARAM_INFO
	.align		4
.L_3466:
        /*0028*/ 	.byte	0x04, 0x17
        /*002a*/ 	.short	(.L_3468 - .L_3467)
.L_3467:
        /*002c*/ 	.word	0x00000000
        /*0030*/ 	.short	0x0000
        /*0032*/ 	.short	0x0000
        /*0034*/ 	.byte	0x00, 0xf0, 0x11, 0x00


	//----- nvinfo : EIATTR_SPARSE_MMA_MASK
	.align		4
.L_3468:
        /*0038*/ 	.byte	0x03, 0x50
        /*003a*/ 	.short	0x0000


	//----- nvinfo : EIATTR_MAXREG_COUNT
	.align		4
        /*003c*/ 	.byte	0x03, 0x1b
        /*003e*/ 	.short	0x00ff


	//----- nvinfo : EIATTR_MERCURY_ISA_VERSION
	.align		4
        /*0040*/ 	.byte	0x03, 0x5f
        /*0042*/ 	.short	0x0101


	//----- nvinfo : EIATTR_VRC_CTA_INIT_COUNT
	.align		4
        /*0044*/ 	.byte	0x02, 0x4a
	.zero		1
	.zero		1


	//----- nvinfo : EIATTR_EXIT_INSTR_OFFSETS
	.align		4
        /*0048*/ 	.byte	0x04, 0x1c
        /*004a*/ 	.short	(.L_3470 - .L_3469)


	//   ....[0]....
.L_3469:
        /*004c*/ 	.word	0x000000d0


	//   ....[1]....
        /*0050*/ 	.word	0x00000430


	//----- nvinfo : EIATTR_CBANK_PARAM_SIZE
	.align		4
.L_3470:
        /*0054*/ 	.byte	0x03, 0x19
        /*0056*/ 	.short	0x0018


	//----- nvinfo : EIATTR_PARAM_CBANK
	.align		4
        /*0058*/ 	.byte	0x04, 0x0a
        /*005a*/ 	.short	(.L_3472 - .L_3471)
	.align		4
.L_3471:
        /*005c*/ 	.word	index@(.nv.constant0.vec_sinpi)
        /*0060*/ 	.short	0x0380
        /*0062*/ 	.short	0x0018


	//----- nvinfo : EIATTR_SW_WAR
	.align		4
.L_3472:
        /*0064*/ 	.byte	0x04, 0x36
        /*0066*/ 	.short	(.L_3474 - .L_3473)
.L_3473:
        /*0068*/ 	.word	0x00000008
.L_3474:


//--------------------- .nv.info.vec_sinh         --------------------------
	.section	.nv.info.vec_sinh,"",@"SHT_CUDA_INFO"
	.sectionflags	@""
	.align	4


	//----- nvinfo : EIATTR_CUDA_API_VERSION
	.align		4
        /*0000*/ 	.byte	0x04, 0x37
        /*0002*/ 	.short	(.L_3476 - .L_3475)
.L_3475:
        /*0004*/ 	.word	0x00000082


	//----- nvinfo : EIATTR_KPARAM_INFO
	.align		4
.L_3476:
        /*0008*/ 	.byte	0x04, 0x17
        /*000a*/ 	.short	(.L_3478 - .L_3477)
.L_3477:
        /*000c*/ 	.word	0x00000000
        /*0010*/ 	.short	0x0002
        /*0012*/ 	.short	0x0010
        /*0014*/ 	.byte	0x00, 0xf5, 0x21, 0x00


	//----- nvinfo : EIATTR_KPARAM_INFO
	.align		4
.L_3478:
        /*0018*/ 	.byte	0x04, 0x17
        /*001a*/ 	.short	(.L_3480 - .L_3479)
.L_3479:
        /*001c*/ 	.word	0x00000000
        /*0020*/ 	.short	0x0001
        /*0022*/ 	.short	0x0008
        /*0024*/ 	.byte	0x00, 0xf5, 0x21, 0x00


	//----- nvinfo : EIATTR_KPARAM_INFO
	.align		4
.L_3480:
        /*0028*/ 	.byte	0x04, 0x17
        /*002a*/ 	.short	(.L_3482 - .L_3481)
.L_3481:
        /*002c*/ 	.word	0x00000000
        /*0030*/ 	.short	0x0000
        /*0032*/ 	.short	0x0000
        /*0034*/ 	.byte	0x00, 0xf0, 0x11, 0x00


	//----- nvinfo : EIATTR_SPARSE_MMA_MASK
	.align		4
.L_3482:
        /*0038*/ 	.byte	0x03, 0x50
        /*003a*/ 	.short	0x0000


	//----- nvinfo : EIATTR_MAXREG_COUNT
	.align		4
        /*003c*/ 	.byte	0x03, 0x1b
        /*003e*/ 	.short	0x00ff


	//----- nvinfo : EIATTR_MERCURY_ISA_VERSION
	.align		4
        /*0040*/ 	.byte	0x03, 0x5f
        /*0042*/ 	.short	0x0101


	//----- nvinfo : EIATTR_VRC_CTA_INIT_COUNT
	.align		4
        /*0044*/ 	.byte	0x02, 0x4a
	.zero		1
	.zero		1


	//----- nvinfo : EIATTR_EXIT_INSTR_OFFSETS
	.align		4
        /*0048*/ 	.byte	0x04, 0x1c
        /*004a*/ 	.short	(.L_3484 - .L_3483)


	//   ....[0]....
.L_3483:
        /*004c*/ 	.word	0x000000d0


	//   ....[1]....
        /*0050*/ 	.word	0x000008b0


	//----- nvinfo : EIATTR_CRS_STACK_SIZE
	.align		4
.L_3484:
        /*0054*/ 	.byte	0x04, 0x1e
        /*0056*/ 	.short	(.L_3486 - .L_3485)
.L_3485:
        /*0058*/ 	.word	0x00000000


	//----- nvinfo : EIATTR_CBANK_PARAM_SIZE
	.align		4
.L_3486:
        /*005c*/ 	.byte	0x03, 0x19
        /*005e*/ 	.short	0x0018


	//----- nvinfo : EIATTR_PARAM_CBANK
	.align		4
        /*0060*/ 	.byte	0x04, 0x0a
        /*0062*/ 	.short	(.L_3488 - .L_3487)
	.align		4
.L_3487:
        /*0064*/ 	.word	index@(.nv.constant0.vec_sinh)
        /*0068*/ 	.short	0x0380
        /*006a*/ 	.short	0x0018


	//----- nvinfo : EIATTR_SW_WAR
	.align		4
.L_3488:
        /*006c*/ 	.byte	0x04, 0x36
        /*006e*/ 	.short	(.L_3490 - .L_3489)
.L_3489:
        /*0070*/ 	.word	0x00000008
.L_3490:


//--------------------- .nv.info.vec_sin          --------------------------
	.section	.nv.info.vec_sin,"",@"SHT_CUDA_INFO"
	.sectionflags	@""
	.align	4


	//----- nvinfo : EIATTR_CUDA_API_VERSION
	.align		4
        /*0000*/ 	.byte	0x04, 0x37
        /*0002*/ 	.short	(.L_3492 - .L_3491)
.L_3491:
        /*0004*/ 	.word	0x00000082


	//----- nvinfo : EIATTR_KPARAM_INFO
	.align		4
.L_3492:
        /*0008*/ 	.byte	0x04, 0x17
        /*000a*/ 	.short	(.L_3494 - .L_3493)
.L_3493:
        /*000c*/ 	.word	0x00000000
        /*0010*/ 	.short	0x0002
        /*0012*/ 	.short	0x0010
        /*0014*/ 	.byte	0x00, 0xf5, 0x21, 0x00


	//----- nvinfo : EIATTR_KPARAM_INFO
	.align		4
.L_3494:
        /*0018*/ 	.byte	0x04, 0x17
        /*001a*/ 	.short	(.L_3496 - .L_3495)
.L_3495:
        /*001c*/ 	.word	0x00000000
        /*0020*/ 	.short	0x0001
        /*0022*/ 	.short	0x0008
        /*0024*/ 	.byte	0x00, 0xf5, 0x21, 0x00


	//----- nvinfo : EIATTR_KPARAM_INFO
	.align		4
.L_3496:
        /*0028*/ 	.byte	0x04, 0x17
        /*002a*/ 	.short	(.L_3498 - .L_3497)
.L_3497:
        /*002c*/ 	.word	0x00000000
        /*0030*/ 	.short	0x0000
        /*0032*/ 	.short	0x0000
        /*0034*/ 	.byte	0x00, 0xf0, 0x11, 0x00


	//----- nvinfo : EIATTR_SPARSE_MMA_MASK
	.align		4
.L_3498:
        /*0038*/ 	.byte	0x03, 0x50
        /*003a*/ 	.short	0x0000


	//----- nvinfo : EIATTR_MAXREG_COUNT
	.align		4
        /*003c*/ 	.byte	0x03, 0x1b
        /*003e*/ 	.short	0x00ff


	//----- nvinfo : EIATTR_MERCURY_ISA_VERSION
	.align		4
        /*0040*/ 	.byte	0x03, 0x5f
        /*0042*/ 	.short	0x0101


	//----- nvinfo : EIATTR_VRC_CTA_INIT_COUNT
	.align		4
        /*0044*/ 	.byte	0x02, 0x4a
	.zero		1
	.zero		1


	//----- nvinfo : EIATTR_EXIT_INSTR_OFFSETS
	.align		4
        /*0048*/ 	.byte	0x04, 0x1c
        /*004a*/ 	.short	(.L_3500 - .L_3499)


	//   ....[0]....
.L_3499:
        /*004c*/ 	.word	0x000000e0


	//   ....[1]....
        /*0050*/ 	.word	0x000004b0


	//----- nvinfo : EIATTR_CRS_STACK_SIZE
	.align		4
.L_3500:
        /*0054*/ 	.byte	0x04, 0x1e
        /*0056*/ 	.short	(.L_3502 - .L_3501)
.L_3501:
        /*0058*/ 	.word	0x00000000


	//----- nvinfo : EIATTR_CBANK_PARAM_SIZE
	.align		4
.L_3502:
        /*005c*/ 	.byte	0x03, 0x19
        /*005e*/ 	.short	0x0018


	//----- nvinfo : EIATTR_PARAM_CBANK
	.align		4
        /*0060*/ 	.byte	0x04, 0x0a
        /*0062*/ 	.short	(.L_3504 - .L_3503)
	.align		4
.L_3503:
        /*0064*/ 	.word	index@(.nv.constant0.vec_sin)
        /*0068*/ 	.short	0x0380
        /*006a*/ 	.short	0x0018


	//----- nvinfo : EIATTR_SW_WAR
	.align		4
.L_3504:
        /*006c*/ 	.byte	0x04, 0x36
        /*006e*/ 	.short	(.L_3506 - .L_3505)
.L_3505:
        /*0070*/ 	.word	0x00000008
.L_3506:


//--------------------- .nv.info.vec_rsqrt        --------------------------
	.section	.nv.info.vec_rsqrt,"",@"SHT_CUDA_INFO"
	.sectionflags	@""
	.align	4


	//----- nvinfo : EIATTR_CUDA_API_VERSION
	.align		4
        /*0000*/ 	.byte	0x04, 0x37
        /*0002*/ 	.short	(.L_3508 - .L_3507)
.L_3507:
        /*0004*/ 	.word	0x00000082


	//----- nvinfo : EIATTR_KPARAM_INFO
	.align		4
.L_3508:
        /*0008*/ 	.byte	0x04, 0x17
        /*000a*/ 	.short	(.L_3510 - .L_3509)
.L_3509:
        /*000c*/ 	.word	0x00000000
        /*0010*/ 	.short	0x0002
        /*0012*/ 	.short	0x0010
        /*0014*/ 	.byte	0x00, 0xf5, 0x21, 0x00


	//----- nvinfo : EIATTR_KPARAM_INFO
	.align		4
.L_3510:
        /*0018*/ 	.byte	0x04, 0x17
        /*001a*/ 	.short	(.L_3512 - .L_3511)
.L_3511:
        /*001c*/ 	.word	0x00000000
        /*0020*/ 	.short	0x0001
        /*0022*/ 	.short	0x0008
        /*0024*/ 	.byte	0x00, 0xf5, 0x21, 0x00


	//----- nvinfo : EIATTR_KPARAM_INFO
	.align		4
.L_3512:
        /*0028*/ 	.byte	0x04, 0x17
        /*002a*/ 	.short	(.L_3514 - .L_3513)
.L_3513:
        /*002c*/ 	.word	0x00000000
        /*0030*/ 	.short	0x0000
        /*0032*/ 	.short	0x0000
        /*0034*/ 	.byte	0x00, 0xf0, 0x11, 0x00


	//----- nvinfo : EIATTR_SPARSE_MMA_MASK
	.align		4
.L_3514:
        /*0038*/ 	.byte	0x03, 0x50
        /*003a*/ 	.short	0x0000


	//----- nvinfo : EIATTR_MAXREG_COUNT
	.align		4
        /*003c*/ 	.byte	0x03, 0x1b
        /*003e*/ 	.short	0x00ff


	//----- nvinfo : EIATTR_MERCURY_ISA_VERSION
	.align		4
        /*0040*/ 	.byte	0x03, 0x5f
        /*0042*/ 	.short	0x0101


	//----- nvinfo : EIATTR_VRC_CTA_INIT_COUNT
	.align		4
        /*0044*/ 	.byte	0x02, 0x4a
	.zero		1
	.zero		1


	//----- nvinfo : EIATTR_EXIT_INSTR_OFFSETS
	.align		4
        /*0048*/ 	.byte	0x04, 0x1c
        /*004a*/ 	.short	(.L_3516 - .L_3515)


	//   ....[0]....
.L_3515:
        /*004c*/ 	.word	0x000000d0


	//   ....[1]....
        /*0050*/ 	.word	0x00000250


	//----- nvinfo : EIATTR_CRS_STACK_SIZE
	.align		4
.L_3516:
        /*0054*/ 	.byte	0x04, 0x1e
        /*0056*/ 	.short	(.L_3518 - .L_3517)
.L_3517:
        /*0058*/ 	.word	0x00000000


	//----- nvinfo : EIATTR_CBANK_PARAM_SIZE
	.align		4
.L_3518:
        /*005c*/ 	.byte	0x03, 0x19
        /*005e*/ 	.short	0x0018


	//----- nvinfo : EIATTR_PARAM_CBANK
	.align		4
        /*0060*/ 	.byte	0x04, 0x0a
        /*0062*/ 	.short	(.L_3520 - .L_3519)
	.align		4
.L_3519:
        /*0064*/ 	.word	index@(.nv.constant0.vec_rsqrt)
        /*0068*/ 	.short	0x0380
        /*006a*/ 	.short	0x0018


	//----- nvinfo : EIATTR_SW_WAR
	.align		4
.L_3520:
        /*006c*/ 	.byte	0x04, 0x36
        /*006e*/ 	.short	(.L_3522 - .L_3521)
.L_3521:
        /*0070*/ 	.word	0x00000008
.L_3522:


//--------------------- .nv.info.vec_round        --------------------------
	.section	.nv.info.vec_round,"",@"SHT_CUDA_INFO"
	.sectionflags	@""
	.align	4


	//----- nvinfo : EIATTR_CUDA_API_VERSION
	.align		4
        /*0000*/ 	.byte	0x04, 0x37
        /*0002*/ 	.short	(.L_3524 - .L_3523)
.L_3523:
        /*0004*/ 	.word	0x00000082


	//----- nvinfo : EIATTR_KPARAM_INFO
	.align		4
.L_3524:
        /*0008*/ 	.byte	0x04, 0x17
        /*000a*/ 	.short	(.L_3526 - .L_3525)
.L_3525:
        /*000c*/ 	.word	0x00000000
        /*0010*/ 	.short	0x0002
        /*0012*/ 	.short	0x0010
        /*0014*/ 	.byte	0x00, 0xf5, 0x21, 0x00


	//----- nvinfo : EIATTR_KPARAM_INFO
	.align		4
.L_3526:
        /*0018*/ 	.byte	0x04, 0x17
        /*001a*/ 	.short	(.L_3528 - .L_3527)
.L_3527:
        /*001c*/ 	.word	0x00000000
        /*0020*/ 	.short	0x0001
        /*0022*/ 	.short	0x0008
        /*0024*/ 	.byte	0x00, 0xf5, 0x21, 0x00


	//----- nvinfo : EIATTR_KPARAM_INFO
	.align		4
.L_3528:
        /*0028*/ 	.byte	0x04, 0x17
        /*002a*/ 	.short	(.L_3530 - .L_3529)
.L_3529:
        /*002c*/ 	.word	0x00000000
        /*0030*/ 	.short	0x0000
        /*0032*/ 	.short	0x0000
        /*0034*/ 	.byte	0x00, 0xf0, 0x11, 0x00


	//----- nvinfo : EIATTR_SPARSE_MMA_MASK
	.align		4
.L_3530:
        /*0038*/ 	.byte	0x03, 0x50
        /*003a*/ 	.short	0x0000


	//----- nvinfo : EIATTR_MAXREG_COUNT
	.align		4
        /*003c*/ 	.byte	0x03, 0x1b
        /*003e*/ 	.short	0x00ff


	//----- nvinfo : EIATTR_MERCURY_ISA_VERSION
	.align		4
        /*0040*/ 	.byte	0x03, 0x5f
        /*0042*/ 	.short	0x0101


	//----- nvinfo : EIATTR_VRC_CTA_INIT_COUNT
	.align		4
        /*0044*/ 	.byte	0x02, 0x4a
	.zero		1
	.zero		1


	//----- nvinfo : EIATTR_EXIT_INSTR_OFFSETS
	.align		4
        /*0048*/ 	.byte	0x04, 0x1c
        /*004a*/ 	.short	(.L_3532 - .L_3531)


	//   ....[0]....
.L_3531:
        /*004c*/ 	.word	0x000000d0


	//   ....[1]....
        /*0050*/ 	.word	0x000001a0


	//----- nvinfo : EIATTR_CBANK_PARAM_SIZE
	.align		4
.L_3532:
        /*0054*/ 	.byte	0x03, 0x19
        /*0056*/ 	.short	0x0018


	//----- nvinfo : EIATTR_PARAM_CBANK
	.align		4
        /*0058*/ 	.byte	0x04, 0x0a
        /*005a*/ 	.short	(.L_3534 - .L_3533)
	.align		4
.L_3533:
        /*005c*/ 	.word	index@(.nv.constant0.vec_round)
        /*0060*/ 	.short	0x0380
        /*0062*/ 	.short	0x0018


	//----- nvinfo : EIATTR_SW_WAR
	.align		4
.L_3534:
        /*0064*/ 	.byte	0x04, 0x36
        /*0066*/ 	.short	(.L_3536 - .L_3535)
.L_3535:
        /*0068*/ 	.word	0x00000008
.L_3536:


//--------------------- .nv.info.vec_rint         --------------------------
	.section	.nv.info.vec_rint,"",@"SHT_CUDA_INFO"
	.sectionflags	@""
	.align	4


	//----- nvinfo : EIATTR_CUDA_API_VERSION
	.align		4
        /*0000*/ 	.byte	0x04, 0x37
        /*0002*/ 	.short	(.L_3538 - .L_3537)
.L_3537:
        /*0004*/ 	.word	0x00000082


	//----- nvinfo : EIATTR_KPARAM_INFO
	.align		4
.L_3538:
        /*0008*/ 	.byte	0x04, 0x17
        /*000a*/ 	.short	(.L_3540 - .L_3539)
.L_3539:
        /*000c*/ 	.word	0x00000000
        /*0010*/ 	.short	0x0002
        /*0012*/ 	.short	0x0010
        /*0014*/ 	.byte	0x00, 0xf5, 0x21, 0x00


	//----- nvinfo : EIATTR_KPARAM_INFO
	.align		4
.L_3540:
        /*0018*/ 	.byte	0x04, 0x17
        /*001a*/ 	.short	(.L_3542 - .L_3541)
.L_3541:
        /*001c*/ 	.word	0x00000000
        /*0020*/ 	.short	0x0001
        /*0022*/ 	.short	0x0008
        /*0024*/ 	.byte	0x00, 0xf5, 0x21, 0x00


	//----- nvinfo : EIATTR_KPARAM_INFO
	.align		4
.L_3542:
        /*0028*/ 	.byte	0x04, 0x17
        /*002a*/ 	.short	(.L_3544 - .L_3543)
.L_3543:
        /*002c*/ 	.word	0x00000000
        /*0030*/ 	.short	0x0000
        /*0032*/ 	.short	0x0000
        /*0034*/ 	.byte	0x00, 0xf0, 0x11, 0x00


	//----- nvinfo : EIATTR_SPARSE_MMA_MASK
	.align		4
.L_3544:
        /*0038*/ 	.byte	0x03, 0x50
        /*003a*/ 	.short	0x0000


	//----- nvinfo : EIATTR_MAXREG_COUNT
	.align		4
        /*003c*/ 	.byte	0x03, 0x1b
        /*003e*/ 	.short	0x00ff


	//----- nvinfo : EIATTR_MERCURY_ISA_VERSION
	.align		4
        /*0040*/ 	.byte	0x03, 0x5f
        /*0042*/ 	.short	0x0101


	//----- nvinfo : EIATTR_VRC_CTA_INIT_COUNT
	.align		4
        /*0044*/ 	.byte	0x02, 0x4a
	.zero		1
	.zero		1


	//----- nvinfo : EIATTR_EXIT_INSTR_OFFSETS
	.align		4
        /*0048*/ 	.byte	0x04, 0x1c
        /*004a*/ 	.short	(.L_3546 - .L_3545)


	//   ....[0]....
.L_3545:
        /*004c*/ 	.word	0x000000d0


	//   ....[1]....
        /*0050*/ 	.word	0x00000160


	//----- nvinfo : EIATTR_CBANK_PARAM_SIZE
	.align		4
.L_3546:
        /*0054*/ 	.byte	0x03, 0x19
        /*0056*/ 	.short	0x0018


	//----- nvinfo : EIATTR_PARAM_CBANK
	.align		4
        /*0058*/ 	.byte	0x04, 0x0a
        /*005a*/ 	.short	(.L_3548 - .L_3547)
	.align		4
.L_3547:
        /*005c*/ 	.word	index@(.nv.constant0.vec_rint)
        /*0060*/ 	.short	0x0380
        /*0062*/ 	.short	0x0018


	//----- nvinfo : EIATTR_SW_WAR
	.align		4
.L_3548:
        /*0064*/ 	.byte	0x04, 0x36
        /*0066*/ 	.short	(.L_3550 - .L_3549)
.L_3549:
        /*0068*/ 	.word	0x00000008
.L_3550:


//--------------------- .nv.info.vec_rcbrt        --------------------------
	.section	.nv.info.vec_rcbrt,"",@"SHT_CUDA_INFO"
	.sectionflags	@""
	.align	4


	//----- nvinfo : EIATTR_CUDA_API_VERSION
	.align		4
        /*0000*/ 	.byte	0x04, 0x37
        /*0002*/ 	.short	(.L_3552 - .L_3551)
.L_3551:
        /*0004*/ 	.word	0x00000082


	//----- nvinfo : EIATTR_KPARAM_INFO
	.align		4
.L_3552:
        /*0008*/ 	.byte	0x04, 0x17
        /*000a*/ 	.short	(.L_3554 - .L_3553)
.L_3553:
        /*000c*/ 	.word	0x00000000
        /*0010*/ 	.short	0x0002
        /*0012*/ 	.short	0x0010
        /*0014*/ 	.byte	0x00, 0xf5, 0x21, 0x00


	//----- nvinfo : EIATTR_KPARAM_INFO
	.align		4
.L_3554:
        /*0018*/ 	.byte	0x04, 0x17
        /*001a*/ 	.short	(.L_3556 - .L_3555)
.L_3555:
        /*001c*/ 	.word	0x00000000
        /*0020*/ 	.short	0x0001
        /*0022*/ 	.short	0x0008
        /*0024*/ 	.byte	0x00, 0xf5, 0x21, 0x00


	//----- nvinfo : EIATTR_KPARAM_INFO
	.align		4
.L_3556:
        /*0028*/ 	.byte	0x04, 0x17
        /*002a*/ 	.short	(.L_3558 - .L_3557)
.L_3557:
        /*002c*/ 	.word	0x00000000
        /*0030*/ 	.short	0x0000
        /*0032*/ 	.short	0x0000
        /*0034*/ 	.byte	0x00, 0xf0, 0x11, 0x00


	//----- nvinfo : EIATTR_SPARSE_MMA_MASK
	.align		4
.L_3558:
        /*0038*/ 	.byte	0x03, 0x50
        /*003a*/ 	.short	0x0000


	//----- nvinfo : EIATTR_MAXREG_COUNT
	.align		4
        /*003c*/ 	.byte	0x03, 0x1b
        /*003e*/ 	.short	0x00ff


	//----- nvinfo : EIATTR_MERCURY_ISA_VERSION
	.align		4
        /*0040*/ 	.byte	0x03, 0x5f
        /*0042*/ 	.short	0x0101


	//----- nvinfo : EIATTR_VRC_CTA_INIT_COUNT
	.align		4
        /*0044*/ 	.byte	0x02, 0x4a
	.zero		1
	.zero		1


	//----- nvinfo : EIATTR_EXIT_INSTR_OFFSETS
	.align		4
        /*0048*/ 	.byte	0x04, 0x1c
        /*004a*/ 	.short	(.L_3560 - .L_3559)


	//   ....[0]....
.L_3559:
        /*004c*/ 	.word	0x000000d0


	//   ....[1]....
        /*0050*/ 	.word	0x000003e0


	//----- nvinfo : EIATTR_CBANK_PARAM_SIZE
	.align		4
.L_3560:
        /*0054*/ 	.byte	0x03, 0x19
        /*0056*/ 	.short	0x0018


	//----- nvinfo : EIATTR_PARAM_CBANK
	.align		4
        /*0058*/ 	.byte	0x04, 0x0a
        /*005a*/ 	.short	(.L_3562 - .L_3561)
	.align		4
.L_3561:
        /*005c*/ 	.word	index@(.nv.constant0.vec_rcbrt)
        /*0060*/ 	.short	0x0380
        /*0062*/ 	.short	0x0018


	//----- nvinfo : EIATTR_SW_WAR
	.align		4
.L_3562:
        /*0064*/ 	.byte	0x04, 0x36
        /*0066*/ 	.short	(.L_3564 - .L_3563)
.L_3563:
        /*0068*/ 	.word	0x00000008
.L_3564:


//--------------------- .nv.info.vec_normcdfinv   --------------------------
	.section	.nv.info.vec_normcdfinv,"",@"SHT_CUDA_INFO"
	.sectionflags	@""
	.align	4


	//----- nvinfo : EIATTR_CUDA_API_VERSION
	.align		4
        /*0000*/ 	.byte	0x04, 0x37
        /*0002*/ 	.short	(.L_3566 - .L_3565)
.L_3565:
        /*0004*/ 	.word	0x00000082


	//----- nvinfo : EIATTR_KPARAM_INFO
	.align		4
.L_3566:
        /*0008*/ 	.byte	0x04, 0x17
        /*000a*/ 	.short	(.L_3568 - .L_3567)
.L_3567:
        /*000c*/ 	.word	0x00000000
        /*0010*/ 	.short	0x0002
        /*0012*/ 	.short	0x0010
        /*0014*/ 	.byte	0x00, 0xf5, 0x21, 0x00


	//----- nvinfo : EIATTR_KPARAM_INFO
	.align		4
.L_3568:
        /*0018*/ 	.byte	0x04, 0x17
        /*001a*/ 	.short	(.L_3570 - .L_3569)
.L_3569:
        /*001c*/ 	.word	0x00000000
        /*0020*/ 	.short	0x0001
        /*0022*/ 	.short	0x0008
        /*0024*/ 	.byte	0x00, 0xf5, 0x21, 0x00


	//----- nvinfo : EIATTR_KPARAM_INFO
	.align		4
.L_3570:
        /*0028*/ 	.byte	0x04, 0x17
        /*002a*/ 	.short	(.L_3572 - .L_3571)
.L_3571:
        /*002c*/ 	.word	0x00000000
        /*0030*/ 	.short	0x0000
        /*0032*/ 	.short	0x0000
        /*0034*/ 	.byte	0x00, 0xf0, 0x11, 0x00


	//----- nvinfo : EIATTR_SPARSE_MMA_MASK
	.align		4
.L_3572:
        /*0038*/ 	.byte	0x03, 0x50
        /*003a*/ 	.short	0x0000


	//----- nvinfo : EIATTR_MAXREG_COUNT
	.align		4
        /*003c*/ 	.byte	0x03, 0x1b
        /*003e*/ 	.short	0x00ff


	//----- nvinfo : EIATTR_MERCURY_ISA_VERSION
	.align		4
        /*0040*/ 	.byte	0x03, 0x5f
        /*0042*/ 	.short	0x0101


	//----- nvinfo : EIATTR_VRC_CTA_INIT_COUNT
	.align		4
        /*0044*/ 	.byte	0x02, 0x4a
	.zero		1
	.zero		1


	//----- nvinfo : EIATTR_EXIT_INSTR_OFFSETS
	.align		4
        /*0048*/ 	.byte	0x04, 0x1c
        /*004a*/ 	.short	(.L_3574 - .L_3573)


	//   ....[0]....
.L_3573:
        /*004c*/ 	.word	0x000000d0


	//   ....[1]....
        /*0050*/ 	.word	0x00001d30


	//----- nvinfo : EIATTR_CRS_STACK_SIZE
	.align		4
.L_3574:
        /*0054*/ 	.byte	0x04, 0x1e
        /*0056*/ 	.short	(.L_3576 - .L_3575)
.L_3575:
        /*0058*/ 	.word	0x00000000


	//----- nvinfo : EIATTR_CBANK_PARAM_SIZE
	.align		4
.L_3576:
        /*005c*/ 	.byte	0x03, 0x19
        /*005e*/ 	.short	0x0018


	//----- nvinfo : EIATTR_PARAM_CBANK
	.align		4
        /*0060*/ 	.byte	0x04, 0x0a
        /*0062*/ 	.short	(.L_3578 - .L_3577)
	.align		4
.L_3577:
        /*0064*/ 	.word	index@(.nv.constant0.vec_normcdfinv)
        /*0068*/ 	.short	0x0380
        /*006a*/ 	.short	0x0018


	//----- nvinfo : EIATTR_SW_WAR
	.align		4
.L_3578:
        /*006c*/ 	.byte	0x04, 0x36
        /*006e*/ 	.short	(.L_3580 - .L_3579)
.L_3579:
        /*0070*/ 	.word	0x00000008
.L_3580:


//--------------------- .nv.info.vec_normcdf      --------------------------
	.section	.nv.info.vec_normcdf,"",@"SHT_CUDA_INFO"
	.sectionflags	@""
	.align	4


	//----- nvinfo : EIATTR_CUDA_API_VERSION
	.align		4
        /*0000*/ 	.byte	0x04, 0x37
        /*0002*/ 	.short	(.L_3582 - .L_3581)
.L_3581:
        /*0004*/ 	.word	0x00000082


	//----- nvinfo : EIATTR_KPARAM_INFO
	.align		4
.L_3582:
        /*0008*/ 	.byte	0x04, 0x17
        /*000a*/ 	.short	(.L_3584 - .L_3583)
.L_3583:
        /*000c*/ 	.word	0x00000000
        /*0010*/ 	.short	0x0002
        /*0012*/ 	.short	0x0010
        /*0014*/ 	.byte	0x00, 0xf5, 0x21, 0x00


	//----- nvinfo : EIATTR_KPARAM_INFO
	.align		4
.L_3584:
        /*0018*/ 	.byte	0x04, 0x17
        /*001a*/ 	.short	(.L_3586 - .L_3585)
.L_3585:
        /*001c*/ 	.word	0x00000000
        /*0020*/ 	.short	0x0001
        /*0022*/ 	.short	0x0008
        /*0024*/ 	.byte	0x00, 0xf5, 0x21, 0x00


	//----- nvinfo : EIATTR_KPARAM_INFO
	.align		4
.L_3586:
        /*0028*/ 	.byte	0x04, 0x17
        /*002a*/ 	.short	(.L_3588 - .L_3587)
.L_3587:
        /*002c*/ 	.word	0x00000000
        /*0030*/ 	.short	0x0000
        /*0032*/ 	.short	0x0000
        /*0034*/ 	.byte	0x00, 0xf0, 0x11, 0x00


	//----- nvinfo : EIATTR_SPARSE_MMA_MASK
	.align		4
.L_3588:
        /*0038*/ 	.byte	0x03, 0x50
        /*003a*/ 	.short	0x0000


	//----- nvinfo : EIATTR_MAXREG_COUNT
	.align		4
        /*003c*/ 	.byte	0x03, 0x1b
        /*003e*/ 	.short	0x00ff


	//----- nvinfo : EIATTR_MERCURY_ISA_VERSION
	.align		4
        /*0040*/ 	.byte	0x03, 0x5f
        /*0042*/ 	.short	0x0101


	//----- nvinfo : EIATTR_VRC_CTA_INIT_COUNT
	.align		4
        /*0044*/ 	.byte	0x02, 0x4a
	.zero		1
	.zero		1


	//----- nvinfo : EIATTR_EXIT_INSTR_OFFSETS
	.align		4
        /*0048*/ 	.byte	0x04, 0x1c
        /*004a*/ 	.short	(.L_3590 - .L_3589)


	//   ....[0]....
.L_3589:
        /*004c*/ 	.word	0x000000d0


	//   ....[1]....
        /*0050*/ 	.word	0x00000d10


	//----- nvinfo : EIATTR_CRS_STACK_SIZE
	.align		4
.L_3590:
        /*0054*/ 	.byte	0x04, 0x1e
        /*0056*/ 	.short	(.L_3592 - .L_3591)
.L_3591:
        /*0058*/ 	.word	0x00000000


	//----- nvinfo : EIATTR_CBANK_PARAM_SIZE
	.align		4
.L_3592:
        /*005c*/ 	.byte	0x03, 0x19
        /*005e*/ 	.short	0x0018


	//----- nvinfo : EIATTR_PARAM_CBANK
	.align		4
        /*0060*/ 	.byte	0x04, 0x0a
        /*0062*/ 	.short	(.L_3594 - .L_3593)
	.align		4
.L_3593:
        /*0064*/ 	.word	index@(.nv.constant0.vec_normcdf)
        /*0068*/ 	.short	0x0380
        /*006a*/ 	.short	0x0018


	//----- nvinfo : EIATTR_SW_WAR
	.align		4
.L_3594:
        /*006c*/ 	.byte	0x04, 0x36
        /*006e*/ 	.short	(.L_3596 - .L_3595)
.L_3595:
        /*0070*/ 	.word	0x00000008
.L_3596:


//--------------------- .nv.info.vec_log          --------------------------
	.section	.nv.info.vec_log,"",@"SHT_CUDA_INFO"
	.sectionflags	@""
	.align	4


	//----- nvinfo : EIATTR_CUDA_API_VERSION
	.align		4
        /*0000*/ 	.byte	0x04, 0x37
        /*0002*/ 	.short	(.L_3598 - .L_3597)
.L_3597:
        /*0004*/ 	.word	0x00000082


	//----- nvinfo : EIATTR_KPARAM_INFO
	.align		4
.L_3598:
        /*0008*/ 	.byte	0x04, 0x17
        /*000a*/ 	.short	(.L_3600 - .L_3599)
.L_3599:
        /*000c*/ 	.word	0x00000000
        /*0010*/ 	.short	0x0002
        /*0012*/ 	.short	0x0010
        /*0014*/ 	.byte	0x00, 0xf5, 0x21, 0x00


	//----- nvinfo : EIATTR_KPARAM_INFO
	.align		4
.L_3600:
        /*0018*/ 	.byte	0x04, 0x17
        /*001a*/ 	.short	(.L_3602 - .L_3601)
.L_3601:
        /*001c*/ 	.word	0x00000000
        /*0020*/ 	.short	0x0001
        /*0022*/ 	.short	0x0008
        /*0024*/ 	.byte	0x00, 0xf5, 0x21, 0x00


	//----- nvinfo : EIATTR_KPARAM_INFO
	.align		4
.L_3602:
        /*0028*/ 	.byte	0x04, 0x17
        /*002a*/ 	.short	(.L_3604 - .L_3603)
.L_3603:
        /*002c*/ 	.word	0x00000000
        /*0030*/ 	.short	0x0000
        /*0032*/ 	.short	0x0000
        /*0034*/ 	.byte	0x00, 0xf0, 0x11, 0x00


	//----- nvinfo : EIATTR_SPARSE_MMA_MASK
	.align		4
.L_3604:
        /*0038*/ 	.byte	0x03, 0x50
        /*003a*/ 	.short	0x0000


	//----- nvinfo : EIATTR_MAXREG_COUNT
	.align		4
        /*003c*/ 	.byte	0x03, 0x1b
        /*003e*/ 	.short	0x00ff


	//----- nvinfo : EIATTR_MERCURY_ISA_VERSION
	.align		4
        /*0040*/ 	.byte	0x03, 0x5f
        /*0042*/ 	.short	0x0101


	//----- nvinfo : EIATTR_VRC_CTA_INIT_COUNT
	.align		4
        /*0044*/ 	.byte	0x02, 0x4a
	.zero		1
	.zero		1


	//----- nvinfo : EIATTR_EXIT_INSTR_OFFSETS
	.align		4
        /*0048*/ 	.byte	0x04, 0x1c
        /*004a*/ 	.short	(.L_3606 - .L_3605)


	//   ....[0]....
.L_3605:
        /*004c*/ 	.word	0x000000d0


	//   ....[1]....
        /*0050*/ 	.word	0x00000690


	//----- nvinfo : EIATTR_CRS_STACK_SIZE
	.align		4
.L_3606:
        /*0054*/ 	.byte	0x04, 0x1e
        /*0056*/ 	.short	(.L_3608 - .L_3607)
.L_3607:
        /*0058*/ 	.word	0x00000000


	//----- nvinfo : EIATTR_CBANK_PARAM_SIZE
	.align		4
.L_3608:
        /*005c*/ 	.byte	0x03, 0x19
        /*005e*/ 	.short	0x0018


	//----- nvinfo : EIATTR_PARAM_CBANK
	.align		4
        /*0060*/ 	.byte	0x04, 0x0a
        /*0062*/ 	.short	(.L_3610 - .L_3609)
	.align		4
.L_3609:
        /*0064*/ 	.word	index@(.nv.constant0.vec_log)
        /*0068*/ 	.short	0x0380
        /*006a*/ 	.short	0x0018


	//----- nvinfo : EIATTR_SW_WAR
	.align		4
.L_3610:
        /*006c*/ 	.byte	0x04, 0x36
        /*006e*/ 	.short	(.L_3612 - .L_3611)
.L_3611:
        /*0070*/ 	.word	0x00000008
.L_3612:


//--------------------- .nv.info.vec_logb         --------------------------
	.section	.nv.info.vec_logb,"",@"SHT_CUDA_INFO"
	.sectionflags	@""
	.align	4


	//----- nvinfo : EIATTR_CUDA_API_VERSION
	.align		4
        /*0000*/ 	.byte	0x04, 0x37
        /*0002*/ 	.short	(.L_3614 - .L_3613)
.L_3613:
        /*0004*/ 	.word	0x00000082


	//----- nvinfo : EIATTR_KPARAM_INFO
	.align		4
.L_3614:
        /*0008*/ 	.byte	0x04, 0x17
        /*000a*/ 	.short	(.L_3616 - .L_3615)
.L_3615:
        /*000c*/ 	.word	0x00000000
        /*0010*/ 	.short	0x0002
        /*0012*/ 	.short	0x0010
        /*0014*/ 	.byte	0x00, 0xf5, 0x21, 0x00


	//----- nvinfo : EIATTR_KPARAM_INFO
	.align		4
.L_3616:
        /*0018*/ 	.byte	0x04, 0x17
        /*001a*/ 	.short	(.L_3618 - .L_3617)
.L_3617:
        /*001c*/ 	.word	0x00000000
        /*0020*/ 	.short	0x0001
        /*0022*/ 	.short	0x0008
        /*0024*/ 	.byte	0x00, 0xf5, 0x21, 0x00


	//----- nvinfo : EIATTR_KPARAM_INFO
	.align		4
.L_3618:
        /*0028*/ 	.byte	0x04, 0x17
        /*002a*/ 	.short	(.L_3620 - .L_3619)
.L_3619:
        /*002c*/ 	.word	0x00000000
        /*0030*/ 	.short	0x0000
        /*0032*/ 	.short	0x0000
        /*0034*/ 	.byte	0x00, 0xf0, 0x11, 0x00


	//----- nvinfo : EIATTR_SPARSE_MMA_MASK
	.align		4
.L_3620:
        /*0038*/ 	.byte	0x03, 0x50
        /*003a*/ 	.short	0x0000


	//----- nvinfo : EIATTR_MAXREG_COUNT
	.align		4
        /*003c*/ 	.byte	0x03, 0x1b
        /*003e*/ 	.short	0x00ff


	//----- nvinfo : EIATTR_MERCURY_ISA_VERSION
	.align		4
        /*0040*/ 	.byte	0x03, 0x5f
        /*0042*/ 	.short	0x0101


	//----- nvinfo : EIATTR_VRC_CTA_INIT_COUNT
	.align		4
        /*0044*/ 	.byte	0x02, 0x4a
	.zero		1
	.zero		1


	//----- nvinfo : EIATTR_EXIT_INSTR_OFFSETS
	.align		4
        /*0048*/ 	.byte	0x04, 0x1c
        /*004a*/ 	.short	(.L_3622 - .L_3621)


	//   ....[0]....
.L_3621:
        /*004c*/ 	.word	0x000000d0


	//   ....[1]....
        /*0050*/ 	.word	0x000002f0


	//----- nvinfo : EIATTR_CRS_STACK_SIZE
	.align		4
.L_3622:
        /*0054*/ 	.byte	0x04, 0x1e
        /*0056*/ 	.short	(.L_3624 - .L_3623)
.L_3623:
        /*0058*/ 	.word	0x00000000


	//----- nvinfo : EIATTR_CBANK_PARAM_SIZE
	.align		4
.L_3624:
        /*005c*/ 	.byte	0x03, 0x19
        /*005e*/ 	.short	0x0018


	//----- nvinfo : EIATTR_PARAM_CBANK
	.align		4
        /*0060*/ 	.byte	0x04, 0x0a
        /*0062*/ 	.short	(.L_3626 - .L_3625)
	.align		4
.L_3625:
        /*0064*/ 	.word	index@(.nv.constant0.vec_logb)
        /*0068*/ 	.short	0x0380
        /*006a*/ 	.short	0x0018


	//----- nvinfo : EIATTR_SW_WAR
	.align		4
.L_3626:
        /*006c*/ 	.byte	0x04, 0x36
        /*006e*/ 	.short	(.L_3628 - .L_3627)
.L_3627:
        /*0070*/ 	.word	0x00000008
.L_3628:


//--------------------- .nv.info.vec_log2         --------------------------
	.section	.nv.info.vec_log2,"",@"SHT_CUDA_INFO"
	.sectionflags	@""
	.align	4


	//----- nvinfo : EIATTR_CUDA_API_VERSION
	.align		4
        /*0000*/ 	.byte	0x04, 0x37
        /*0002*/ 	.short	(.L_3630 - .L_3629)
.L_3629:
        /*0004*/ 	.word	0x00000082


	//----- nvinfo : EIATTR_KPARAM_INFO
	.align		4
.L_3630:
        /*0008*/ 	.byte	0x04, 0x17
        /*000a*/ 	.short	(.L_3632 - .L_3631)
.L_3631:
        /*000c*/ 	.word	0x00000000
        /*0010*/ 	.short	0x0002
        /*0012*/ 	.short	0x0010
        /*0014*/ 	.byte	0x00, 0xf5, 0x21, 0x00


	//----- nvinfo : EIATTR_KPARAM_INFO
	.align		4
.L_3632:
        /*0018*/ 	.byte	0x04, 0x17
        /*001a*/ 	.short	(.L_3634 - .L_3633)
.L_3633:
        /*001c*/ 	.word	0x00000000
        /*0020*/ 	.short	0x0001
        /*0022*/ 	.short	0x0008
        /*0024*/ 	.byte	0x00, 0xf5, 0x21, 0x00


	//----- nvinfo : EIATTR_KPARAM_INFO
	.align		4
.L_3634:
        /*0028*/ 	.byte	0x04, 0x17
        /*002a*/ 	.short	(.L_3636 - .L_3635)
.L_3635:
        /*002c*/ 	.word	0x00000000
        /*0030*/ 	.short	0x0000
        /*0032*/ 	.short	0x0000
        /*0034*/ 	.byte	0x00, 0xf0, 0x11, 0x00


	//----- nvinfo : EIATTR_SPARSE_MMA_MASK
	.align		4
.L_3636:
        /*0038*/ 	.byte	0x03, 0x50
        /*003a*/ 	.short	0x0000


	//----- nvinfo : EIATTR_MAXREG_COUNT
	.align		4
        /*003c*/ 	.byte	0x03, 0x1b
        /*003e*/ 	.short	0x00ff


	//----- nvinfo : EIATTR_MERCURY_ISA_VERSION
	.align		4
        /*0040*/ 	.byte	0x03, 0x5f
        /*0042*/ 	.short	0x0101


	//----- nvinfo : EIATTR_VRC_CTA_INIT_COUNT
	.align		4
        /*0044*/ 	.byte	0x02, 0x4a
	.zero		1
	.zero		1


	//----- nvinfo : EIATTR_EXIT_INSTR_OFFSETS
	.align		4
        /*0048*/ 	.byte	0x04, 0x1c
        /*004a*/ 	.short	(.L_3638 - .L_3637)


	//   ....[0]....
.L_3637:
        /*004c*/ 	.word	0x000000d0


	//   ....[1]....
        /*0050*/ 	.word	0x000006f0


	//----- nvinfo : EIATTR_CRS_STACK_SIZE
	.align		4
.L_3638:
        /*0054*/ 	.byte	0x04, 0x1e
        /*0056*/ 	.short	(.L_3640 - .L_3639)
.L_3639:
        /*0058*/ 	.word	0x00000000


	//----- nvinfo : EIATTR_CBANK_PARAM_SIZE
	.align		4
.L_3640:
        /*005c*/ 	.byte	0x03, 0x19
        /*005e*/ 	.short	0x0018


	//----- nvinfo : EIATTR_PARAM_CBANK
	.align		4
        /*0060*/ 	.byte	0x04, 0x0a
        /*0062*/ 	.short	(.L_3642 - .L_3641)
	.align		4
.L_3641:
        /*0064*/ 	.word	index@(.nv.constant0.vec_log2)
        /*0068*/ 	.short	0x0380
        /*006a*/ 	.short	0x0018


	//----- nvinfo : EIATTR_SW_WAR
	.align		4
.L_3642:
        /*006c*/ 	.byte	0x04, 0x36
        /*006e*/ 	.short	(.L_3644 - .L_3643)
.L_3643:
        /*0070*/ 	.word	0x00000008
.L_3644:


//--------------------- .nv.info.vec_log1p        --------------------------
	.section	.nv.info.vec_log1p,"",@"SHT_CUDA_INFO"
	.sectionflags	@""
	.align	4


	//----- nvinfo : EIATTR_CUDA_API_VERSION
	.align		4
        /*0000*/ 	.byte	0x04, 0x37
        /*0002*/ 	.short	(.L_3646 - .L_3645)
.L_3645:
        /*0004*/ 	.word	0x00000082


	//----- nvinfo : EIATTR_KPARAM_INFO
	.align		4
.L_3646:
        /*0008*/ 	.byte	0x04, 0x17
        /*000a*/ 	.short	(.L_3648 - .L_3647)
.L_3647:
        /*000c*/ 	.word	0x00000000
        /*0010*/ 	.short	0x0002
        /*0012*/ 	.short	0x0010
        /*0014*/ 	.byte	0x00, 0xf5, 0x21, 0x00


	//----- nvinfo : EIATTR_KPARAM_INFO
	.align		4
.L_3648:
        /*0018*/ 	.byte	0x04, 0x17
        /*001a*/ 	.short	(.L_3650 - .L_3649)
.L_3649:
        /*001c*/ 	.word	0x00000000
        /*0020*/ 	.short	0x0001
        /*0022*/ 	.short	0x0008
        /*0024*/ 	.byte	0x00, 0xf5, 0x21, 0x00


	//----- nvinfo : EIATTR_KPARAM_INFO
	.align		4
.L_3650:
        /*0028*/ 	.byte	0x04, 0x17
        /*002a*/ 	.short	(.L_3652 - .L_3651)
.L_3651:
        /*002c*/ 	.word	0x00000000
        /*0030*/ 	.short	0x0000
        /*0032*/ 	.short	0x0000
        /*0034*/ 	.byte	0x00, 0xf0, 0x11, 0x00


	//----- nvinfo : EIATTR_SPARSE_MMA_MASK
	.align		4
.L_3652:
        /*0038*/ 	.byte	0x03, 0x50
        /*003a*/ 	.short	0x0000


	//----- nvinfo : EIATTR_MAXREG_COUNT
	.align		4
        /*003c*/ 	.byte	0x03, 0x1b
        /*003e*/ 	.short	0x00ff


	//----- nvinfo : EIATTR_MERCURY_ISA_VERSION
	.align		4
        /*0040*/ 	.byte	0x03, 0x5f
        /*0042*/ 	.short	0x0101


	//----- nvinfo : EIATTR_VRC_CTA_INIT_COUNT
	.align		4
        /*0044*/ 	.byte	0x02, 0x4a
	.zero		1
	.zero		1


	//----- nvinfo : EIATTR_EXIT_INSTR_OFFSETS
	.align		4
        /*0048*/ 	.byte	0x04, 0x1c
        /*004a*/ 	.short	(.L_3654 - .L_3653)


	//   ....[0]....
.L_3653:
        /*004c*/ 	.word	0x000000d0


	//   ....[1]....
        /*0050*/ 	.word	0x000009e0


	//----- nvinfo : EIATTR_CRS_STACK_SIZE
	.align		4
.L_3654:
        /*0054*/ 	.byte	0x04, 0x1e
        /*0056*/ 	.short	(.L_3656 - .L_3655)
.L_3655:
        /*0058*/ 	.word	0x00000000


	//----- nvinfo : EIATTR_CBANK_PARAM_SIZE
	.align		4
.L_3656:
        /*005c*/ 	.byte	0x03, 0x19
        /*005e*/ 	.short	0x0018


	//----- nvinfo : EIATTR_PARAM_CBANK
	.align		4
        /*0060*/ 	.byte	0x04, 0x0a
        /*0062*/ 	.short	(.L_3658 - .L_3657)
	.align		4
.L_3657:
        /*0064*/ 	.word	index@(.nv.constant0.vec_log1p)
        /*0068*/ 	.short	0x0380
        /*006a*/ 	.short	0x0018


	//----- nvinfo : EIATTR_SW_WAR
	.align		4
.L_3658:
        /*006c*/ 	.byte	0x04, 0x36
        /*006e*/ 	.short	(.L_3660 - .L_3659)
.L_3659:
        /*0070*/ 	.word	0x00000008
.L_3660:


//--------------------- .nv.info.vec_log10        --------------------------
	.section	.nv.info.vec_log10,"",@"SHT_CUDA_INFO"
	.sectionflags	@""
	.align	4


	//----- nvinfo : EIATTR_CUDA_API_VERSION
	.align		4
        /*0000*/ 	.byte	0x04, 0x37
        /*0002*/ 	.short	(.L_3662 - .L_3661)
.L_3661:
        /*0004*/ 	.word	0x00000082


	//----- nvinfo : EIATTR_KPARAM_INFO
	.align		4
.L_3662:
        /*0008*/ 	.byte	0x04, 0x17
        /*000a*/ 	.short	(.L_3664 - .L_3663)
.L_3663:
        /*000c*/ 	.word	0x00000000
        /*0010*/ 	.short	0x0002
        /*0012*/ 	.short	0x0010
        /*0014*/ 	.byte	0x00, 0xf5, 0x21, 0x00


	//----- nvinfo : EIATTR_KPARAM_INFO
	.align		4
.L_3664:
        /*0018*/ 	.byte	0x04, 0x17
        /*001a*/ 	.short	(.L_3666 - .L_3665)
.L_3665:
        /*001c*/ 	.word	0x00000000
        /*0020*/ 	.short	0x0001
        /*0022*/ 	.short	0x0008
        /*0024*/ 	.byte	0x00, 0xf5, 0x21, 0x00


	//----- nvinfo : EIATTR_KPARAM_INFO
	.align		4
.L_3666:
        /*0028*/ 	.byte	0x04, 0x17
        /*002a*/ 	.short	(.L_3668 - .L_3667)
.L_3667:
        /*002c*/ 	.word	0x00000000
        /*0030*/ 	.short	0x0000
        /*0032*/ 	.short	0x0000
        /*0034*/ 	.byte	0x00, 0xf0, 0x11, 0x00


	//----- nvinfo : EIATTR_SPARSE_MMA_MASK
	.align		4
.L_3668:
        /*0038*/ 	.byte	0x03, 0x50
        /*003a*/ 	.short	0x0000


	//----- nvinfo : EIATTR_MAXREG_COUNT
	.align		4
        /*003c*/ 	.byte	0x03, 0x1b
        /*003e*/ 	.short	0x00ff


	//----- nvinfo : EIATTR_MERCURY_ISA_VERSION
	.align		4
        /*0040*/ 	.byte	0x03, 0x5f
        /*0042*/ 	.short	0x0101


	//----- nvinfo : EIATTR_VRC_CTA_INIT_COUNT
	.align		4
        /*0044*/ 	.byte	0x02, 0x4a
	.zero		1
	.zero		1


	//----- nvinfo : EIATTR_EXIT_INSTR_OFFSETS
	.align		4
        /*0048*/ 	.byte	0x04, 0x1c
        /*004a*/ 	.short	(.L_3670 - .L_3669)


	//   ....[0]....
.L_3669:
        /*004c*/ 	.word	0x000000d0


	//   ....[1]....
        /*0050*/ 	.word	0x000006f0


	//----- nvinfo : EIATTR_CRS_STACK_SIZE
	.align		4
.L_3670:
        /*0054*/ 	.byte	0x04, 0x1e
        /*0056*/ 	.short	(.L_3672 - .L_3671)
.L_3671:
        /*0058*/ 	.word	0x00000000


	//----- nvinfo : EIATTR_CBANK_PARAM_SIZE
	.align		4
.L_3672:
        /*005c*/ 	.byte	0x03, 0x19
        /*005e*/ 	.short	0x0018


	//----- nvinfo : EIATTR_PARAM_CBANK
	.align		4
        /*0060*/ 	.byte	0x04, 0x0a
        /*0062*/ 	.short	(.L_3674 - .L_3673)
	.align		4
.L_3673:
        /*0064*/ 	.word	index@(.nv.constant0.vec_log10)
        /*0068*/ 	.short	0x0380
        /*006a*/ 	.short	0x0018


	//----- nvinfo : EIATTR_SW_WAR
	.align		4
.L_3674:
        /*006c*/ 	.byte	0x04, 0x36
        /*006e*/ 	.short	(.L_3676 - .L_3675)
.L_3675:
        /*0070*/ 	.word	0x00000008
.L_3676:


//--------------------- .nv.info.vec_lgamma       --------------------------
	.section	.nv.info.vec_lgamma,"",@"SHT_CUDA_INFO"
	.sectionflags	@""
	.align	4


	//----- nvinfo : EIATTR_CUDA_API_VERSION
	.align		4
        /*0000*/ 	.byte	0x04, 0x37
        /*0002*/ 	.short	(.L_3678 - .L_3677)
.L_3677:
        /*0004*/ 	.word	0x00000082


	//----- nvinfo : EIATTR_KPARAM_INFO
	.align		4
.L_3678:
        /*0008*/ 	.byte	0x04, 0x17
        /*000a*/ 	.short	(.L_3680 - .L_3679)
.L_3679:
        /*000c*/ 	.word	0x00000000
        /*0010*/ 	.short	0x0002
        /*0012*/ 	.short	0x0010
        /*0014*/ 	.byte	0x00, 0xf5, 0x21, 0x00


	//----- nvinfo : EIATTR_KPARAM_INFO
	.align		4
.L_3680:
        /*0018*/ 	.byte	0x04, 0x17
        /*001a*/ 	.short	(.L_3682 - .L_3681)
.L_3681:
        /*001c*/ 	.word	0x00000000
        /*0020*/ 	.short	0x0001
        /*0022*/ 	.short	0x0008
        /*0024*/ 	.byte	0x00, 0xf5, 0x21, 0x00


	//----- nvinfo : EIATTR_KPARAM_INFO
	.align		4
.L_3682:
        /*0028*/ 	.byte	0x04, 0x17
        /*002a*/ 	.short	(.L_3684 - .L_3683)
.L_3683:
        /*002c*/ 	.word	0x00000000
        /*0030*/ 	.short	0x0000
        /*0032*/ 	.short	0x0000
        /*0034*/ 	.byte	0x00, 0xf0, 0x11, 0x00


	//----- nvinfo : EIATTR_SPARSE_MMA_MASK
	.align		4
.L_3684:
        /*0038*/ 	.byte	0x03, 0x50
        /*003a*/ 	.short	0x0000


	//----- nvinfo : EIATTR_MAXREG_COUNT
	.align		4
        /*003c*/ 	.byte	0x03, 0x1b
        /*003e*/ 	.short	0x00ff


	//----- nvinfo : EIATTR_MERCURY_ISA_VERSION
	.align		4
        /*0040*/ 	.byte	0x03, 0x5f
        /*0042*/ 	.short	0x0101


	//----- nvinfo : EIATTR_VRC_CTA_INIT_COUNT
	.align		4
        /*0044*/ 	.byte	0x02, 0x4a
	.zero		1
	.zero		1


	//----- nvinfo : EIATTR_EXIT_INSTR_OFFSETS
	.align		4
        /*0048*/ 	.byte	0x04, 0x1c
        /*004a*/ 	.short	(.L_3686 - .L_3685)


	//   ....[0]....
.L_3685:
        /*004c*/ 	.word	0x000000d0


	//   ....[1]....
        /*0050*/ 	.word	0x00000c70


	//----- nvinfo : EIATTR_CRS_STACK_SIZE
	.align		4
.L_3686:
        /*0054*/ 	.byte	0x04, 0x1e
        /*0056*/ 	.short	(.L_3688 - .L_3687)
.L_3687:
        /*0058*/ 	.word	0x00000000


	//----- nvinfo : EIATTR_CBANK_PARAM_SIZE
	.align		4
.L_3688:
        /*005c*/ 	.byte	0x03, 0x19
        /*005e*/ 	.short	0x0018


	//----- nvinfo : EIATTR_PARAM_CBANK
	.align		4
        /*0060*/ 	.byte	0x04, 0x0a
        /*0062*/ 	.short	(.L_3690 - .L_3689)
	.align		4
.L_3689:
        /*0064*/ 	.word	index@(.nv.constant0.vec_lgamma)
        /*0068*/ 	.short	0x0380
        /*006a*/ 	.short	0x0018


	//----- nvinfo : EIATTR_SW_WAR
	.align		4
.L_3690:
        /*006c*/ 	.byte	0x04, 0x36
        /*006e*/ 	.short	(.L_3692 - .L_3691)
.L_3691:
        /*0070*/ 	.word	0x00000008
.L_3692:


//--------------------- .nv.info.vec_j1           --------------------------
	.section	.nv.info.vec_j1,"",@"SHT_CUDA_INFO"
	.sectionflags	@""
	.align	4


	//----- nvinfo : EIATTR_CUDA_API_VERSION
	.align		4
        /*0000*/ 	.byte	0x04, 0x37
        /*0002*/ 	.short	(.L_3694 - .L_3693)
.L_3693:
        /*0004*/ 	.word	0x00000082


	//----- nvinfo : EIATTR_KPARAM_INFO
	.align		4
.L_3694:
        /*0008*/ 	.byte	0x04, 0x17
        /*000a*/ 	.short	(.L_3696 - .L_3695)
.L_3695:
        /*000c*/ 	.word	0x00000000
        /*0010*/ 	.short	0x0002
        /*0012*/ 	.short	0x0010
        /*0014*/ 	.byte	0x00, 0xf5, 0x21, 0x00


	//----- nvinfo : EIATTR_KPARAM_INFO
	.align		4
.L_3696:
        /*0018*/ 	.byte	0x04, 0x17
        /*001a*/ 	.short	(.L_3698 - .L_3697)
.L_3697:
        /*001c*/ 	.word	0x00000000
        /*0020*/ 	.short	0x0001
        /*0022*/ 	.short	0x0008
        /*0024*/ 	.byte	0x00, 0xf5, 0x21, 0x00


	//----- nvinfo : EIATTR_KPARAM_INFO
	.align		4
.L_3698:
        /*0028*/ 	.byte	0x04, 0x17
        /*002a*/ 	.short	(.L_3700 - .L_3699)
.L_3699:
        /*002c*/ 	.word	0x00000000
        /*0030*/ 	.short	0x0000
        /*0032*/ 	.short	0x0000
        /*0034*/ 	.byte	0x00, 0xf0, 0x11, 0x00


	//----- nvinfo : EIATTR_SPARSE_MMA_MASK
	.align		4
.L_3700:
        /*0038*/ 	.byte	0x03, 0x50
        /*003a*/ 	.short	0x0000


	//----- nvinfo : EIATTR_MAXREG_COUNT
	.align		4
        /*003c*/ 	.byte	0x03, 0x1b
        /*003e*/ 	.short	0x00ff


	//----- nvinfo : EIATTR_MERCURY_ISA_VERSION
	.align		4
        /*0040*/ 	.byte	0x03, 0x5f
        /*0042*/ 	.short	0x0101


	//----- nvinfo : EIATTR_VRC_CTA_INIT_COUNT
	.align		4
        /*0044*/ 	.byte	0x02, 0x4a
	.zero		1
	.zero		1


	//----- nvinfo : EIATTR_EXIT_INSTR_OFFSETS
	.align		4
        /*0048*/ 	.byte	0x04, 0x1c
        /*004a*/ 	.short	(.L_3702 - .L_3701)


	//   ....[0]....
.L_3701:
        /*004c*/ 	.word	0x000000e0


	//   ....[1]....
        /*0050*/ 	.word	0x00001760


	//----- nvinfo : EIATTR_CRS_STACK_SIZE
	.align		4
.L_3702:
        /*0054*/ 	.byte	0x04, 0x1e
        /*0056*/ 	.short	(.L_3704 - .L_3703)
.L_3703:
        /*0058*/ 	.word	0x00000000


	//----- nvinfo : EIATTR_CBANK_PARAM_SIZE
	.align		4
.L_3704:
        /*005c*/ 	.byte	0x03, 0x19
        /*005e*/ 	.short	0x0018


	//----- nvinfo : EIATTR_PARAM_CBANK
	.align		4
        /*0060*/ 	.byte	0x04, 0x0a
        /*0062*/ 	.short	(.L_3706 - .L_3705)
	.align		4
.L_3705:
        /*0064*/ 	.word	index@(.nv.constant0.vec_j1)
        /*0068*/ 	.short	0x0380
        /*006a*/ 	.short	0x0018


	//----- nvinfo : EIATTR_SW_WAR
	.align		4
.L_3706:
        /*006c*/ 	.byte	0x04, 0x36
        /*006e*/ 	.short	(.L_3708 - .L_3707)
.L_3707:
        /*0070*/ 	.word	0x00000008
.L_3708:


//--------------------- .nv.info.vec_j0           --------------------------
	.section	.nv.info.vec_j0,"",@"SHT_CUDA_INFO"
	.sectionflags	@""
	.align	4


	//----- nvinfo : EIATTR_CUDA_API_VERSION
	.align		4
        /*0000*/ 	.byte	0x04, 0x37
        /*0002*/ 	.short	(.L_3710 - .L_3709)
.L_3709:
        /*0004*/ 	.word	0x00000082


	//----- nvinfo : EIATTR_KPARAM_INFO
	.align		4
.L_3710:
        /*0008*/ 	.byte	0x04, 0x17
        /*000a*/ 	.short	(.L_3712 - .L_3711)
.L_3711:
        /*000c*/ 	.word	0x00000000
        /*0010*/ 	.short	0x0002
        /*0012*/ 	.short	0x0010
        /*0014*/ 	.byte	0x00, 0xf5, 0x21, 0x00


	//----- nvinfo : EIATTR_KPARAM_INFO
	.align		4
.L_3712:
        /*0018*/ 	.byte	0x04, 0x17
        /*001a*/ 	.short	(.L_3714 - .L_3713)
.L_3713:
        /*001c*/ 	.word	0x00000000
        /*0020*/ 	.short	0x0001
        /*0022*/ 	.short	0x0008
        /*0024*/ 	.byte	0x00, 0xf5, 0x21, 0x00


	//----- nvinfo : EIATTR_KPARAM_INFO
	.align		4
.L_3714:
        /*0028*/ 	.byte	0x04, 0x17
        /*002a*/ 	.short	(.L_3716 - .L_3715)
.L_3715:
        /*002c*/ 	.word	0x00000000
        /*0030*/ 	.short	0x0000
        /*0032*/ 	.short	0x0000
        /*0034*/ 	.byte	0x00, 0xf0, 0x11, 0x00


	//----- nvinfo : EIATTR_SPARSE_MMA_MASK
	.align		4
.L_3716:
        /*0038*/ 	.byte	0x03, 0x50
        /*003a*/ 	.short	0x0000


	//----- nvinfo : EIATTR_MAXREG_COUNT
	.align		4
        /*003c*/ 	.byte	0x03, 0x1b
        /*003e*/ 	.short	0x00ff


	//----- nvinfo : EIATTR_MERCURY_ISA_VERSION
	.align		4
        /*0040*/ 	.byte	0x03, 0x5f
        /*0042*/ 	.short	0x0101


	//----- nvinfo : EIATTR_VRC_CTA_INIT_COUNT
	.align		4
        /*0044*/ 	.byte	0x02, 0x4a
	.zero		1
	.zero		1


	//----- nvinfo : EIATTR_EXIT_INSTR_OFFSETS
	.align		4
        /*0048*/ 	.byte	0x04, 0x1c
        /*004a*/ 	.short	(.L_3718 - .L_3717)


	//   ....[0]....
.L_3717:
        /*004c*/ 	.word	0x000000e0


	//   ....[1]....
        /*0050*/ 	.word	0x000017c0


	//----- nvinfo : EIATTR_CRS_STACK_SIZE
	.align		4
.L_3718:
        /*0054*/ 	.byte	0x04, 0x1e
        /*0056*/ 	.short	(.L_3720 - .L_3719)
.L_3719:
        /*0058*/ 	.word	0x00000000


	//----- nvinfo : EIATTR_CBANK_PARAM_SIZE
	.align		4
.L_3720:
        /*005c*/ 	.byte	0x03, 0x19
        /*005e*/ 	.short	0x0018


	//----- nvinfo : EIATTR_PARAM_CBANK
	.align		4
        /*0060*/ 	.byte	0x04, 0x0a
        /*0062*/ 	.short	(.L_3722 - .L_3721)
	.align		4
.L_3721:
        /*0064*/ 	.word	index@(.nv.constant0.vec_j0)
        /*0068*/ 	.short	0x0380
        /*006a*/ 	.short	0x0018


	//----- nvinfo : EIATTR_SW_WAR
	.align		4
.L_3722:
        /*006c*/ 	.byte	0x04, 0x36
        /*006e*/ 	.short	(.L_3724 - .L_3723)
.L_3723:
        /*0070*/ 	.word	0x00000008
.L_3724:


//--------------------- .nv.info.vec_floor        --------------------------
	.section	.nv.info.vec_floor,"",@"SHT_CUDA_INFO"
	.sectionflags	@""
	.align	4


	//----- nvinfo : EIATTR_CUDA_API_VERSION
	.align		4
        /*0000*/ 	.byte	0x04, 0x37
        /*0002*/ 	.short	(.L_3726 - .L_3725)
.L_3725:
        /*0004*/ 	.word	0x00000082


	//----- nvinfo : EIATTR_KPARAM_INFO
	.align		4
.L_3726:
        /*0008*/ 	.byte	0x04, 0x17
        /*000a*/ 	.short	(.L_3728 - .L_3727)
.L_3727:
        /*000c*/ 	.word	0x00000000
        /*0010*/ 	.short	0x0002
        /*0012*/ 	.short	0x0010
        /*0014*/ 	.byte	0x00, 0xf5, 0x21, 0x00


	//----- nvinfo : EIATTR_KPARAM_INFO
	.align		4
.L_3728:
        /*0018*/ 	.byte	0x04, 0x17
        /*001a*/ 	.short	(.L_3730 - .L_3729)
.L_3729:
        /*001c*/ 	.word	0x00000000
        /*0020*/ 	.short	0x0001
        /*0022*/ 	.short	0x0008
        /*0024*/ 	.byte	0x00, 0xf5, 0x21, 0x00


	//----- nvinfo : EIATTR_KPARAM_INFO
	.align		4
.L_3730:
        /*0028*/ 	.byte	0x04, 0x17
        /*002a*/ 	.short	(.L_3732 - .L_3731)
.L_3731:
        /*002c*/ 	.word	0x00000000
        /*0030*/ 	.short	0x0000
        /*0032*/ 	.short	0x0000
        /*0034*/ 	.byte	0x00, 0xf0, 0x11, 0x00


	//----- nvinfo : EIATTR_SPARSE_MMA_MASK
	.align		4
.L_3732:
        /*0038*/ 	.byte	0x03, 0x50
        /*003a*/ 	.short	0x0000


	//----- nvinfo : EIATTR_MAXREG_COUNT
	.align		4
        /*003c*/ 	.byte	0x03, 0x1b
        /*003e*/ 	.short	0x00ff


	//----- nvinfo : EIATTR_MERCURY_ISA_VERSION
	.align		4
        /*0040*/ 	.byte	0x03, 0x5f
        /*0042*/ 	.short	0x0101


	//----- nvinfo : EIATTR_VRC_CTA_INIT_COUNT
	.align		4
        /*0044*/ 	.byte	0x02, 0x4a
	.zero		1
	.zero		1


	//----- nvinfo : EIATTR_EXIT_INSTR_OFFSETS
	.align		4
        /*0048*/ 	.byte	0x04, 0x1c
        /*004a*/ 	.short	(.L_3734 - .L_3733)


	//   ....[0]....
.L_3733:
        /*004c*/ 	.word	0x000000d0


	//   ....[1]....
        /*0050*/ 	.word	0x00000160


	//----- nvinfo : EIATTR_CBANK_PARAM_SIZE
	.align		4
.L_3734:
        /*0054*/ 	.byte	0x03, 0x19
        /*0056*/ 	.short	0x0018


	//----- nvinfo : EIATTR_PARAM_CBANK
	.align		4
        /*0058*/ 	.byte	0x04, 0x0a
        /*005a*/ 	.short	(.L_3736 - .L_3735)
	.align		4
.L_3735:
        /*005c*/ 	.word	index@(.nv.constant0.vec_floor)
        /*0060*/ 	.short	0x0380
        /*0062*/ 	.short	0x0018


	//----- nvinfo : EIATTR_SW_WAR
	.align		4
.L_3736:
        /*0064*/ 	.byte	0x04, 0x36
        /*0066*/ 	.short	(.L_3738 - .L_3737)
.L_3737:
        /*0068*/ 	.word	0x00000008
.L_3738:


//--------------------- .nv.info.vec_fabs         --------------------------
	.section	.nv.info.vec_fabs,"",@"SHT_CUDA_INFO"
	.sectionflags	@""
	.align	4


	//----- nvinfo : EIATTR_CUDA_API_VERSION
	.align		4
        /*0000*/ 	.byte	0x04, 0x37
        /*0002*/ 	.short	(.L_3740 - .L_3739)
.L_3739:
        /*0004*/ 	.word	0x00000082


	//----- nvinfo : EIATTR_KPARAM_INFO
	.align		4
.L_3740:
        /*0008*/ 	.byte	0x04, 0x17
        /*000a*/ 	.short	(.L_3742 - .L_3741)
.L_3741:
        /*000c*/ 	.word	0x00000000
        /*0010*/ 	.short	0x0002
        /*0012*/ 	.short	0x0010
        /*0014*/ 	.byte	0x00, 0xf5, 0x21, 0x00


	//----- nvinfo : EIATTR_KPARAM_INFO
	.align		4
.L_3742:
        /*0018*/ 	.byte	0x04, 0x17
        /*001a*/ 	.short	(.L_3744 - .L_3743)
.L_3743:
        /*001c*/ 	.word	0x00000000
        /*0020*/ 	.short	0x0001
        /*0022*/ 	.short	0x0008
        /*0024*/ 	.byte	0x00, 0xf5, 0x21, 0x00


	//----- nvinfo : EIATTR_KPARAM_INFO
	.align		4
.L_3744:
        /*0028*/ 	.byte	0x04, 0x17
        /*002a*/ 	.short	(.L_3746 - .L_3745)
.L_3745:
        /*002c*/ 	.word	0x00000000
        /*0030*/ 	.short	0x0000
        /*0032*/ 	.short	0x0000
        /*0034*/ 	.byte	0x00, 0xf0, 0x11, 0x00


	//----- nvinfo : EIATTR_SPARSE_MMA_MASK
	.align		4
.L_3746:
        /*0038*/ 	.byte	0x03, 0x50
        /*003a*/ 	.short	0x0000


	//----- nvinfo : EIATTR_MAXREG_COUNT
	.align		4
        /*003c*/ 	.byte	0x03, 0x1b
        /*003e*/ 	.short	0x00ff


	//----- nvinfo : EIATTR_MERCURY_ISA_VERSION
	.align		4
        /*0040*/ 	.byte	0x03, 0x5f
        /*0042*/ 	.short	0x0101


	//----- nvinfo : EIATTR_VRC_CTA_INIT_COUNT
	.align		4
        /*0044*/ 	.byte	0x02, 0x4a
	.zero		1
	.zero		1


	//----- nvinfo : EIATTR_EXIT_INSTR_OFFSETS
	.align		4
        /*0048*/ 	.byte	0x04, 0x1c
        /*004a*/ 	.short	(.L_3748 - .L_3747)


	//   ....[0]....
.L_3747:
        /*004c*/ 	.word	0x000000d0


	//   ....[1]....
        /*0050*/ 	.word	0x00000160


	//----- nvinfo : EIATTR_CBANK_PARAM_SIZE
	.align		4
.L_3748:
        /*0054*/ 	.byte	0x03, 0x19
        /*0056*/ 	.short	0x0018


	//----- nvinfo : EIATTR_PARAM_CBANK
	.align		4
        /*0058*/ 	.byte	0x04, 0x0a
        /*005a*/ 	.short	(.L_3750 - .L_3749)
	.align		4
.L_3749:
        /*005c*/ 	.word	index@(.nv.constant0.vec_fabs)
        /*0060*/ 	.short	0x0380
        /*0062*/ 	.short	0x0018


	//----- nvinfo : EIATTR_SW_WAR
	.align		4
.L_3750:
        /*0064*/ 	.byte	0x04, 0x36
        /*0066*/ 	.short	(.L_3752 - .L_3751)
.L_3751:
        /*0068*/ 	.word	0x00000008
.L_3752:


//--------------------- .nv.info.vec_expm1        --------------------------
	.section	.nv.info.vec_expm1,"",@"SHT_CUDA_INFO"
	.sectionflags	@""
	.align	4


	//----- nvinfo : EIATTR_CUDA_API_VERSION
	.align		4
        /*0000*/ 	.byte	0x04, 0x37
        /*0002*/ 	.short	(.L_3754 - .L_3753)
.L_3753:
        /*0004*/ 	.word	0x00000082


	//----- nvinfo : EIATTR_KPARAM_INFO
	.align		4
.L_3754:
        /*0008*/ 	.byte	0x04, 0x17
        /*000a*/ 	.short	(.L_3756 - .L_3755)
.L_3755:
        /*000c*/ 	.word	0x00000000
        /*0010*/ 	.short	0x0002
        /*0012*/ 	.short	0x0010
        /*0014*/ 	.byte	0x00, 0xf5, 0x21, 0x00


	//----- nvinfo : EIATTR_KPARAM_INFO
	.align		4
.L_3756:
        /*0018*/ 	.byte	0x04, 0x17
        /*001a*/ 	.short	(.L_3758 - .L_3757)
.L_3757:
        /*001c*/ 	.word	0x00000000
        /*0020*/ 	.short	0x0001
        /*0022*/ 	.short	0x0008
        /*0024*/ 	.byte	0x00, 0xf5, 0x21, 0x00


	//----- nvinfo : EIATTR_KPARAM_INFO
	.align		4
.L_3758:
        /*0028*/ 	.byte	0x04, 0x17
        /*002a*/ 	.short	(.L_3760 - .L_3759)
.L_3759:
        /*002c*/ 	.word	0x00000000
        /*0030*/ 	.short	0x0000
        /*0032*/ 	.short	0x0000
        /*0034*/ 	.byte	0x00, 0xf0, 0x11, 0x00


	//----- nvinfo : EIATTR_SPARSE_MMA_MASK
	.align		4
.L_3760:
        /*0038*/ 	.byte	0x03, 0x50
        /*003a*/ 	.short	0x0000


	//----- nvinfo : EIATTR_MAXREG_COUNT
	.align		4
        /*003c*/ 	.byte	0x03, 0x1b
        /*003e*/ 	.short	0x00ff


	//----- nvinfo : EIATTR_MERCURY_ISA_VERSION
	.align		4
        /*0040*/ 	.byte	0x03, 0x5f
        /*0042*/ 	.short	0x0101


	//----- nvinfo : EIATTR_VRC_CTA_INIT_COUNT
	.align		4
        /*0044*/ 	.byte	0x02, 0x4a
	.zero		1
	.zero		1


	//----- nvinfo : EIATTR_EXIT_INSTR_OFFSETS
	.align		4
        /*0048*/ 	.byte	0x04, 0x1c
        /*004a*/ 	.short	(.L_3762 - .L_3761)


	//   ....[0]....
.L_3761:
        /*004c*/ 	.word	0x000000d0


	//   ....[1]....
        /*0050*/ 	.word	0x000005d0


	//----- nvinfo : EIATTR_CRS_STACK_SIZE
	.align		4
.L_3762:
        /*0054*/ 	.byte	0x04, 0x1e
        /*0056*/ 	.short	(.L_3764 - .L_3763)
.L_3763:
        /*0058*/ 	.word	0x00000000


	//----- nvinfo : EIATTR_CBANK_PARAM_SIZE
	.align		4
.L_3764:
        /*005c*/ 	.byte	0x03, 0x19
        /*005e*/ 	.short	0x0018


	//----- nvinfo : EIATTR_PARAM_CBANK
	.align		4
        /*0060*/ 	.byte	0x04, 0x0a
        /*0062*/ 	.short	(.L_3766 - .L_3765)
	.align		4
.L_3765:
        /*0064*/ 	.word	index@(.nv.constant0.vec_expm1)
        /*0068*/ 	.short	0x0380
        /*006a*/ 	.short	0x0018


	//----- nvinfo : EIATTR_SW_WAR
	.align		4
.L_3766:
        /*006c*/ 	.byte	0x04, 0x36
        /*006e*/ 	.short	(.L_3768 - .L_3767)
.L_3767:
        /*0070*/ 	.word	0x00000008
.L_3768:


//--------------------- .nv.info.vec_exp          --------------------------
	.section	.nv.info.vec_exp,"",@"SHT_CUDA_INFO"
	.sectionflags	@""
	.align	4


	//----- nvinfo : EIATTR_CUDA_API_VERSION
	.align		4
        /*0000*/ 	.byte	0x04, 0x37
        /*0002*/ 	.short	(.L_3770 - .L_3769)
.L_3769:
        /*0004*/ 	.word	0x00000082


	//----- nvinfo : EIATTR_KPARAM_INFO
	.align		4
.L_3770:
        /*0008*/ 	.byte	0x04, 0x17
        /*000a*/ 	.short	(.L_3772 - .L_3771)
.L_3771:
        /*000c*/ 	.word	0x00000000
        /*0010*/ 	.short	0x0002
        /*0012*/ 	.short	0x0010
        /*0014*/ 	.byte	0x00, 0xf5, 0x21, 0x00


	//----- nvinfo : EIATTR_KPARAM_INFO
	.align		4
.L_3772:
        /*0018*/ 	.byte	0x04, 0x17
        /*001a*/ 	.short	(.L_3774 - .L_3773)
.L_3773:
        /*001c*/ 	.word	0x00000000
        /*0020*/ 	.short	0x0001
        /*0022*/ 	.short	0x0008
        /*0024*/ 	.byte	0x00, 0xf5, 0x21, 0x00


	//----- nvinfo : EIATTR_KPARAM_INFO
	.align		4
.L_3774:
        /*0028*/ 	.byte	0x04, 0x17
        /*002a*/ 	.short	(.L_3776 - .L_3775)
.L_3775:
        /*002c*/ 	.word	0x00000000
        /*0030*/ 	.short	0x0000
        /*0032*/ 	.short	0x0000
        /*0034*/ 	.byte	0x00, 0xf0, 0x11, 0x00


	//----- nvinfo : EIATTR_SPARSE_MMA_MASK
	.align		4
.L_3776:
        /*0038*/ 	.byte	0x03, 0x50
        /*003a*/ 	.short	0x0000


	//----- nvinfo : EIATTR_MAXREG_COUNT
	.align		4
        /*003c*/ 	.byte	0x03, 0x1b
        /*003e*/ 	.short	0x00ff


	//----- nvinfo : EIATTR_MERCURY_ISA_VERSION
	.align		4
        /*0040*/ 	.byte	0x03, 0x5f
        /*0042*/ 	.short	0x0101


	//----- nvinfo : EIATTR_VRC_CTA_INIT_COUNT
	.align		4
        /*0044*/ 	.byte	0x02, 0x4a
	.zero		1
	.zero		1


	//----- nvinfo : EIATTR_EXIT_INSTR_OFFSETS
	.align		4
        /*0048*/ 	.byte	0x04, 0x1c
        /*004a*/ 	.short	(.L_3778 - .L_3777)


	//   ....[0]....
.L_3777:
        /*004c*/ 	.word	0x000000d0


	//   ....[1]....
        /*0050*/ 	.word	0x00000500


	//----- nvinfo : EIATTR_CRS_STACK_SIZE
	.align		4
.L_3778:
        /*0054*/ 	.byte	0x04, 0x1e
        /*0056*/ 	.short	(.L_3780 - .L_3779)
.L_3779:
        /*0058*/ 	.word	0x00000000


	//----- nvinfo : EIATTR_CBANK_PARAM_SIZE
	.align		4
.L_3780:
        /*005c*/ 	.byte	0x03, 0x19
        /*005e*/ 	.short	0x0018


	//----- nvinfo : EIATTR_PARAM_CBANK
	.align		4
        /*0060*/ 	.byte	0x04, 0x0a
        /*0062*/ 	.short	(.L_3782 - .L_3781)
	.align		4
.L_3781:
        /*0064*/ 	.word	index@(.nv.constant0.vec_exp)
        /*0068*/ 	.short	0x0380
        /*006a*/ 	.short	0x0018


	//----- nvinfo : EIATTR_SW_WAR
	.align		4
.L_3782:
        /*006c*/ 	.byte	0x04, 0x36
        /*006e*/ 	.short	(.L_3784 - .L_3783)
.L_3783:
        /*0070*/ 	.word	0x00000008
.L_3784:


//--------------------- .nv.info.vec_exp2         --------------------------
	.section	.nv.info.vec_exp2,"",@"SHT_CUDA_INFO"
	.sectionflags	@""
	.align	4


	//----- nvinfo : EIATTR_CUDA_API_VERSION
	.align		4
        /*0000*/ 	.byte	0x04, 0x37
        /*0002*/ 	.short	(.L_3786 - .L_3785)
.L_3785:
        /*0004*/ 	.word	0x00000082


	//----- nvinfo : EIATTR_KPARAM_INFO
	.align		4
.L_3786:
        /*0008*/ 	.byte	0x04, 0x17
        /*000a*/ 	.short	(.L_3788 - .L_3787)
.L_3787:
        /*000c*/ 	.word	0x00000000
        /*0010*/ 	.short	0x0002
        /*0012*/ 	.short	0x0010
        /*0014*/ 	.byte	0x00, 0xf5, 0x21, 0x00


	//----- nvinfo : EIATTR_KPARAM_INFO
	.align		4
.L_3788:
        /*0018*/ 	.byte	0x04, 0x17
        /*001a*/ 	.short	(.L_3790 - .L_3789)
.L_3789:
        /*001c*/ 	.word	0x00000000
        /*0020*/ 	.short	0x0001
        /*0022*/ 	.short	0x0008
        /*0024*/ 	.byte	0x00, 0xf5, 0x21, 0x00


	//----- nvinfo : EIATTR_KPARAM_INFO
	.align		4
.L_3790:
        /*0028*/ 	.byte	0x04, 0x17
        /*002a*/ 	.short	(.L_3792 - .L_3791)
.L_3791:
        /*002c*/ 	.word	0x00000000
        /*0030*/ 	.short	0x0000
        /*0032*/ 	.short	0x0000
        /*0034*/ 	.byte	0x00, 0xf0, 0x11, 0x00


	//----- nvinfo : EIATTR_SPARSE_MMA_MASK
	.align		4
.L_3792:
        /*0038*/ 	.byte	0x03, 0x50
        /*003a*/ 	.short	0x0000


	//----- nvinfo : EIATTR_MAXREG_COUNT
	.align		4
        /*003c*/ 	.byte	0x03, 0x1b
        /*003e*/ 	.short	0x00ff


	//----- nvinfo : EIATTR_MERCURY_ISA_VERSION
	.align		4
        /*0040*/ 	.byte	0x03, 0x5f
        /*0042*/ 	.short	0x0101


	//----- nvinfo : EIATTR_VRC_CTA_INIT_COUNT
	.align		4
        /*0044*/ 	.byte	0x02, 0x4a
	.zero		1
	.zero		1


	//----- nvinfo : EIATTR_EXIT_INSTR_OFFSETS
	.align		4
        /*0048*/ 	.byte	0x04, 0x1c
        /*004a*/ 	.short	(.L_3794 - .L_3793)


	//   ....[0]....
.L_3793:
        /*004c*/ 	.word	0x000000d0


	//   ....[1]....
        /*0050*/ 	.word	0x00000510


	//----- nvinfo : EIATTR_CRS_STACK_SIZE
	.align		4
.L_3794:
        /*0054*/ 	.byte	0x04, 0x1e
        /*0056*/ 	.short	(.L_3796 - .L_3795)
.L_3795:
        /*0058*/ 	.word	0x00000000


	//----- nvinfo : EIATTR_CBANK_PARAM_SIZE
	.align		4
.L_3796:
        /*005c*/ 	.byte	0x03, 0x19
        /*005e*/ 	.short	0x0018


	//----- nvinfo : EIATTR_PARAM_CBANK
	.align		4
        /*0060*/ 	.byte	0x04, 0x0a
        /*0062*/ 	.short	(.L_3798 - .L_3797)
	.align		4
.L_3797:
        /*0064*/ 	.word	index@(.nv.constant0.vec_exp2)
        /*0068*/ 	.short	0x0380
        /*006a*/ 	.short	0x0018


	//----- nvinfo : EIATTR_SW_WAR
	.align		4
.L_3798:
        /*006c*/ 	.byte	0x04, 0x36
        /*006e*/ 	.short	(.L_3800 - .L_3799)
.L_3799:
        /*0070*/ 	.word	0x00000008
.L_3800:


//--------------------- .nv.info.vec_exp10        --------------------------
	.section	.nv.info.vec_exp10,"",@"SHT_CUDA_INFO"
	.sectionflags	@""
	.align	4


	//----- nvinfo : EIATTR_CUDA_API_VERSION
	.align		4
        /*0000*/ 	.byte	0x04, 0x37
        /*0002*/ 	.short	(.L_3802 - .L_3801)
.L_3801:
        /*0004*/ 	.word	0x00000082


	//----- nvinfo : EIATTR_KPARAM_INFO
	.align		4
.L_3802:
        /*0008*/ 	.byte	0x04, 0x17
        /*000a*/ 	.short	(.L_3804 - .L_3803)
.L_3803:
        /*000c*/ 	.word	0x00000000
        /*0010*/ 	.short	0x0002
        /*0012*/ 	.short	0x0010
        /*0014*/ 	.byte	0x00, 0xf5, 0x21, 0x00


	//----- nvinfo : EIATTR_KPARAM_INFO
	.align		4
.L_3804:
        /*0018*/ 	.byte	0x04, 0x17
        /*001a*/ 	.short	(.L_3806 - .L_3805)
.L_3805:
        /*001c*/ 	.word	0x00000000
        /*0020*/ 	.short	0x0001
        /*0022*/ 	.short	0x0008
        /*0024*/ 	.byte	0x00, 0xf5, 0x21, 0x00


	//----- nvinfo : EIATTR_KPARAM_INFO
	.align		4
.L_3806:
        /*0028*/ 	.byte	0x04, 0x17
        /*002a*/ 	.short	(.L_3808 - .L_3807)
.L_3807:
        /*002c*/ 	.word	0x00000000
        /*0030*/ 	.short	0x0000
        /*0032*/ 	.short	0x0000
        /*0034*/ 	.byte	0x00, 0xf0, 0x11, 0x00


	//----- nvinfo : EIATTR_SPARSE_MMA_MASK
	.align		4
.L_3808:
        /*0038*/ 	.byte	0x03, 0x50
        /*003a*/ 	.short	0x0000


	//----- nvinfo : EIATTR_MAXREG_COUNT
	.align		4
        /*003c*/ 	.byte	0x03, 0x1b
        /*003e*/ 	.short	0x00ff


	//----- nvinfo : EIATTR_MERCURY_ISA_VERSION
	.align		4
        /*0040*/ 	.byte	0x03, 0x5f
        /*0042*/ 	.short	0x0101


	//----- nvinfo : EIATTR_VRC_CTA_INIT_COUNT
	.align		4
        /*0044*/ 	.byte	0x02, 0x4a
	.zero		1
	.zero		1


	//----- nvinfo : EIATTR_EXIT_INSTR_OFFSETS
	.align		4
        /*0048*/ 	.byte	0x04, 0x1c
        /*004a*/ 	.short	(.L_3810 - .L_3809)


	//   ....[0]....
.L_3809:
        /*004c*/ 	.word	0x000000d0


	//   ....[1]....
        /*0050*/ 	.word	0x00000580


	//----- nvinfo : EIATTR_CRS_STACK_SIZE
	.align		4
.L_3810:
        /*0054*/ 	.byte	0x04, 0x1e
        /*0056*/ 	.short	(.L_3812 - .L_3811)
.L_3811:
        /*0058*/ 	.word	0x00000000


	//----- nvinfo : EIATTR_CBANK_PARAM_SIZE
	.align		4
.L_3812:
        /*005c*/ 	.byte	0x03, 0x19
        /*005e*/ 	.short	0x0018


	//----- nvinfo : EIATTR_PARAM_CBANK
	.align		4
        /*0060*/ 	.byte	0x04, 0x0a
        /*0062*/ 	.short	(.L_3814 - .L_3813)
	.align		4
.L_3813:
        /*0064*/ 	.word	index@(.nv.constant0.vec_exp10)
        /*0068*/ 	.short	0x0380
        /*006a*/ 	.short	0x0018


	//----- nvinfo : EIATTR_SW_WAR
	.align		4
.L_3814:
        /*006c*/ 	.byte	0x04, 0x36
        /*006e*/ 	.short	(.L_3816 - .L_3815)
.L_3815:
        /*0070*/ 	.word	0x00000008
.L_3816:


//--------------------- .nv.info.vec_erfinv       --------------------------
	.section	.nv.info.vec_erfinv,"",@"SHT_CUDA_INFO"
	.sectionflags	@""
	.align	4


	//----- nvinfo : EIATTR_CUDA_API_VERSION
	.align		4
        /*0000*/ 	.byte	0x04, 0x37
        /*0002*/ 	.short	(.L_3818 - .L_3817)
.L_3817:
        /*0004*/ 	.word	0x00000082


	//----- nvinfo : EIATTR_KPARAM_INFO
	.align		4
.L_3818:
        /*0008*/ 	.byte	0x04, 0x17
        /*000a*/ 	.short	(.L_3820 - .L_3819)
.L_3819:
        /*000c*/ 	.word	0x00000000
        /*0010*/ 	.short	0x0002
        /*0012*/ 	.short	0x0010
        /*0014*/ 	.byte	0x00, 0xf5, 0x21, 0x00


	//----- nvinfo : EIATTR_KPARAM_INFO
	.align		4
.L_3820:
        /*0018*/ 	.byte	0x04, 0x17
        /*001a*/ 	.short	(.L_3822 - .L_3821)
.L_3821:
        /*001c*/ 	.word	0x00000000
        /*0020*/ 	.short	0x0001
        /*0022*/ 	.short	0x0008
        /*0024*/ 	.byte	0x00, 0xf5, 0x21, 0x00


	//----- nvinfo : EIATTR_KPARAM_INFO
	.align		4
.L_3822:
        /*0028*/ 	.byte	0x04, 0x17
        /*002a*/ 	.short	(.L_3824 - .L_3823)
.L_3823:
        /*002c*/ 	.word	0x00000000
        /*0030*/ 	.short	0x0000
        /*0032*/ 	.short	0x0000
        /*0034*/ 	.byte	0x00, 0xf0, 0x11, 0x00


	//----- nvinfo : EIATTR_SPARSE_MMA_MASK
	.align		4
.L_3824:
        /*0038*/ 	.byte	0x03, 0x50
        /*003a*/ 	.short	0x0000


	//----- nvinfo : EIATTR_MAXREG_COUNT
	.align		4
        /*003c*/ 	.byte	0x03, 0x1b
        /*003e*/ 	.short	0x00ff


	//----- nvinfo : EIATTR_MERCURY_ISA_VERSION
	.align		4
        /*0040*/ 	.byte	0x03, 0x5f
        /*0042*/ 	.short	0x0101


	//----- nvinfo : EIATTR_VRC_CTA_INIT_COUNT
	.align		4
        /*0044*/ 	.byte	0x02, 0x4a
	.zero		1
	.zero		1


	//----- nvinfo : EIATTR_EXIT_INSTR_OFFSETS
	.align		4
        /*0048*/ 	.byte	0x04, 0x1c
        /*004a*/ 	.short	(.L_3826 - .L_3825)


	//   ....[0]....
.L_3825:
        /*004c*/ 	.word	0x000000d0


	//   ....[1]....
        /*0050*/ 	.word	0x000012a0


	//----- nvinfo : EIATTR_CRS_STACK_SIZE
	.align		4
.L_3826:
        /*0054*/ 	.byte	0x04, 0x1e
        /*0056*/ 	.short	(.L_3828 - .L_3827)
.L_3827:
        /*0058*/ 	.word	0x00000000


	//----- nvinfo : EIATTR_CBANK_PARAM_SIZE
	.align		4
.L_3828:
        /*005c*/ 	.byte	0x03, 0x19
        /*005e*/ 	.short	0x0018


	//----- nvinfo : EIATTR_PARAM_CBANK
	.align		4
        /*0060*/ 	.byte	0x04, 0x0a
        /*0062*/ 	.short	(.L_3830 - .L_3829)
	.align		4
.L_3829:
        /*0064*/ 	.word	index@(.nv.constant0.vec_erfinv)
        /*0068*/ 	.short	0x0380
        /*006a*/ 	.short	0x0018


	//----- nvinfo : EIATTR_SW_WAR
	.align		4
.L_3830:
        /*006c*/ 	.byte	0x04, 0x36
        /*006e*/ 	.short	(.L_3832 - .L_3831)
.L_3831:
        /*0070*/ 	.word	0x00000008
.L_3832:


//--------------------- .nv.info.vec_erf          --------------------------
	.section	.nv.info.vec_erf,"",@"SHT_CUDA_INFO"
	.sectionflags	@""
	.align	4


	//----- nvinfo : EIATTR_CUDA_API_VERSION
	.align		4
        /*0000*/ 	.byte	0x04, 0x37
        /*0002*/ 	.short	(.L_3834 - .L_3833)
.L_3833:
        /*0004*/ 	.word	0x00000082


	//----- nvinfo : EIATTR_KPARAM_INFO
	.align		4
.L_3834:
        /*0008*/ 	.byte	0x04, 0x17
        /*000a*/ 	.short	(.L_3836 - .L_3835)
.L_3835:
        /*000c*/ 	.word	0x00000000
        /*0010*/ 	.short	0x0002
        /*0012*/ 	.short	0x0010
        /*0014*/ 	.byte	0x00, 0xf5, 0x21, 0x00


	//----- nvinfo : EIATTR_KPARAM_INFO
	.align		4
.L_3836:
        /*0018*/ 	.byte	0x04, 0x17
        /*001a*/ 	.short	(.L_3838 - .L_3837)
.L_3837:
        /*001c*/ 	.word	0x00000000
        /*0020*/ 	.short	0x0001
        /*0022*/ 	.short	0x0008
        /*0024*/ 	.byte	0x00, 0xf5, 0x21, 0x00


	//----- nvinfo : EIATTR_KPARAM_INFO
	.align		4
.L_3838:
        /*0028*/ 	.byte	0x04, 0x17
        /*002a*/ 	.short	(.L_3840 - .L_3839)
.L_3839:
        /*002c*/ 	.word	0x00000000
        /*0030*/ 	.short	0x0000
        /*0032*/ 	.short	0x0000
        /*0034*/ 	.byte	0x00, 0xf0, 0x11, 0x00


	//----- nvinfo : EIATTR_SPARSE_MMA_MASK
	.align		4
.L_3840:
        /*0038*/ 	.byte	0x03, 0x50
        /*003a*/ 	.short	0x0000


	//----- nvinfo : EIATTR_MAXREG_COUNT
	.align		4
        /*003c*/ 	.byte	0x03, 0x1b
        /*003e*/ 	.short	0x00ff


	//----- nvinfo : EIATTR_MERCURY_ISA_VERSION
	.align		4
        /*0040*/ 	.byte	0x03, 0x5f
        /*0042*/ 	.short	0x0101


	//----- nvinfo : EIATTR_VRC_CTA_INIT_COUNT
	.align		4
        /*0044*/ 	.byte	0x02, 0x4a
	.zero		1
	.zero		1


	//----- nvinfo : EIATTR_EXIT_INSTR_OFFSETS
	.align		4
        /*0048*/ 	.byte	0x04, 0x1c
        /*004a*/ 	.short	(.L_3842 - .L_3841)


	//   ....[0]....
.L_3841:
        /*004c*/ 	.word	0x000000d0


	//   ....[1]....
        /*0050*/ 	.word	0x00000900


	//----- nvinfo : EIATTR_CBANK_PARAM_SIZE
	.align		4
.L_3842:
        /*0054*/ 	.byte	0x03, 0x19
        /*0056*/ 	.short	0x0018


	//----- nvinfo : EIATTR_PARAM_CBANK
	.align		4
        /*0058*/ 	.byte	0x04, 0x0a
        /*005a*/ 	.short	(.L_3844 - .L_3843)
	.align		4
.L_3843:
        /*005c*/ 	.word	index@(.nv.constant0.vec_erf)
        /*0060*/ 	.short	0x0380
        /*0062*/ 	.short	0x0018


	//----- nvinfo : EIATTR_SW_WAR
	.align		4
.L_3844:
        /*0064*/ 	.byte	0x04, 0x36
        /*0066*/ 	.short	(.L_3846 - .L_3845)
.L_3845:
        /*0068*/ 	.word	0x00000008
.L_3846:


//--------------------- .nv.info.vec_erfcx        --------------------------
	.section	.nv.info.vec_erfcx,"",@"SHT_CUDA_INFO"
	.sectionflags	@""
	.align	4


	//----- nvinfo : EIATTR_CUDA_API_VERSION
	.align		4
        /*0000*/ 	.byte	0x04, 0x37
        /*0002*/ 	.short	(.L_3848 - .L_3847)
.L_3847:
        /*0004*/ 	.word	0x00000082


	//----- nvinfo : EIATTR_KPARAM_INFO
	.align		4
.L_3848:
        /*0008*/ 	.byte	0x04, 0x17
        /*000a*/ 	.short	(.L_3850 - .L_3849)
.L_3849:
        /*000c*/ 	.word	0x00000000
        /*0010*/ 	.short	0x0002
        /*0012*/ 	.short	0x0010
        /*0014*/ 	.byte	0x00, 0xf5, 0x21, 0x00


	//----- nvinfo : EIATTR_KPARAM_INFO
	.align		4
.L_3850:
        /*0018*/ 	.byte	0x04, 0x17
        /*001a*/ 	.short	(.L_3852 - .L_3851)
.L_3851:
        /*001c*/ 	.word	0x00000000
        /*0020*/ 	.short	0x0001
        /*0022*/ 	.short	0x0008
        /*0024*/ 	.byte	0x00, 0xf5, 0x21, 0x00


	//----- nvinfo : EIATTR_KPARAM_INFO
	.align		4
.L_3852:
        /*0028*/ 	.byte	0x04, 0x17
        /*002a*/ 	.short	(.L_3854 - .L_3853)
.L_3853:
        /*002c*/ 	.word	0x00000000
        /*0030*/ 	.short	0x0000
        /*0032*/ 	.short	0x0000
        /*0034*/ 	.byte	0x00, 0xf0, 0x11, 0x00


	//----- nvinfo : EIATTR_SPARSE_MMA_MASK
	.align		4
.L_3854:
        /*0038*/ 	.byte	0x03, 0x50
        /*003a*/ 	.short	0x0000


	//----- nvinfo : EIATTR_MAXREG_COUNT
	.align		4
        /*003c*/ 	.byte	0x03, 0x1b
        /*003e*/ 	.short	0x00ff


	//----- nvinfo : EIATTR_MERCURY_ISA_VERSION
	.align		4
        /*0040*/ 	.byte	0x03, 0x5f
        /*0042*/ 	.short	0x0101


	//----- nvinfo : EIATTR_VRC_CTA_INIT_COUNT
	.align		4
        /*0044*/ 	.byte	0x02, 0x4a
	.zero		1
	.zero		1


	//----- nvinfo : EIATTR_EXIT_INSTR_OFFSETS
	.align		4
        /*0048*/ 	.byte	0x04, 0x1c
        /*004a*/ 	.short	(.L_3856 - .L_3855)


	//   ....[0]....
.L_3855:
        /*004c*/ 	.word	0x000000d0


	//   ....[1]....
        /*0050*/ 	.word	0x00000d80


	//----- nvinfo : EIATTR_CRS_STACK_SIZE
	.align		4
.L_3856:
        /*0054*/ 	.byte	0x04, 0x1e
        /*0056*/ 	.short	(.L_3858 - .L_3857)
.L_3857:
        /*0058*/ 	.word	0x00000000


	//----- nvinfo : EIATTR_CBANK_PARAM_SIZE
	.align		4
.L_3858:
        /*005c*/ 	.byte	0x03, 0x19
        /*005e*/ 	.short	0x0018


	//----- nvinfo : EIATTR_PARAM_CBANK
	.align		4
        /*0060*/ 	.byte	0x04, 0x0a
        /*0062*/ 	.short	(.L_3860 - .L_3859)
	.align		4
.L_3859:
        /*0064*/ 	.word	index@(.nv.constant0.vec_erfcx)
        /*0068*/ 	.short	0x0380
        /*006a*/ 	.short	0x0018


	//----- nvinfo : EIATTR_SW_WAR
	.align		4
.L_3860:
        /*006c*/ 	.byte	0x04, 0x36
        /*006e*/ 	.short	(.L_3862 - .L_3861)
.L_3861:
        /*0070*/ 	.word	0x00000008
.L_3862:


//--------------------- .nv.info.vec_erfcinv      --------------------------
	.section	.nv.info.vec_erfcinv,"",@"SHT_CUDA_INFO"
	.sectionflags	@""
	.align	4


	//----- nvinfo : EIATTR_CUDA_API_VERSION
	.align		4
        /*0000*/ 	.byte	0x04, 0x37
        /*0002*/ 	.short	(.L_3864 - .L_3863)
.L_3863:
        /*0004*/ 	.word	0x00000082


	//----- nvinfo : EIATTR_KPARAM_INFO
	.align		4
.L_3864:
        /*0008*/ 	.byte	0x04, 0x17
        /*000a*/ 	.short	(.L_3866 - .L_3865)
.L_3865:
        /*000c*/ 	.word	0x00000000
        /*0010*/ 	.short	0x0002
        /*0012*/ 	.short	0x0010
        /*0014*/ 	.byte	0x00, 0xf5, 0x21, 0x00


	//----- nvinfo : EIATTR_KPARAM_INFO
	.align		4
.L_3866:
        /*0018*/ 	.byte	0x04, 0x17
        /*001a*/ 	.short	(.L_3868 - .L_3867)
.L_3867:
        /*001c*/ 	.word	0x00000000
        /*0020*/ 	.short	0x0001
        /*0022*/ 	.short	0x0008
        /*0024*/ 	.byte	0x00, 0xf5, 0x21, 0x00


	//----- nvinfo : EIATTR_KPARAM_INFO
	.align		4
.L_3868:
        /*0028*/ 	.byte	0x04, 0x17
        /*002a*/ 	.short	(.L_3870 - .L_3869)
.L_3869:
        /*002c*/ 	.word	0x00000000
        /*0030*/ 	.short	0x0000
        /*0032*/ 	.short	0x0000
        /*0034*/ 	.byte	0x00, 0xf0, 0x11, 0x00


	//----- nvinfo : EIATTR_SPARSE_MMA_MASK
	.align		4
.L_3870:
        /*0038*/ 	.byte	0x03, 0x50
        /*003a*/ 	.short	0x0000


	//----- nvinfo : EIATTR_MAXREG_COUNT
	.align		4
        /*003c*/ 	.byte	0x03, 0x1b
        /*003e*/ 	.short	0x00ff


	//----- nvinfo : EIATTR_MERCURY_ISA_VERSION
	.align		4
        /*0040*/ 	.byte	0x03, 0x5f
        /*0042*/ 	.short	0x0101


	//----- nvinfo : EIATTR_VRC_CTA_INIT_COUNT
	.align		4
        /*0044*/ 	.byte	0x02, 0x4a
	.zero		1
	.zero		1


	//----- nvinfo : EIATTR_EXIT_INSTR_OFFSETS
	.align		4
        /*0048*/ 	.byte	0x04, 0x1c
        /*004a*/ 	.short	(.L_3872 - .L_3871)


	//   ....[0]....
.L_3871:
        /*004c*/ 	.word	0x000000d0


	//   ....[1]....
        /*0050*/ 	.word	0x00001cb0


	//----- nvinfo : EIATTR_CRS_STACK_SIZE
	.align		4
.L_3872:
        /*0054*/ 	.byte	0x04, 0x1e
        /*0056*/ 	.short	(.L_3874 - .L_3873)
.L_3873:
        /*0058*/ 	.word	0x00000000


	//----- nvinfo : EIATTR_CBANK_PARAM_SIZE
	.align		4
.L_3874:
        /*005c*/ 	.byte	0x03, 0x19
        /*005e*/ 	.short	0x0018


	//----- nvinfo : EIATTR_PARAM_CBANK
	.align		4
        /*0060*/ 	.byte	0x04, 0x0a
        /*0062*/ 	.short	(.L_3876 - .L_3875)
	.align		4
.L_3875:
        /*0064*/ 	.word	index@(.nv.constant0.vec_erfcinv)
        /*0068*/ 	.short	0x0380
        /*006a*/ 	.short	0x0018


	//----- nvinfo : EIATTR_SW_WAR
	.align		4
.L_3876:
        /*006c*/ 	.byte	0x04, 0x36
        /*006e*/ 	.short	(.L_3878 - .L_3877)
.L_3877:
        /*0070*/ 	.word	0x00000008
.L_3878:


//--------------------- .nv.info.vec_erfc         --------------------------
	.section	.nv.info.vec_erfc,"",@"SHT_CUDA_INFO"
	.sectionflags	@""
	.align	4


	//----- nvinfo : EIATTR_CUDA_API_VERSION
	.align		4
        /*0000*/ 	.byte	0x04, 0x37
        /*0002*/ 	.short	(.L_3880 - .L_3879)
.L_3879:
        /*0004*/ 	.word	0x00000082


	//----- nvinfo : EIATTR_KPARAM_INFO
	.align		4
.L_3880:
        /*0008*/ 	.byte	0x04, 0x17
        /*000a*/ 	.short	(.L_3882 - .L_3881)
.L_3881:
        /*000c*/ 	.word	0x00000000
        /*0010*/ 	.short	0x0002
        /*0012*/ 	.short	0x0010
        /*0014*/ 	.byte	0x00, 0xf5, 0x21, 0x00


	//----- nvinfo : EIATTR_KPARAM_INFO
	.align		4
.L_3882:
        /*0018*/ 	.byte	0x04, 0x17
        /*001a*/ 	.short	(.L_3884 - .L_3883)
.L_3883:
        /*001c*/ 	.word	0x00000000
        /*0020*/ 	.short	0x0001
        /*0022*/ 	.short	0x0008
        /*0024*/ 	.byte	0x00, 0xf5, 0x21, 0x00


	//----- nvinfo : EIATTR_KPARAM_INFO
	.align		4
.L_3884:
        /*0028*/ 	.byte	0x04, 0x17
        /*002a*/ 	.short	(.L_3886 - .L_3885)
.L_3885:
        /*002c*/ 	.word	0x00000000
        /*0030*/ 	.short	0x0000
        /*0032*/ 	.short	0x0000
        /*0034*/ 	.byte	0x00, 0xf0, 0x11, 0x00


	//----- nvinfo : EIATTR_SPARSE_MMA_MASK
	.align		4
.L_3886:
        /*0038*/ 	.byte	0x03, 0x50
        /*003a*/ 	.short	0x0000


	//----- nvinfo : EIATTR_MAXREG_COUNT
	.align		4
        /*003c*/ 	.byte	0x03, 0x1b
        /*003e*/ 	.short	0x00ff


	//----- nvinfo : EIATTR_MERCURY_ISA_VERSION
	.align		4
        /*0040*/ 	.byte	0x03, 0x5f
        /*0042*/ 	.short	0x0101


	//----- nvinfo : EIATTR_VRC_CTA_INIT_COUNT
	.align		4
        /*0044*/ 	.byte	0x02, 0x4a
	.zero		1
	.zero		1


	//----- nvinfo : EIATTR_EXIT_INSTR_OFFSETS
	.align		4
        /*0048*/ 	.byte	0x04, 0x1c
        /*004a*/ 	.short	(.L_3888 - .L_3887)


	//   ....[0]....
.L_3887:
        /*004c*/ 	.word	0x000000d0


	//   ....[1]....
        /*0050*/ 	.word	0x00000bd0


	//----- nvinfo : EIATTR_CRS_STACK_SIZE
	.align		4
.L_3888:
        /*0054*/ 	.byte	0x04, 0x1e
        /*0056*/ 	.short	(.L_3890 - .L_3889)
.L_3889:
        /*0058*/ 	.word	0x00000000


	//----- nvinfo : EIATTR_CBANK_PARAM_SIZE
	.align		4
.L_3890:
        /*005c*/ 	.byte	0x03, 0x19
        /*005e*/ 	.short	0x0018


	//----- nvinfo : EIATTR_PARAM_CBANK
	.align		4
        /*0060*/ 	.byte	0x04, 0x0a
        /*0062*/ 	.short	(.L_3892 - .L_3891)
	.align		4
.L_3891:
        /*0064*/ 	.word	index@(.nv.constant0.vec_erfc)
        /*0068*/ 	.short	0x0380
        /*006a*/ 	.short	0x0018


	//----- nvinfo : EIATTR_SW_WAR
	.align		4
.L_3892:
        /*006c*/ 	.byte	0x04, 0x36
        /*006e*/ 	.short	(.L_3894 - .L_3893)
.L_3893:
        /*0070*/ 	.word	0x00000008
.L_3894:


//--------------------- .nv.info.vec_cospi        --------------------------
	.section	.nv.info.vec_cospi,"",@"SHT_CUDA_INFO"
	.sectionflags	@""
	.align	4


	//----- nvinfo : EIATTR_CUDA_API_VERSION
	.align		4
        /*0000*/ 	.byte	0x04, 0x37
        /*0002*/ 	.short	(.L_3896 - .L_3895)
.L_3895:
        /*0004*/ 	.word	0x00000082


	//----- nvinfo : EIATTR_KPARAM_INFO
	.align		4
.L_3896:
        /*0008*/ 	.byte	0x04, 0x17
        /*000a*/ 	.short	(.L_3898 - .L_3897)
.L_3897:
        /*000c*/ 	.word	0x00000000
        /*0010*/ 	.short	0x0002
        /*0012*/ 	.short	0x0010
        /*0014*/ 	.byte	0x00, 0xf5, 0x21, 0x00


	//----- nvinfo : EIATTR_KPARAM_INFO
	.align		4
.L_3898:
        /*0018*/ 	.byte	0x04, 0x17
        /*001a*/ 	.short	(.L_3900 - .L_3899)
.L_3899:
        /*001c*/ 	.word	0x00000000
        /*0020*/ 	.short	0x0001
        /*0022*/ 	.short	0x0008
        /*0024*/ 	.byte	0x00, 0xf5, 0x21, 0x00


	//----- nvinfo : EIATTR_KPARAM_INFO
	.align		4
.L_3900:
        /*0028*/ 	.byte	0x04, 0x17
        /*002a*/ 	.short	(.L_3902 - .L_3901)
.L_3901:
        /*002c*/ 	.word	0x00000000
        /*0030*/ 	.short	0x0000
        /*0032*/ 	.short	0x0000
        /*0034*/ 	.byte	0x00, 0xf0, 0x11, 0x00


	//----- nvinfo : EIATTR_SPARSE_MMA_MASK
	.align		4
.L_3902:
        /*0038*/ 	.byte	0x03, 0x50
        /*003a*/ 	.short	0x0000


	//----- nvinfo : EIATTR_MAXREG_COUNT
	.align		4
        /*003c*/ 	.byte	0x03, 0x1b
        /*003e*/ 	.short	0x00ff


	//----- nvinfo : EIATTR_MERCURY_ISA_VERSION
	.align		4
        /*0040*/ 	.byte	0x03, 0x5f
        /*0042*/ 	.short	0x0101


	//----- nvinfo : EIATTR_VRC_CTA_INIT_COUNT
	.align		4
        /*0044*/ 	.byte	0x02, 0x4a
	.zero		1
	.zero		1


	//----- nvinfo : EIATTR_EXIT_INSTR_OFFSETS
	.align		4
        /*0048*/ 	.byte	0x04, 0x1c
        /*004a*/ 	.short	(.L_3904 - .L_3903)


	//   ....[0]....
.L_3903:
        /*004c*/ 	.word	0x000000d0


	//   ....[1]....
        /*0050*/ 	.word	0x00000440


	//----- nvinfo : EIATTR_CBANK_PARAM_SIZE
	.align		4
.L_3904:
        /*0054*/ 	.byte	0x03, 0x19
        /*0056*/ 	.short	0x0018


	//----- nvinfo : EIATTR_PARAM_CBANK
	.align		4
        /*0058*/ 	.byte	0x04, 0x0a
        /*005a*/ 	.short	(.L_3906 - .L_3905)
	.align		4
.L_3905:
        /*005c*/ 	.word	index@(.nv.constant0.vec_cospi)
        /*0060*/ 	.short	0x0380
        /*0062*/ 	.short	0x0018


	//----- nvinfo : EIATTR_SW_WAR
	.align		4
.L_3906:
        /*0064*/ 	.byte	0x04, 0x36
        /*0066*/ 	.short	(.L_3908 - .L_3907)
.L_3907:
        /*0068*/ 	.word	0x00000008
.L_3908:


//--------------------- .nv.info.vec_cosh         --------------------------
	.section	.nv.info.vec_cosh,"",@"SHT_CUDA_INFO"
	.sectionflags	@""
	.align	4


	//----- nvinfo : EIATTR_CUDA_API_VERSION
	.align		4
        /*0000*/ 	.byte	0x04, 0x37
        /*0002*/ 	.short	(.L_3910 - .L_3909)
.L_3909:
        /*0004*/ 	.word	0x00000082


	//----- nvinfo : EIATTR_KPARAM_INFO
	.align		4
.L_3910:
        /*0008*/ 	.byte	0x04, 0x17
        /*000a*/ 	.short	(.L_3912 - .L_3911)
.L_3911:
        /*000c*/ 	.word	0x00000000
        /*0010*/ 	.short	0x0002
        /*0012*/ 	.short	0x0010
        /*0014*/ 	.byte	0x00, 0xf5, 0x21, 0x00


	//----- nvinfo : EIATTR_KPARAM_INFO
	.align		4
.L_3912:
        /*0018*/ 	.byte	0x04, 0x17
        /*001a*/ 	.short	(.L_3914 - .L_3913)
.L_3913:
        /*001c*/ 	.word	0x00000000
        /*0020*/ 	.short	0x0001
        /*0022*/ 	.short	0x0008
        /*0024*/ 	.byte	0x00, 0xf5, 0x21, 0x00


	//----- nvinfo : EIATTR_KPARAM_INFO
	.align		4
.L_3914:
        /*0028*/ 	.byte	0x04, 0x17
        /*002a*/ 	.short	(.L_3916 - .L_3915)
.L_3915:
        /*002c*/ 	.word	0x00000000
        /*0030*/ 	.short	0x0000
        /*0032*/ 	.short	0x0000
        /*0034*/ 	.byte	0x00, 0xf0, 0x11, 0x00


	//----- nvinfo : EIATTR_SPARSE_MMA_MASK
	.align		4
.L_3916:
        /*0038*/ 	.byte	0x03, 0x50
        /*003a*/ 	.short	0x0000


	//----- nvinfo : EIATTR_MAXREG_COUNT
	.align		4
        /*003c*/ 	.byte	0x03, 0x1b
        /*003e*/ 	.short	0x00ff


	//----- nvinfo : EIATTR_MERCURY_ISA_VERSION
	.align		4
        /*0040*/ 	.byte	0x03, 0x5f
        /*0042*/ 	.short	0x0101


	//----- nvinfo : EIATTR_VRC_CTA_INIT_COUNT
	.align		4
        /*0044*/ 	.byte	0x02, 0x4a
	.zero		1
	.zero		1


	//----- nvinfo : EIATTR_EXIT_INSTR_OFFSETS
	.align		4
        /*0048*/ 	.byte	0x04, 0x1c
        /*004a*/ 	.short	(.L_3918 - .L_3917)


	//   ....[0]....
.L_3917:
        /*004c*/ 	.word	0x000000d0


	//   ....[1]....
        /*0050*/ 	.word	0x00000510


	//----- nvinfo : EIATTR_CRS_STACK_SIZE
	.align		4
.L_3918:
        /*0054*/ 	.byte	0x04, 0x1e
        /*0056*/ 	.short	(.L_3920 - .L_3919)
.L_3919:
        /*0058*/ 	.word	0x00000000


	//----- nvinfo : EIATTR_CBANK_PARAM_SIZE
	.align		4
.L_3920:
        /*005c*/ 	.byte	0x03, 0x19
        /*005e*/ 	.short	0x0018


	//----- nvinfo : EIATTR_PARAM_CBANK
	.align		4
        /*0060*/ 	.byte	0x04, 0x0a
        /*0062*/ 	.short	(.L_3922 - .L_3921)
	.align		4
.L_3921:
        /*0064*/ 	.word	index@(.nv.constant0.vec_cosh)
        /*0068*/ 	.short	0x0380
        /*006a*/ 	.short	0x0018


	//----- nvinfo : EIATTR_SW_WAR
	.align		4
.L_3922:
        /*006c*/ 	.byte	0x04, 0x36
        /*006e*/ 	.short	(.L_3924 - .L_3923)
.L_3923:
        /*0070*/ 	.word	0x00000008
.L_3924:


//--------------------- .nv.info.vec_cos          --------------------------
	.section	.nv.info.vec_cos,"",@"SHT_CUDA_INFO"
	.sectionflags	@""
	.align	4


	//----- nvinfo : EIATTR_CUDA_API_VERSION
	.align		4
        /*0000*/ 	.byte	0x04, 0x37
        /*0002*/ 	.short	(.L_3926 - .L_3925)
.L_3925:
        /*0004*/ 	.word	0x00000082


	//----- nvinfo : EIATTR_KPARAM_INFO
	.align		4
.L_3926:
        /*0008*/ 	.byte	0x04, 0x17
        /*000a*/ 	.short	(.L_3928 - .L_3927)
.L_3927:
        /*000c*/ 	.word	0x00000000
        /*0010*/ 	.short	0x0002
        /*0012*/ 	.short	0x0010
        /*0014*/ 	.byte	0x00, 0xf5, 0x21, 0x00


	//----- nvinfo : EIATTR_KPARAM_INFO
	.align		4
.L_3928:
        /*0018*/ 	.byte	0x04, 0x17
        /*001a*/ 	.short	(.L_3930 - .L_3929)
.L_3929:
        /*001c*/ 	.word	0x00000000
        /*0020*/ 	.short	0x0001
        /*0022*/ 	.short	0x0008
        /*0024*/ 	.byte	0x00, 0xf5, 0x21, 0x00


	//----- nvinfo : EIATTR_KPARAM_INFO
	.align		4
.L_3930:
        /*0028*/ 	.byte	0x04, 0x17
        /*002a*/ 	.short	(.L_3932 - .L_3931)
.L_3931:
        /*002c*/ 	.word	0x00000000
        /*0030*/ 	.short	0x0000
        /*0032*/ 	.short	0x0000
        /*0034*/ 	.byte	0x00, 0xf0, 0x11, 0x00


	//----- nvinfo : EIATTR_SPARSE_MMA_MASK
	.align		4
.L_3932:
        /*0038*/ 	.byte	0x03, 0x50
        /*003a*/ 	.short	0x0000


	//----- nvinfo : EIATTR_MAXREG_COUNT
	.align		4
        /*003c*/ 	.byte	0x03, 0x1b
        /*003e*/ 	.short	0x00ff


	//----- nvinfo : EIATTR_MERCURY_ISA_VERSION
	.align		4
        /*0040*/ 	.byte	0x03, 0x5f
        /*0042*/ 	.short	0x0101


	//----- nvinfo : EIATTR_VRC_CTA_INIT_COUNT
	.align		4
        /*0044*/ 	.byte	0x02, 0x4a
	.zero		1
	.zero		1


	//----- nvinfo : EIATTR_EXIT_INSTR_OFFSETS
	.align		4
        /*0048*/ 	.byte	0x04, 0x1c
        /*004a*/ 	.short	(.L_3934 - .L_3933)


	//   ....[0]....
.L_3933:
        /*004c*/ 	.word	0x000000e0


	//   ....[1]....
        /*0050*/ 	.word	0x000004e0


	//----- nvinfo : EIATTR_CRS_STACK_SIZE
	.align		4
.L_3934:
        /*0054*/ 	.byte	0x04, 0x1e
        /*0056*/ 	.short	(.L_3936 - .L_3935)
.L_3935:
        /*0058*/ 	.word	0x00000000


	//----- nvinfo : EIATTR_CBANK_PARAM_SIZE
	.align		4
.L_3936:
        /*005c*/ 	.byte	0x03, 0x19
        /*005e*/ 	.short	0x0018


	//----- nvinfo : EIATTR_PARAM_CBANK
	.align		4
        /*0060*/ 	.byte	0x04, 0x0a
        /*0062*/ 	.short	(.L_3938 - .L_3937)
	.align		4
.L_3937:
        /*0064*/ 	.word	index@(.nv.constant0.vec_cos)
        /*0068*/ 	.short	0x0380
        /*006a*/ 	.short	0x0018


	//----- nvinfo : EIATTR_SW_WAR
	.align		4
.L_3938:
        /*006c*/ 	.byte	0x04, 0x36
        /*006e*/ 	.short	(.L_3940 - .L_3939)
.L_3939:
        /*0070*/ 	.word	0x00000008
.L_3940:


//--------------------- .nv.info.vec_ceil         --------------------------
	.section	.nv.info.vec_ceil,"",@"SHT_CUDA_INFO"
	.sectionflags	@""
	.align	4


	//----- nvinfo : EIATTR_CUDA_API_VERSION
	.align		4
        /*0000*/ 	.byte	0x04, 0x37
        /*0002*/ 	.short	(.L_3942 - .L_3941)
.L_3941:
        /*0004*/ 	.word	0x00000082


	//----- nvinfo : EIATTR_KPARAM_INFO
	.align		4
.L_3942:
        /*0008*/ 	.byte	0x04, 0x17
        /*000a*/ 	.short	(.L_3944 - .L_3943)
.L_3943:
        /*000c*/ 	.word	0x00000000
        /*0010*/ 	.short	0x0002
        /*0012*/ 	.short	0x0010
        /*0014*/ 	.byte	0x00, 0xf5, 0x21, 0x00


	//----- nvinfo : EIATTR_KPARAM_INFO
	.align		4
.L_3944:
        /*0018*/ 	.byte	0x04, 0x17
        /*001a*/ 	.short	(.L_3946 - .L_3945)
.L_3945:
        /*001c*/ 	.word	0x00000000
        /*0020*/ 	.short	0x0001
        /*0022*/ 	.short	0x0008
        /*0024*/ 	.byte	0x00, 0xf5, 0x21, 0x00


	//----- nvinfo : EIATTR_KPARAM_INFO
	.align		4
.L_3946:
        /*0028*/ 	.byte	0x04, 0x17
        /*002a*/ 	.short	(.L_3948 - .L_3947)
.L_3947:
        /*002c*/ 	.word	0x00000000
        /*0030*/ 	.short	0x0000
        /*0032*/ 	.short	0x0000
        /*0034*/ 	.byte	0x00, 0xf0, 0x11, 0x00


	//----- nvinfo : EIATTR_SPARSE_MMA_MASK
	.align		4
.L_3948:
        /*0038*/ 	.byte	0x03, 0x50
        /*003a*/ 	.short	0x0000


	//----- nvinfo : EIATTR_MAXREG_COUNT
	.align		4
        /*003c*/ 	.byte	0x03, 0x1b
        /*003e*/ 	.short	0x00ff


	//----- nvinfo : EIATTR_MERCURY_ISA_VERSION
	.align		4
        /*0040*/ 	.byte	0x03, 0x5f
        /*0042*/ 	.short	0x0101


	//----- nvinfo : EIATTR_VRC_CTA_INIT_COUNT
	.align		4
        /*0044*/ 	.byte	0x02, 0x4a
	.zero		1
	.zero		1


	//----- nvinfo : EIATTR_EXIT_INSTR_OFFSETS
	.align		4
        /*0048*/ 	.byte	0x04, 0x1c
        /*004a*/ 	.short	(.L_3950 - .L_3949)


	//   ....[0]....
.L_3949:
        /*004c*/ 	.word	0x000000d0


	//   ....[1]....
        /*0050*/ 	.word	0x00000160


	//----- nvinfo : EIATTR_CBANK_PARAM_SIZE
	.align		4
.L_3950:
        /*0054*/ 	.byte	0x03, 0x19
        /*0056*/ 	.short	0x0018


	//----- nvinfo : EIATTR_PARAM_CBANK
	.align		4
        /*0058*/ 	.byte	0x04, 0x0a
        /*005a*/ 	.short	(.L_3952 - .L_3951)
	.align		4
.L_3951:
        /*005c*/ 	.word	index@(.nv.constant0.vec_ceil)
        /*0060*/ 	.short	0x0380
        /*0062*/ 	.short	0x0018


	//----- nvinfo : EIATTR_SW_WAR
	.align		4
.L_3952:
        /*0064*/ 	.byte	0x04, 0x36
        /*0066*/ 	.short	(.L_3954 - .L_3953)
.L_3953:
        /*0068*/ 	.word	0x00000008
.L_3954:


//--------------------- .nv.info.vec_cbrt         --------------------------
	.section	.nv.info.vec_cbrt,"",@"SHT_CUDA_INFO"
	.sectionflags	@""
	.align	4


	//----- nvinfo : EIATTR_CUDA_API_VERSION
	.align		4
        /*0000*/ 	.byte	0x04, 0x37
        /*0002*/ 	.short	(.L_3956 - .L_3955)
.L_3955:
        /*0004*/ 	.word	0x00000082


	//----- nvinfo : EIATTR_KPARAM_INFO
	.align		4
.L_3956:
        /*0008*/ 	.byte	0x04, 0x17
        /*000a*/ 	.short	(.L_3958 - .L_3957)
.L_3957:
        /*000c*/ 	.word	0x00000000
        /*0010*/ 	.short	0x0002
        /*0012*/ 	.short	0x0010
        /*0014*/ 	.byte	0x00, 0xf5, 0x21, 0x00


	//----- nvinfo : EIATTR_KPARAM_INFO
	.align		4
.L_3958:
        /*0018*/ 	.byte	0x04, 0x17
        /*001a*/ 	.short	(.L_3960 - .L_3959)
.L_3959:
        /*001c*/ 	.word	0x00000000
        /*0020*/ 	.short	0x0001
        /*0022*/ 	.short	0x0008
        /*0024*/ 	.byte	0x00, 0xf5, 0x21, 0x00


	//----- nvinfo : EIATTR_KPARAM_INFO
	.align		4
.L_3960:
        /*0028*/ 	.byte	0x04, 0x17
        /*002a*/ 	.short	(.L_3962 - .L_3961)
.L_3961:
        /*002c*/ 	.word	0x00000000
        /*0030*/ 	.short	0x0000
        /*0032*/ 	.short	0x0000
        /*0034*/ 	.byte	0x00, 0xf0, 0x11, 0x00


	//----- nvinfo : EIATTR_SPARSE_MMA_MASK
	.align		4
.L_3962:
        /*0038*/ 	.byte	0x03, 0x50
        /*003a*/ 	.short	0x0000


	//----- nvinfo : EIATTR_MAXREG_COUNT
	.align		4
        /*003c*/ 	.byte	0x03, 0x1b
        /*003e*/ 	.short	0x00ff


	//----- nvinfo : EIATTR_MERCURY_ISA_VERSION
	.align		4
        /*0040*/ 	.byte	0x03, 0x5f
        /*0042*/ 	.short	0x0101


	//----- nvinfo : EIATTR_VRC_CTA_INIT_COUNT
	.align		4
        /*0044*/ 	.byte	0x02, 0x4a
	.zero		1
	.zero		1


	//----- nvinfo : EIATTR_EXIT_INSTR_OFFSETS
	.align		4
        /*0048*/ 	.byte	0x04, 0x1c
        /*004a*/ 	.short	(.L_3964 - .L_3963)


	//   ....[0]....
.L_3963:
        /*004c*/ 	.word	0x000000d0


	//   ....[1]....
        /*0050*/ 	.word	0x00000390


	//----- nvinfo : EIATTR_CBANK_PARAM_SIZE
	.align		4
.L_3964:
        /*0054*/ 	.byte	0x03, 0x19
        /*0056*/ 	.short	0x0018


	//----- nvinfo : EIATTR_PARAM_CBANK
	.align		4
        /*0058*/ 	.byte	0x04, 0x0a
        /*005a*/ 	.short	(.L_3966 - .L_3965)
	.align		4
.L_3965:
        /*005c*/ 	.word	index@(.nv.constant0.vec_cbrt)
        /*0060*/ 	.short	0x0380
        /*0062*/ 	.short	0x0018


	//----- nvinfo : EIATTR_SW_WAR
	.align		4
.L_3966:
        /*0064*/ 	.byte	0x04, 0x36
        /*0066*/ 	.short	(.L_3968 - .L_3967)
.L_3967:
        /*0068*/ 	.word	0x00000008
.L_3968:


//--------------------- .nv.info.vec_atanh        --------------------------
	.section	.nv.info.vec_atanh,"",@"SHT_CUDA_INFO"
	.sectionflags	@""
	.align	4


	//----- nvinfo : EIATTR_CUDA_API_VERSION
	.align		4
        /*0000*/ 	.byte	0x04, 0x37
        /*0002*/ 	.short	(.L_3970 - .L_3969)
.L_3969:
        /*0004*/ 	.word	0x00000082


	//----- nvinfo : EIATTR_KPARAM_INFO
	.align		4
.L_3970:
        /*0008*/ 	.byte	0x04, 0x17
        /*000a*/ 	.short	(.L_3972 - .L_3971)
.L_3971:
        /*000c*/ 	.word	0x00000000
        /*0010*/ 	.short	0x0002
        /*0012*/ 	.short	0x0010
        /*0014*/ 	.byte	0x00, 0xf5, 0x21, 0x00


	//----- nvinfo : EIATTR_KPARAM_INFO
	.align		4
.L_3972:
        /*0018*/ 	.byte	0x04, 0x17
        /*001a*/ 	.short	(.L_3974 - .L_3973)
.L_3973:
        /*001c*/ 	.word	0x00000000
        /*0020*/ 	.short	0x0001
        /*0022*/ 	.short	0x0008
        /*0024*/ 	.byte	0x00, 0xf5, 0x21, 0x00


	//----- nvinfo : EIATTR_KPARAM_INFO
	.align		4
.L_3974:
        /*0028*/ 	.byte	0x04, 0x17
        /*002a*/ 	.short	(.L_3976 - .L_3975)
.L_3975:
        /*002c*/ 	.word	0x00000000
        /*0030*/ 	.short	0x0000
        /*0032*/ 	.short	0x0000
        /*0034*/ 	.byte	0x00, 0xf0, 0x11, 0x00


	//----- nvinfo : EIATTR_SPARSE_MMA_MASK
	.align		4
.L_3976:
        /*0038*/ 	.byte	0x03, 0x50
        /*003a*/ 	.short	0x0000


	//----- nvinfo : EIATTR_MAXREG_COUNT
	.align		4
        /*003c*/ 	.byte	0x03, 0x1b
        /*003e*/ 	.short	0x00ff


	//----- nvinfo : EIATTR_MERCURY_ISA_VERSION
	.align		4
        /*0040*/ 	.byte	0x03, 0x5f
        /*0042*/ 	.short	0x0101


	//----- nvinfo : EIATTR_VRC_CTA_INIT_COUNT
	.align		4
        /*0044*/ 	.byte	0x02, 0x4a
	.zero		1
	.zero		1


	//----- nvinfo : EIATTR_EXIT_INSTR_OFFSETS
	.align		4
        /*0048*/ 	.byte	0x04, 0x1c
        /*004a*/ 	.short	(.L_3978 - .L_3977)


	//   ....[0]....
.L_3977:
        /*004c*/ 	.word	0x000000d0


	//   ....[1]....
        /*0050*/ 	.word	0x00000bd0


	//----- nvinfo : EIATTR_CRS_STACK_SIZE
	.align		4
.L_3978:
        /*0054*/ 	.byte	0x04, 0x1e
        /*0056*/ 	.short	(.L_3980 - .L_3979)
.L_3979:
        /*0058*/ 	.word	0x00000000


	//----- nvinfo : EIATTR_CBANK_PARAM_SIZE
	.align		4
.L_3980:
        /*005c*/ 	.byte	0x03, 0x19
        /*005e*/ 	.short	0x0018


	//----- nvinfo : EIATTR_PARAM_CBANK
	.align		4
        /*0060*/ 	.byte	0x04, 0x0a
        /*0062*/ 	.short	(.L_3982 - .L_3981)
	.align		4
.L_3981:
        /*0064*/ 	.word	index@(.nv.constant0.vec_atanh)
        /*0068*/ 	.short	0x0380
        /*006a*/ 	.short	0x0018


	//----- nvinfo : EIATTR_SW_WAR
	.align		4
.L_3982:
        /*006c*/ 	.byte	0x04, 0x36
        /*006e*/ 	.short	(.L_3984 - .L_3983)
.L_3983:
        /*0070*/ 	.word	0x00000008
.L_3984:


//--------------------- .nv.info.vec_atan         --------------------------
	.section	.nv.info.vec_atan,"",@"SHT_CUDA_INFO"
	.sectionflags	@""
	.align	4


	//----- nvinfo : EIATTR_CUDA_API_VERSION
	.align		4
        /*0000*/ 	.byte	0x04, 0x37
        /*0002*/ 	.short	(.L_3986 - .L_3985)
.L_3985:
        /*0004*/ 	.word	0x00000082


	//----- nvinfo : EIATTR_KPARAM_INFO
	.align		4
.L_3986:
        /*0008*/ 	.byte	0x04, 0x17
        /*000a*/ 	.short	(.L_3988 - .L_3987)
.L_3987:
        /*000c*/ 	.word	0x00000000
        /*0010*/ 	.short	0x0002
        /*0012*/ 	.short	0x0010
        /*0014*/ 	.byte	0x00, 0xf5, 0x21, 0x00


	//----- nvinfo : EIATTR_KPARAM_INFO
	.align		4
.L_3988:
        /*0018*/ 	.byte	0x04, 0x17
        /*001a*/ 	.short	(.L_3990 - .L_3989)
.L_3989:
        /*001c*/ 	.word	0x00000000
        /*0020*/ 	.short	0x0001
        /*0022*/ 	.short	0x0008
        /*0024*/ 	.byte	0x00, 0xf5, 0x21, 0x00


	//----- nvinfo : EIATTR_KPARAM_INFO
	.align		4
.L_3990:
        /*0028*/ 	.byte	0x04, 0x17
        /*002a*/ 	.short	(.L_3992 - .L_3991)
.L_3991:
        /*002c*/ 	.word	0x00000000
        /*0030*/ 	.short	0x0000
        /*0032*/ 	.short	0x0000
        /*0034*/ 	.byte	0x00, 0xf0, 0x11, 0x00


	//----- nvinfo : EIATTR_SPARSE_MMA_MASK
	.align		4
.L_3992:
        /*0038*/ 	.byte	0x03, 0x50
        /*003a*/ 	.short	0x0000


	//----- nvinfo : EIATTR_MAXREG_COUNT
	.align		4
        /*003c*/ 	.byte	0x03, 0x1b
        /*003e*/ 	.short	0x00ff


	//----- nvinfo : EIATTR_MERCURY_ISA_VERSION
	.align		4
        /*0040*/ 	.byte	0x03, 0x5f
        /*0042*/ 	.short	0x0101


	//----- nvinfo : EIATTR_VRC_CTA_INIT_COUNT
	.align		4
        /*0044*/ 	.byte	0x02, 0x4a
	.zero		1
	.zero		1


	//----- nvinfo : EIATTR_EXIT_INSTR_OFFSETS
	.align		4
        /*0048*/ 	.byte	0x04, 0x1c
        /*004a*/ 	.short	(.L_3994 - .L_3993)


	//   ....[0]....
.L_3993:
        /*004c*/ 	.word	0x000000d0


	//   ....[1]....
        /*0050*/ 	.word	0x00000650


	//----- nvinfo : EIATTR_CRS_STACK_SIZE
	.align		4
.L_3994:
        /*0054*/ 	.byte	0x04, 0x1e
        /*0056*/ 	.short	(.L_3996 - .L_3995)
.L_3995:
        /*0058*/ 	.word	0x00000000


	//----- nvinfo : EIATTR_CBANK_PARAM_SIZE
	.align		4
.L_3996:
        /*005c*/ 	.byte	0x03, 0x19
        /*005e*/ 	.short	0x0018


	//----- nvinfo : EIATTR_PARAM_CBANK
	.align		4
        /*0060*/ 	.byte	0x04, 0x0a
        /*0062*/ 	.short	(.L_3998 - .L_3997)
	.align		4
.L_3997:
        /*0064*/ 	.word	index@(.nv.constant0.vec_atan)
        /*0068*/ 	.short	0x0380
        /*006a*/ 	.short	0x0018


	//----- nvinfo : EIATTR_SW_WAR
	.align		4
.L_3998:
        /*006c*/ 	.byte	0x04, 0x36
        /*006e*/ 	.short	(.L_4000 - .L_3999)
.L_3999:
        /*0070*/ 	.word	0x00000008
.L_4000:


//--------------------- .nv.info.vec_asinh        --------------------------
	.section	.nv.info.vec_asinh,"",@"SHT_CUDA_INFO"
	.sectionflags	@""
	.align	4


	//----- nvinfo : EIATTR_CUDA_API_VERSION
	.align		4
        /*0000*/ 	.byte	0x04, 0x37
        /*0002*/ 	.short	(.L_4002 - .L_4001)
.L_4001:
        /*0004*/ 	.word	0x00000082


	//----- nvinfo : EIATTR_KPARAM_INFO
	.align		4
.L_4002:
        /*0008*/ 	.byte	0x04, 0x17
        /*000a*/ 	.short	(.L_4004 - .L_4003)
.L_4003:
        /*000c*/ 	.word	0x00000000
        /*0010*/ 	.short	0x0002
        /*0012*/ 	.short	0x0010
        /*0014*/ 	.byte	0x00, 0xf5, 0x21, 0x00


	//----- nvinfo : EIATTR_KPARAM_INFO
	.align		4
.L_4004:
        /*0018*/ 	.byte	0x04, 0x17
        /*001a*/ 	.short	(.L_4006 - .L_4005)
.L_4005:
        /*001c*/ 	.word	0x00000000
        /*0020*/ 	.short	0x0001
        /*0022*/ 	.short	0x0008
        /*0024*/ 	.byte	0x00, 0xf5, 0x21, 0x00


	//----- nvinfo : EIATTR_KPARAM_INFO
	.align		4
.L_4006:
        /*0028*/ 	.byte	0x04, 0x17
        /*002a*/ 	.short	(.L_4008 - .L_4007)
.L_4007:
        /*002c*/ 	.word	0x00000000
        /*0030*/ 	.short	0x0000
        /*0032*/ 	.short	0x0000
        /*0034*/ 	.byte	0x00, 0xf0, 0x11, 0x00


	//----- nvinfo : EIATTR_SPARSE_MMA_MASK
	.align		4
.L_4008:
        /*0038*/ 	.byte	0x03, 0x50
        /*003a*/ 	.short	0x0000


	//----- nvinfo : EIATTR_MAXREG_COUNT
	.align		4
        /*003c*/ 	.byte	0x03, 0x1b
        /*003e*/ 	.short	0x00ff


	//----- nvinfo : EIATTR_MERCURY_ISA_VERSION
	.align		4
        /*0040*/ 	.byte	0x03, 0x5f
        /*0042*/ 	.short	0x0101


	//----- nvinfo : EIATTR_VRC_CTA_INIT_COUNT
	.align		4
        /*0044*/ 	.byte	0x02, 0x4a
	.zero		1
	.zero		1


	//----- nvinfo : EIATTR_EXIT_INSTR_OFFSETS
	.align		4
        /*0048*/ 	.byte	0x04, 0x1c
        /*004a*/ 	.short	(.L_4010 - .L_4009)


	//   ....[0]....
.L_4009:
        /*004c*/ 	.word	0x000000d0


	//   ....[1]....
        /*0050*/ 	.word	0x00000bb0


	//----- nvinfo : EIATTR_CRS_STACK_SIZE
	.align		4
.L_4010:
        /*0054*/ 	.byte	0x04, 0x1e
        /*0056*/ 	.short	(.L_4012 - .L_4011)
.L_4011:
        /*0058*/ 	.word	0x00000000


	//----- nvinfo : EIATTR_CBANK_PARAM_SIZE
	.align		4
.L_4012:
        /*005c*/ 	.byte	0x03, 0x19
        /*005e*/ 	.short	0x0018


	//----- nvinfo : EIATTR_PARAM_CBANK
	.align		4
        /*0060*/ 	.byte	0x04, 0x0a
        /*0062*/ 	.short	(.L_4014 - .L_4013)
	.align		4
.L_4013:
        /*0064*/ 	.word	index@(.nv.constant0.vec_asinh)
        /*0068*/ 	.short	0x0380
        /*006a*/ 	.short	0x0018


	//----- nvinfo : EIATTR_SW_WAR
	.align		4
.L_4014:
        /*006c*/ 	.byte	0x04, 0x36
        /*006e*/ 	.short	(.L_4016 - .L_4015)
.L_4015:
        /*0070*/ 	.word	0x00000008
.L_4016:


//--------------------- .nv.info.vec_asin         --------------------------
	.section	.nv.info.vec_asin,"",@"SHT_CUDA_INFO"
	.sectionflags	@""
	.align	4


	//----- nvinfo : EIATTR_CUDA_API_VERSION
	.align		4
        /*0000*/ 	.byte	0x04, 0x37
        /*0002*/ 	.short	(.L_4018 - .L_4017)
.L_4017:
        /*0004*/ 	.word	0x00000082


	//----- nvinfo : EIATTR_KPARAM_INFO
	.align		4
.L_4018:
        /*0008*/ 	.byte	0x04, 0x17
        /*000a*/ 	.short	(.L_4020 - .L_4019)
.L_4019:
        /*000c*/ 	.word	0x00000000
        /*0010*/ 	.short	0x0002
        /*0012*/ 	.short	0x0010
        /*0014*/ 	.byte	0x00, 0xf5, 0x21, 0x00


	//----- nvinfo : EIATTR_KPARAM_INFO
	.align		4
.L_4020:
        /*0018*/ 	.byte	0x04, 0x17
        /*001a*/ 	.short	(.L_4022 - .L_4021)
.L_4021:
        /*001c*/ 	.word	0x00000000
        /*0020*/ 	.short	0x0001
        /*0022*/ 	.short	0x0008
        /*0024*/ 	.byte	0x00, 0xf5, 0x21, 0x00


	//----- nvinfo : EIATTR_KPARAM_INFO
	.align		4
.L_4022:
        /*0028*/ 	.byte	0x04, 0x17
        /*002a*/ 	.short	(.L_4024 - .L_4023)
.L_4023:
        /*002c*/ 	.word	0x00000000
        /*0030*/ 	.short	0x0000
        /*0032*/ 	.short	0x0000
        /*0034*/ 	.byte	0x00, 0xf0, 0x11, 0x00


	//----- nvinfo : EIATTR_SPARSE_MMA_MASK
	.align		4
.L_4024:
        /*0038*/ 	.byte	0x03, 0x50
        /*003a*/ 	.short	0x0000


	//----- nvinfo : EIATTR_MAXREG_COUNT
	.align		4
        /*003c*/ 	.byte	0x03, 0x1b
        /*003e*/ 	.short	0x00ff


	//----- nvinfo : EIATTR_MERCURY_ISA_VERSION
	.align		4
        /*0040*/ 	.byte	0x03, 0x5f
        /*0042*/ 	.short	0x0101


	//----- nvinfo : EIATTR_VRC_CTA_INIT_COUNT
	.align		4
        /*0044*/ 	.byte	0x02, 0x4a
	.zero		1
	.zero		1


	//----- nvinfo : EIATTR_EXIT_INSTR_OFFSETS
	.align		4
        /*0048*/ 	.byte	0x04, 0x1c
        /*004a*/ 	.short	(.L_4026 - .L_4025)


	//   ....[0]....
.L_4025:
        /*004c*/ 	.word	0x000000d0


	//   ....[1]....
        /*0050*/ 	.word	0x00000890


	//----- nvinfo : EIATTR_CRS_STACK_SIZE
	.align		4
.L_4026:
        /*0054*/ 	.byte	0x04, 0x1e
        /*0056*/ 	.short	(.L_4028 - .L_4027)
.L_4027:
        /*0058*/ 	.word	0x00000000


	//----- nvinfo : EIATTR_CBANK_PARAM_SIZE
	.align		4
.L_4028:
        /*005c*/ 	.byte	0x03, 0x19
        /*005e*/ 	.short	0x0018


	//----- nvinfo : EIATTR_PARAM_CBANK
	.align		4
        /*0060*/ 	.byte	0x04, 0x0a
        /*0062*/ 	.short	(.L_4030 - .L_4029)
	.align		4
.L_4029:
        /*0064*/ 	.word	index@(.nv.constant0.vec_asin)
        /*0068*/ 	.short	0x0380
        /*006a*/ 	.short	0x0018


	//----- nvinfo : EIATTR_SW_WAR
	.align		4
.L_4030:
        /*006c*/ 	.byte	0x04, 0x36
        /*006e*/ 	.short	(.L_4032 - .L_4031)
.L_4031:
        /*0070*/ 	.word	0x00000008
.L_4032:


//--------------------- .nv.info.vec_acosh        --------------------------
	.section	.nv.info.vec_acosh,"",@"SHT_CUDA_INFO"
	.sectionflags	@""
	.align	4


	//----- nvinfo : EIATTR_CUDA_API_VERSION
	.align		4
        /*0000*/ 	.byte	0x04, 0x37
        /*0002*/ 	.short	(.L_4034 - .L_4033)
.L_4033:
        /*0004*/ 	.word	0x00000082


	//----- nvinfo : EIATTR_KPARAM_INFO
	.align		4
.L_4034:
        /*0008*/ 	.byte	0x04, 0x17
        /*000a*/ 	.short	(.L_4036 - .L_4035)
.L_4035:
        /*000c*/ 	.word	0x00000000
        /*0010*/ 	.short	0x0002
        /*0012*/ 	.short	0x0010
        /*0014*/ 	.byte	0x00, 0xf5, 0x21, 0x00


	//----- nvinfo : EIATTR_KPARAM_INFO
	.align		4
.L_4036:
        /*0018*/ 	.byte	0x04, 0x17
        /*001a*/ 	.short	(.L_4038 - .L_4037)
.L_4037:
        /*001c*/ 	.word	0x00000000
        /*0020*/ 	.short	0x0001
        /*0022*/ 	.short	0x0008
        /*0024*/ 	.byte	0x00, 0xf5, 0x21, 0x00


	//----- nvinfo : EIATTR_KPARAM_INFO
	.align		4
.L_4038:
        /*0028*/ 	.byte	0x04, 0x17
        /*002a*/ 	.short	(.L_4040 - .L_4039)
.L_4039:
        /*002c*/ 	.word	0x00000000
        /*0030*/ 	.short	0x0000
        /*0032*/ 	.short	0x0000
        /*0034*/ 	.byte	0x00, 0xf0, 0x11, 0x00


	//----- nvinfo : EIATTR_SPARSE_MMA_MASK
	.align		4
.L_4040:
        /*0038*/ 	.byte	0x03, 0x50
        /*003a*/ 	.short	0x0000


	//----- nvinfo : EIATTR_MAXREG_COUNT
	.align		4
        /*003c*/ 	.byte	0x03, 0x1b
        /*003e*/ 	.short	0x00ff


	//----- nvinfo : EIATTR_MERCURY_ISA_VERSION
	.align		4
        /*0040*/ 	.byte	0x03, 0x5f
        /*0042*/ 	.short	0x0101


	//----- nvinfo : EIATTR_VRC_CTA_INIT_COUNT
	.align		4
        /*0044*/ 	.byte	0x02, 0x4a
	.zero		1
	.zero		1


	//----- nvinfo : EIATTR_EXIT_INSTR_OFFSETS
	.align		4
        /*0048*/ 	.byte	0x04, 0x1c
        /*004a*/ 	.short	(.L_4042 - .L_4041)


	//   ....[0]....
.L_4041:
        /*004c*/ 	.word	0x000000d0


	//   ....[1]....
        /*0050*/ 	.word	0x00000b80


	//----- nvinfo : EIATTR_CRS_STACK_SIZE
	.align		4
.L_4042:
        /*0054*/ 	.byte	0x04, 0x1e
        /*0056*/ 	.short	(.L_4044 - .L_4043)
.L_4043:
        /*0058*/ 	.word	0x00000000


	//----- nvinfo : EIATTR_CBANK_PARAM_SIZE
	.align		4
.L_4044:
        /*005c*/ 	.byte	0x03, 0x19
        /*005e*/ 	.short	0x0018


	//----- nvinfo : EIATTR_PARAM_CBANK
	.align		4
        /*0060*/ 	.byte	0x04, 0x0a
        /*0062*/ 	.short	(.L_4046 - .L_4045)
	.align		4
.L_4045:
        /*0064*/ 	.word	index@(.nv.constant0.vec_acosh)
        /*0068*/ 	.short	0x0380
        /*006a*/ 	.short	0x0018


	//----- nvinfo : EIATTR_SW_WAR
	.align		4
.L_4046:
        /*006c*/ 	.byte	0x04, 0x36
        /*006e*/ 	.short	(.L_4048 - .L_4047)
.L_4047:
        /*0070*/ 	.word	0x00000008
.L_4048:


//--------------------- .nv.info.vec_acos         --------------------------
	.section	.nv.info.vec_acos,"",@"SHT_CUDA_INFO"
	.sectionflags	@""
	.align	4


	//----- nvinfo : EIATTR_CUDA_API_VERSION
	.align		4
        /*0000*/ 	.byte	0x04, 0x37
        /*0002*/ 	.short	(.L_4050 - .L_4049)
.L_4049:
        /*0004*/ 	.word	0x00000082


	//----- nvinfo : EIATTR_KPARAM_INFO
	.align		4
.L_4050:
        /*0008*/ 	.byte	0x04, 0x17
        /*000a*/ 	.short	(.L_4052 - .L_4051)
.L_4051:
        /*000c*/ 	.word	0x00000000
        /*0010*/ 	.short	0x0002
        /*0012*/ 	.short	0x0010
        /*0014*/ 	.byte	0x00, 0xf5, 0x21, 0x00


	//----- nvinfo : EIATTR_KPARAM_INFO
	.align		4
.L_4052:
        /*0018*/ 	.byte	0x04, 0x17
        /*001a*/ 	.short	(.L_4054 - .L_4053)
.L_4053:
        /*001c*/ 	.word	0x00000000
        /*0020*/ 	.short	0x0001
        /*0022*/ 	.short	0x0008
        /*0024*/ 	.byte	0x00, 0xf5, 0x21, 0x00


	//----- nvinfo : EIATTR_KPARAM_INFO
	.align		4
.L_4054:
        /*0028*/ 	.byte	0x04, 0x17
        /*002a*/ 	.short	(.L_4056 - .L_4055)
.L_4055:
        /*002c*/ 	.word	0x00000000
        /*0030*/ 	.short	0x0000
        /*0032*/ 	.short	0x0000
        /*0034*/ 	.byte	0x00, 0xf0, 0x11, 0x00


	//----- nvinfo : EIATTR_SPARSE_MMA_MASK
	.align		4
.L_4056:
        /*0038*/ 	.byte	0x03, 0x50
        /*003a*/ 	.short	0x0000


	//----- nvinfo : EIATTR_MAXREG_COUNT
	.align		4
        /*003c*/ 	.byte	0x03, 0x1b
        /*003e*/ 	.short	0x00ff


	//----- nvinfo : EIATTR_MERCURY_ISA_VERSION
	.align		4
        /*0040*/ 	.byte	0x03, 0x5f
        /*0042*/ 	.short	0x0101


	//----- nvinfo : EIATTR_VRC_CTA_INIT_COUNT
	.align		4
        /*0044*/ 	.byte	0x02, 0x4a
	.zero		1
	.zero		1


	//----- nvinfo : EIATTR_EXIT_INSTR_OFFSETS
	.align		4
        /*0048*/ 	.byte	0x04, 0x1c
        /*004a*/ 	.short	(.L_4058 - .L_4057)


	//   ....[0]....
.L_4057:
        /*004c*/ 	.word	0x000000d0


	//   ....[1]....
        /*0050*/ 	.word	0x00000970


	//----- nvinfo : EIATTR_CRS_STACK_SIZE
	.align		4
.L_4058:
        /*0054*/ 	.byte	0x04, 0x1e
        /*0056*/ 	.short	(.L_4060 - .L_4059)
.L_4059:
        /*0058*/ 	.word	0x00000000


	//----- nvinfo : EIATTR_CBANK_PARAM_SIZE
	.align		4
.L_4060:
        /*005c*/ 	.byte	0x03, 0x19
        /*005e*/ 	.short	0x0018


	//----- nvinfo : EIATTR_PARAM_CBANK
	.align		4
        /*0060*/ 	.byte	0x04, 0x0a
        /*0062*/ 	.short	(.L_4062 - .L_4061)
	.align		4
.L_4061:
        /*0064*/ 	.word	index@(.nv.constant0.vec_acos)
        /*0068*/ 	.short	0x0380
        /*006a*/ 	.short	0x0018


	//----- nvinfo : EIATTR_SW_WAR
	.align		4
.L_4062:
        /*006c*/ 	.byte	0x04, 0x36
        /*006e*/ 	.short	(.L_4064 - .L_4063)
.L_4063:
        /*0070*/ 	.word	0x00000008
.L_4064:


//--------------------- .nv.info.vec_neScalar     --------------------------
	.section	.nv.info.vec_neScalar,"",@"SHT_CUDA_INFO"
	.sectionflags	@""
	.align	4


	//----- nvinfo : EIATTR_CUDA_API_VERSION
	.align		4
        /*0000*/ 	.byte	0x04, 0x37
        /*0002*/ 	.short	(.L_4066 - .L_4065)
.L_4065:
        /*0004*/ 	.word	0x00000082


	//----- nvinfo : EIATTR_KPARAM_INFO
	.align		4
.L_4066:
        /*0008*/ 	.byte	0x04, 0x17
        /*000a*/ 	.short	(.L_4068 - .L_4067)
.L_4067:
        /*000c*/ 	.word	0x00000000
        /*0010*/ 	.short	0x0003
        /*0012*/ 	.short	0x0018
        /*0014*/ 	.byte	0x00, 0xf0, 0x21, 0x00


	//----- nvinfo : EIATTR_KPARAM_INFO
	.align		4
.L_4068:
        /*0018*/ 	.byte	0x04, 0x17
        /*001a*/ 	.short	(.L_4070 - .L_4069)
.L_4069:
        /*001c*/ 	.word	0x00000000
        /*0020*/ 	.short	0x0002
        /*0022*/ 	.short	0x0010
        /*0024*/ 	.byte	0x00, 0xf5, 0x21, 0x00


	//----- nvinfo : EIATTR_KPARAM_INFO
	.align		4
.L_4070:
        /*0028*/ 	.byte	0x04, 0x17
        /*002a*/ 	.short	(.L_4072 - .L_4071)
.L_4071:
        /*002c*/ 	.word	0x00000000
        /*0030*/ 	.short	0x0001
        /*0032*/ 	.short	0x0008
        /*0034*/ 	.byte	0x00, 0xf5, 0x21, 0x00


	//----- nvinfo : EIATTR_KPARAM_INFO
	.align		4
.L_4072:
        /*0038*/ 	.byte	0x04, 0x17
        /*003a*/ 	.short	(.L_4074 - .L_4073)
.L_4073:
        /*003c*/ 	.word	0x00000000
        /*0040*/ 	.short	0x0000
        /*0042*/ 	.short	0x0000
        /*0044*/ 	.byte	0x00, 0xf0, 0x11, 0x00


	//----- nvinfo : EIATTR_SPARSE_MMA_MASK
	.align		4
.L_4074:
        /*0048*/ 	.byte	0x03, 0x50
        /*004a*/ 	.short	0x0000


	//----- nvinfo : EIATTR_MAXREG_COUNT
	.align		4
        /*004c*/ 	.byte	0x03, 0x1b
        /*004e*/ 	.short	0x00ff


	//----- nvinfo : EIATTR_MERCURY_ISA_VERSION
	.align		4
        /*0050*/ 	.byte	0x03, 0x5f
        /*0052*/ 	.short	0x0101


	//----- nvinfo : EIATTR_VRC_CTA_INIT_COUNT
	.align		4
        /*0054*/ 	.byte	0x02, 0x4a
	.zero		1
	.zero		1


	//----- nvinfo : EIATTR_EXIT_INSTR_OFFSETS
	.align		4
        /*0058*/ 	.byte	0x04, 0x1c
        /*005a*/ 	.short	(.L_4076 - .L_4075)


	//   ....[0]....
.L_4075:
        /*005c*/ 	.word	0x000000d0


	//   ....[1]....
        /*0060*/ 	.word	0x00000190


	//----- nvinfo : EIATTR_CBANK_PARAM_SIZE
	.align		4
.L_4076:
        /*0064*/ 	.byte	0x03, 0x19
        /*0066*/ 	.short	0x0020


	//----- nvinfo : EIATTR_PARAM_CBANK
	.align		4
        /*0068*/ 	.byte	0x04, 0x0a
        /*006a*/ 	.short	(.L_4078 - .L_4077)
	.align		4
.L_4077:
        /*006c*/ 	.word	index@(.nv.constant0.vec_neScalar)
        /*0070*/ 	.short	0x0380
        /*0072*/ 	.short	0x0020


	//----- nvinfo : EIATTR_SW_WAR
	.align		4
.L_4078:
        /*0074*/ 	.byte	0x04, 0x36
        /*0076*/ 	.short	(.L_4080 - .L_4079)
.L_4079:
        /*0078*/ 	.word	0x00000008
.L_4080:


//--------------------- .nv.info.vec_gtScalar     --------------------------
	.section	.nv.info.vec_gtScalar,"",@"SHT_CUDA_INFO"
	.sectionflags	@""
	.align	4


	//----- nvinfo : EIATTR_CUDA_API_VERSION
	.align		4
        /*0000*/ 	.byte	0x04, 0x37
        /*0002*/ 	.short	(.L_4082 - .L_4081)
.L_4081:
        /*0004*/ 	.word	0x00000082


	//----- nvinfo : EIATTR_KPARAM_INFO
	.align		4
.L_4082:
        /*0008*/ 	.byte	0x04, 0x17
        /*000a*/ 	.short	(.L_4084 - .L_4083)
.L_4083:
        /*000c*/ 	.word	0x00000000
        /*0010*/ 	.short	0x0003
        /*0012*/ 	.short	0x0018
        /*0014*/ 	.byte	0x00, 0xf0, 0x21, 0x00


	//----- nvinfo : EIATTR_KPARAM_INFO
	.align		4
.L_4084:
        /*0018*/ 	.byte	0x04, 0x17
        /*001a*/ 	.short	(.L_4086 - .L_4085)
.L_4085:
        /*001c*/ 	.word	0x00000000
        /*0020*/ 	.short	0x0002
        /*0022*/ 	.short	0x0010
        /*0024*/ 	.byte	0x00, 0xf5, 0x21, 0x00


	//----- nvinfo : EIATTR_KPARAM_INFO
	.align		4
.L_4086:
        /*0028*/ 	.byte	0x04, 0x17
        /*002a*/ 	.short	(.L_4088 - .L_4087)
.L_4087:
        /*002c*/ 	.word	0x00000000
        /*0030*/ 	.short	0x0001
        /*0032*/ 	.short	0x0008
        /*0034*/ 	.byte	0x00, 0xf5, 0x21, 0x00


	//----- nvinfo : EIATTR_KPARAM_INFO
	.align		4
.L_4088:
        /*0038*/ 	.byte	0x04, 0x17
        /*003a*/ 	.short	(.L_4090 - .L_4089)
.L_4089:
        /*003c*/ 	.word	0x00000000
        /*0040*/ 	.short	0x0000
        /*0042*/ 	.short	0x0000
        /*0044*/ 	.byte	0x00, 0xf0, 0x11, 0x00


	//----- nvinfo : EIATTR_SPARSE_MMA_MASK
	.align		4
.L_4090:
        /*0048*/ 	.byte	0x03, 0x50
        /*004a*/ 	.short	0x0000


	//----- nvinfo : EIATTR_MAXREG_COUNT
	.align		4
        /*004c*/ 	.byte	0x03, 0x1b
        /*004e*/ 	.short	0x00ff


	//----- nvinfo : EIATTR_MERCURY_ISA_VERSION
	.align		4
        /*0050*/ 	.byte	0x03, 0x5f
        /*0052*/ 	.short	0x0101


	//----- nvinfo : EIATTR_VRC_CTA_INIT_COUNT
	.align		4
        /*0054*/ 	.byte	0x02, 0x4a
	.zero		1
	.zero		1


	//----- nvinfo : EIATTR_EXIT_INSTR_OFFSETS
	.align		4
        /*0058*/ 	.byte	0x04, 0x1c
        /*005a*/ 	.short	(.L_4092 - .L_4091)


	//   ....[0]....
.L_4091:
        /*005c*/ 	.word	0x000000d0


	//   ....[1]....
        /*0060*/ 	.word	0x00000190


	//----- nvinfo : EIATTR_CBANK_PARAM_SIZE
	.align		4
.L_4092:
        /*0064*/ 	.byte	0x03, 0x19
        /*0066*/ 	.short	0x0020


	//----- nvinfo : EIATTR_PARAM_CBANK
	.align		4
        /*0068*/ 	.byte	0x04, 0x0a
        /*006a*/ 	.short	(.L_4094 - .L_4093)
	.align		4
.L_4093:
        /*006c*/ 	.word	index@(.nv.constant0.vec_gtScalar)
        /*0070*/ 	.short	0x0380
        /*0072*/ 	.short	0x0020


	//----- nvinfo : EIATTR_SW_WAR
	.align		4
.L_4094:
        /*0074*/ 	.byte	0x04, 0x36
        /*0076*/ 	.short	(.L_4096 - .L_4095)
.L_4095:
        /*0078*/ 	.word	0x00000008
.L_4096:


//--------------------- .nv.info.vec_gteScalar    --------------------------
	.section	.nv.info.vec_gteScalar,"",@"SHT_CUDA_INFO"
	.sectionflags	@""
	.align	4


	//----- nvinfo : EIATTR_CUDA_API_VERSION
	.align		4
        /*0000*/ 	.byte	0x04, 0x37
        /*0002*/ 	.short	(.L_4098 - .L_4097)
.L_4097:
        /*0004*/ 	.word	0x00000082


	//----- nvinfo : EIATTR_KPARAM_INFO
	.align		4
.L_4098:
        /*0008*/ 	.byte	0x04, 0x17
        /*000a*/ 	.short	(.L_4100 - .L_4099)
.L_4099:
        /*000c*/ 	.word	0x00000000
        /*0010*/ 	.short	0x0003
        /*0012*/ 	.short	0x0018
        /*0014*/ 	.byte	0x00, 0xf0, 0x21, 0x00


	//----- nvinfo : EIATTR_KPARAM_INFO
	.align		4
.L_4100:
        /*0018*/ 	.byte	0x04, 0x17
        /*001a*/ 	.short	(.L_4102 - .L_4101)
.L_4101:
        /*001c*/ 	.word	0x00000000
        /*0020*/ 	.short	0x0002
        /*0022*/ 	.short	0x0010
        /*0024*/ 	.byte	0x00, 0xf5, 0x21, 0x00


	//----- nvinfo : EIATTR_KPARAM_INFO
	.align		4
.L_4102:
        /*0028*/ 	.byte	0x04, 0x17
        /*002a*/ 	.short	(.L_4104 - .L_4103)
.L_4103:
        /*002c*/ 	.word	0x00000000
        /*0030*/ 	.short	0x0001
        /*0032*/ 	.short	0x0008
        /*0034*/ 	.byte	0x00, 0xf5, 0x21, 0x00


	//----- nvinfo : EIATTR_KPARAM_INFO
	.align		4
.L_4104:
        /*0038*/ 	.byte	0x04, 0x17
        /*003a*/ 	.short	(.L_4106 - .L_4105)
.L_4105:
        /*003c*/ 	.word	0x00000000
        /*0040*/ 	.short	0x0000
        /*0042*/ 	.short	0x0000
        /*0044*/ 	.byte	0x00, 0xf0, 0x11, 0x00


	//----- nvinfo : EIATTR_SPARSE_MMA_MASK
	.align		4
.L_4106:
        /*0048*/ 	.byte	0x03, 0x50
        /*004a*/ 	.short	0x0000


	//----- nvinfo : EIATTR_MAXREG_COUNT
	.align		4
        /*004c*/ 	.byte	0x03, 0x1b
        /*004e*/ 	.short	0x00ff


	//----- nvinfo : EIATTR_MERCURY_ISA_VERSION
	.align		4
        /*0050*/ 	.byte	0x03, 0x5f
        /*0052*/ 	.short	0x0101


	//----- nvinfo : EIATTR_VRC_CTA_INIT_COUNT
	.align		4
        /*0054*/ 	.byte	0x02, 0x4a
	.zero		1
	.zero		1


	//----- nvinfo : EIATTR_EXIT_INSTR_OFFSETS
	.align		4
        /*0058*/ 	.byte	0x04, 0x1c
        /*005a*/ 	.short	(.L_4108 - .L_4107)


	//   ....[0]....
.L_4107:
        /*005c*/ 	.word	0x000000d0


	//   ....[1]....
        /*0060*/ 	.word	0x00000190


	//----- nvinfo : EIATTR_CBANK_PARAM_SIZE
	.align		4
.L_4108:
        /*0064*/ 	.byte	0x03, 0x19
        /*0066*/ 	.short	0x0020


	//----- nvinfo : EIATTR_PARAM_CBANK
	.align		4
        /*0068*/ 	.byte	0x04, 0x0a
        /*006a*/ 	.short	(.L_4110 - .L_4109)
	.align		4
.L_4109:
        /*006c*/ 	.word	index@(.nv.constant0.vec_gteScalar)
        /*0070*/ 	.short	0x0380
        /*0072*/ 	.short	0x0020


	//----- nvinfo : EIATTR_SW_WAR
	.align		4
.L_4110:
        /*0074*/ 	.byte	0x04, 0x36
        /*0076*/ 	.short	(.L_4112 - .L_4111)
.L_4111:
        /*0078*/ 	.word	0x00000008
.L_4112:


//--------------------- .nv.info.vec_eqScalar     --------------------------
	.section	.nv.info.vec_eqScalar,"",@"SHT_CUDA_INFO"
	.sectionflags	@""
	.align	4


	//----- nvinfo : EIATTR_CUDA_API_VERSION
	.align		4
        /*0000*/ 	.byte	0x04, 0x37
        /*0002*/ 	.short	(.L_4114 - .L_4113)
.L_4113:
        /*0004*/ 	.word	0x00000082


	//----- nvinfo : EIATTR_KPARAM_INFO
	.align		4
.L_4114:
        /*0008*/ 	.byte	0x04, 0x17
        /*000a*/ 	.short	(.L_4116 - .L_4115)
.L_4115:
        /*000c*/ 	.word	0x00000000
        /*0010*/ 	.short	0x0003
        /*0012*/ 	.short	0x0018
        /*0014*/ 	.byte	0x00, 0xf0, 0x21, 0x00


	//----- nvinfo : EIATTR_KPARAM_INFO
	.align		4
.L_4116:
        /*0018*/ 	.byte	0x04, 0x17
        /*001a*/ 	.short	(.L_4118 - .L_4117)
.L_4117:
        /*001c*/ 	.word	0x00000000
        /*0020*/ 	.short	0x0002
        /*0022*/ 	.short	0x0010
        /*0024*/ 	.byte	0x00, 0xf5, 0x21, 0x00


	//----- nvinfo : EIATTR_KPARAM_INFO
	.align		4
.L_4118:
        /*0028*/ 	.byte	0x04, 0x17
        /*002a*/ 	.short	(.L_4120 - .L_4119)
.L_4119:
        /*002c*/ 	.word	0x00000000
        /*0030*/ 	.short	0x0001
        /*0032*/ 	.short	0x0008
        /*0034*/ 	.byte	0x00, 0xf5, 0x21, 0x00


	//----- nvinfo : EIATTR_KPARAM_INFO
	.align		4
.L_4120:
        /*0038*/ 	.byte	0x04, 0x17
        /*003a*/ 	.short	(.L_4122 - .L_4121)
.L_4121:
        /*003c*/ 	.word	0x00000000
        /*0040*/ 	.short	0x0000
        /*0042*/ 	.short	0x0000
        /*0044*/ 	.byte	0x00, 0xf0, 0x11, 0x00


	//----- nvinfo : EIATTR_SPARSE_MMA_MASK
	.align		4
.L_4122:
        /*0048*/ 	.byte	0x03, 0x50
        /*004a*/ 	.short	0x0000


	//----- nvinfo : EIATTR_MAXREG_COUNT
	.align		4
        /*004c*/ 	.byte	0x03, 0x1b
        /*004e*/ 	.short	0x00ff


	//----- nvinfo : EIATTR_MERCURY_ISA_VERSION
	.align		4
        /*0050*/ 	.byte	0x03, 0x5f
        /*0052*/ 	.short	0x0101


	//----- nvinfo : EIATTR_VRC_CTA_INIT_COUNT
	.align		4
        /*0054*/ 	.byte	0x02, 0x4a
	.zero		1
	.zero		1


	//----- nvinfo : EIATTR_EXIT_INSTR_OFFSETS
	.align		4
        /*0058*/ 	.byte	0x04, 0x1c
        /*005a*/ 	.short	(.L_4124 - .L_4123)


	//   ....[0]....
.L_4123:
        /*005c*/ 	.word	0x000000d0


	//   ....[1]....
        /*0060*/ 	.word	0x00000190


	//----- nvinfo : EIATTR_CBANK_PARAM_SIZE
	.align		4
.L_4124:
        /*0064*/ 	.byte	0x03, 0x19
        /*0066*/ 	.short	0x0020


	//----- nvinfo : EIATTR_PARAM_CBANK
	.align		4
        /*0068*/ 	.byte	0x04, 0x0a
        /*006a*/ 	.short	(.L_4126 - .L_4125)
	.align		4
.L_4125:
        /*006c*/ 	.word	index@(.nv.constant0.vec_eqScalar)
        /*0070*/ 	.short	0x0380
        /*0072*/ 	.short	0x0020


	//----- nvinfo : EIATTR_SW_WAR
	.align		4
.L_4126:
        /*0074*/ 	.byte	0x04, 0x36
        /*0076*/ 	.short	(.L_4128 - .L_4127)
.L_4127:
        /*0078*/ 	.word	0x00000008
.L_4128:


//--------------------- .nv.info.vec_lteScalar    --------------------------
	.section	.nv.info.vec_lteScalar,"",@"SHT_CUDA_INFO"
	.sectionflags	@""
	.align	4


	//----- nvinfo : EIATTR_CUDA_API_VERSION
	.align		4
        /*0000*/ 	.byte	0x04, 0x37
        /*0002*/ 	.short	(.L_4130 - .L_4129)
.L_4129:
        /*0004*/ 	.word	0x00000082


	//----- nvinfo : EIATTR_KPARAM_INFO
	.align		4
.L_4130:
        /*0008*/ 	.byte	0x04, 0x17
        /*000a*/ 	.short	(.L_4132 - .L_4131)
.L_4131:
        /*000c*/ 	.word	0x00000000
        /*0010*/ 	.short	0x0003
        /*0012*/ 	.short	0x0018
        /*0014*/ 	.byte	0x00, 0xf0, 0x21, 0x00


	//----- nvinfo : EIATTR_KPARAM_INFO
	.align		4
.L_4132:
        /*0018*/ 	.byte	0x04, 0x17
        /*001a*/ 	.short	(.L_4134 - .L_4133)
.L_4133:
        /*001c*/ 	.word	0x00000000
        /*0020*/ 	.short	0x0002
        /*0022*/ 	.short	0x0010
        /*0024*/ 	.byte	0x00, 0xf5, 0x21, 0x00


	//----- nvinfo : EIATTR_KPARAM_INFO
	.align		4
.L_4134:
        /*0028*/ 	.byte	0x04, 0x17
        /*002a*/ 	.short	(.L_4136 - .L_4135)
.L_4135:
        /*002c*/ 	.word	0x00000000
        /*0030*/ 	.short	0x0001
        /*0032*/ 	.short	0x0008
        /*0034*/ 	.byte	0x00, 0xf5, 0x21, 0x00


	//----- nvinfo : EIATTR_KPARAM_INFO
	.align		4
.L_4136:
        /*0038*/ 	.byte	0x04, 0x17
        /*003a*/ 	.short	(.L_4138 - .L_4137)
.L_4137:
        /*003c*/ 	.word	0x00000000
        /*0040*/ 	.short	0x0000
        /*0042*/ 	.short	0x0000
        /*0044*/ 	.byte	0x00, 0xf0, 0x11, 0x00


	//----- nvinfo : EIATTR_SPARSE_MMA_MASK
	.align		4
.L_4138:
        /*0048*/ 	.byte	0x03, 0x50
        /*004a*/ 	.short	0x0000


	//----- nvinfo : EIATTR_MAXREG_COUNT
	.align		4
        /*004c*/ 	.byte	0x03, 0x1b
        /*004e*/ 	.short	0x00ff


	//----- nvinfo : EIATTR_MERCURY_ISA_VERSION
	.align		4
        /*0050*/ 	.byte	0x03, 0x5f
        /*0052*/ 	.short	0x0101


	//----- nvinfo : EIATTR_VRC_CTA_INIT_COUNT
	.align		4
        /*0054*/ 	.byte	0x02, 0x4a
	.zero		1
	.zero		1


	//----- nvinfo : EIATTR_EXIT_INSTR_OFFSETS
	.align		4
        /*0058*/ 	.byte	0x04, 0x1c
        /*005a*/ 	.short	(.L_4140 - .L_4139)


	//   ....[0]....
.L_4139:
        /*005c*/ 	.word	0x000000d0


	//   ....[1]....
        /*0060*/ 	.word	0x00000190


	//----- nvinfo : EIATTR_CBANK_PARAM_SIZE
	.align		4
.L_4140:
        /*0064*/ 	.byte	0x03, 0x19
        /*0066*/ 	.short	0x0020


	//----- nvinfo : EIATTR_PARAM_CBANK
	.align		4
        /*0068*/ 	.byte	0x04, 0x0a
        /*006a*/ 	.short	(.L_4142 - .L_4141)
	.align		4
.L_4141:
        /*006c*/ 	.word	index@(.nv.constant0.vec_lteScalar)
        /*0070*/ 	.short	0x0380
        /*0072*/ 	.short	0x0020


	//----- nvinfo : EIATTR_SW_WAR
	.align		4
.L_4142:
        /*0074*/ 	.byte	0x04, 0x36
        /*0076*/ 	.short	(.L_4144 - .L_4143)
.L_4143:
        /*0078*/ 	.word	0x00000008
.L_4144:


//--------------------- .nv.info.vec_ltScalar     --------------------------
	.section	.nv.info.vec_ltScalar,"",@"SHT_CUDA_INFO"
	.sectionflags	@""
	.align	4


	//----- nvinfo : EIATTR_CUDA_API_VERSION
	.align		4
        /*0000*/ 	.byte	0x04, 0x37
        /*0002*/ 	.short	(.L_4146 - .L_4145)
.L_4145:
        /*0004*/ 	.word	0x00000082


	//----- nvinfo : EIATTR_KPARAM_INFO
	.align		4
.L_4146:
        /*0008*/ 	.byte	0x04, 0x17
        /*000a*/ 	.short	(.L_4148 - .L_4147)
.L_4147:
        /*000c*/ 	.word	0x00000000
        /*0010*/ 	.short	0x0003
        /*0012*/ 	.short	0x0018
        /*0014*/ 	.byte	0x00, 0xf0, 0x21, 0x00


	//----- nvinfo : EIATTR_KPARAM_INFO
	.align		4
.L_4148:
        /*0018*/ 	.byte	0x04, 0x17
        /*001a*/ 	.short	(.L_4150 - .L_4149)
.L_4149:
        /*001c*/ 	.word	0x00000000
        /*0020*/ 	.short	0x0002
        /*0022*/ 	.short	0x0010
        /*0024*/ 	.byte	0x00, 0xf5, 0x21, 0x00


	//----- nvinfo : EIATTR_KPARAM_INFO
	.align		4
.L_4150:
        /*0028*/ 	.byte	0x04, 0x17
        /*002a*/ 	.short	(.L_4152 - .L_4151)
.L_4151:
        /*002c*/ 	.word	0x00000000
        /*0030*/ 	.short	0x0001
        /*0032*/ 	.short	0x0008
        /*0034*/ 	.byte	0x00, 0xf5, 0x21, 0x00


	//----- nvinfo : EIATTR_KPARAM_INFO
	.align		4
.L_4152:
        /*0038*/ 	.byte	0x04, 0x17
        /*003a*/ 	.short	(.L_4154 - .L_4153)
.L_4153:
        /*003c*/ 	.word	0x00000000
        /*0040*/ 	.short	0x0000
        /*0042*/ 	.short	0x0000
        /*0044*/ 	.byte	0x00, 0xf0, 0x11, 0x00


	//----- nvinfo : EIATTR_SPARSE_MMA_MASK
	.align		4
.L_4154:
        /*0048*/ 	.byte	0x03, 0x50
        /*004a*/ 	.short	0x0000


	//----- nvinfo : EIATTR_MAXREG_COUNT
	.align		4
        /*004c*/ 	.byte	0x03, 0x1b
        /*004e*/ 	.short	0x00ff


	//----- nvinfo : EIATTR_MERCURY_ISA_VERSION
	.align		4
        /*0050*/ 	.byte	0x03, 0x5f
        /*0052*/ 	.short	0x0101


	//----- nvinfo : EIATTR_VRC_CTA_INIT_COUNT
	.align		4
        /*0054*/ 	.byte	0x02, 0x4a
	.zero		1
	.zero		1


	//----- nvinfo : EIATTR_EXIT_INSTR_OFFSETS
	.align		4
        /*0058*/ 	.byte	0x04, 0x1c
        /*005a*/ 	.short	(.L_4156 - .L_4155)


	//   ....[0]....
.L_4155:
        /*005c*/ 	.word	0x000000d0


	//   ....[1]....
        /*0060*/ 	.word	0x00000190


	//----- nvinfo : EIATTR_CBANK_PARAM_SIZE
	.align		4
.L_4156:
        /*0064*/ 	.byte	0x03, 0x19
        /*0066*/ 	.short	0x0020


	//----- nvinfo : EIATTR_PARAM_CBANK
	.align		4
        /*0068*/ 	.byte	0x04, 0x0a
        /*006a*/ 	.short	(.L_4158 - .L_4157)
	.align		4
.L_4157:
        /*006c*/ 	.word	index@(.nv.constant0.vec_ltScalar)
        /*0070*/ 	.short	0x0380
        /*0072*/ 	.short	0x0020


	//----- nvinfo : EIATTR_SW_WAR
	.align		4
.L_4158:
        /*0074*/ 	.byte	0x04, 0x36
        /*0076*/ 	.short	(.L_4160 - .L_4159)
.L_4159:
        /*0078*/ 	.word	0x00000008
.L_4160:


//--------------------- .nv.info.vec_ne           --------------------------
	.section	.nv.info.vec_ne,"",@"SHT_CUDA_INFO"
	.sectionflags	@""
	.align	4


	//----- nvinfo : EIATTR_CUDA_API_VERSION
	.align		4
        /*0000*/ 	.byte	0x04, 0x37
        /*0002*/ 	.short	(.L_4162 - .L_4161)
.L_4161:
        /*0004*/ 	.word	0x00000082


	//----- nvinfo : EIATTR_KPARAM_INFO
	.align		4
.L_4162:
        /*0008*/ 	.byte	0x04, 0x17
        /*000a*/ 	.short	(.L_4164 - .L_4163)
.L_4163:
        /*000c*/ 	.word	0x00000000
        /*0010*/ 	.short	0x0003
        /*0012*/ 	.short	0x0018
        /*0014*/ 	.byte	0x00, 0xf5, 0x21, 0x00


	//----- nvinfo : EIATTR_KPARAM_INFO
	.align		4
.L_4164:
        /*0018*/ 	.byte	0x04, 0x17
        /*001a*/ 	.short	(.L_4166 - .L_4165)
.L_4165:
        /*001c*/ 	.word	0x00000000
        /*0020*/ 	.short	0x0002
        /*0022*/ 	.short	0x0010
        /*0024*/ 	.byte	0x00, 0xf5, 0x21, 0x00


	//----- nvinfo : EIATTR_KPARAM_INFO
	.align		4
.L_4166:
        /*0028*/ 	.byte	0x04, 0x17
        /*002a*/ 	.short	(.L_4168 - .L_4167)
.L_4167:
        /*002c*/ 	.word	0x00000000
        /*0030*/ 	.short	0x0001
        /*0032*/ 	.short	0x0008
        /*0034*/ 	.byte	0x00, 0xf5, 0x21, 0x00


	//----- nvinfo : EIATTR_KPARAM_INFO
	.align		4
.L_4168:
        /*0038*/ 	.byte	0x04, 0x17
        /*003a*/ 	.short	(.L_4170 - .L_4169)
.L_4169:
        /*003c*/ 	.word	0x00000000
        /*0040*/ 	.short	0x0000
        /*0042*/ 	.short	0x0000
        /*0044*/ 	.byte	0x00, 0xf0, 0x11, 0x00


	//----- nvinfo : EIATTR_SPARSE_MMA_MASK
	.align		4
.L_4170:
        /*0048*/ 	.byte	0x03, 0x50
        /*004a*/ 	.short	0x0000


	//----- nvinfo : EIATTR_MAXREG_COUNT
	.align		4
        /*004c*/ 	.byte	0x03, 0x1b
        /*004e*/ 	.short	0x00ff


	//----- nvinfo : EIATTR_MERCURY_ISA_VERSION
	.align		4
        /*0050*/ 	.byte	0x03, 0x5f
        /*0052*/ 	.short	0x0101


	//----- nvinfo : EIATTR_VRC_CTA_INIT_COUNT
	.align		4
        /*0054*/ 	.byte	0x02, 0x4a
	.zero		1
	.zero		1


	//----- nvinfo : EIATTR_EXIT_INSTR_OFFSETS
	.align		4
        /*0058*/ 	.byte	0x04, 0x1c
        /*005a*/ 	.short	(.L_4172 - .L_4171)


	//   ....[0]....
.L_4171:
        /*005c*/ 	.word	0x000000d0


	//   ....[1]....
        /*0060*/ 	.word	0x000001b0


	//----- nvinfo : EIATTR_CBANK_PARAM_SIZE
	.align		4
.L_4172:
        /*0064*/ 	.byte	0x03, 0x19
        /*0066*/ 	.short	0x0020


	//----- nvinfo : EIATTR_PARAM_CBANK
	.align		4
        /*0068*/ 	.byte	0x04, 0x0a
        /*006a*/ 	.short	(.L_4174 - .L_4173)
	.align		4
.L_4173:
        /*006c*/ 	.word	index@(.nv.constant0.vec_ne)
        /*0070*/ 	.short	0x0380
        /*0072*/ 	.short	0x0020


	//----- nvinfo : EIATTR_SW_WAR
	.align		4
.L_4174:
        /*0074*/ 	.byte	0x04, 0x36
        /*0076*/ 	.short	(.L_4176 - .L_4175)
.L_4175:
        /*0078*/ 	.word	0x00000008
.L_4176:


//--------------------- .nv.info.vec_gt           --------------------------
	.section	.nv.info.vec_gt,"",@"SHT_CUDA_INFO"
	.sectionflags	@""
	.align	4


	//----- nvinfo : EIATTR_CUDA_API_VERSION
	.align		4
        /*0000*/ 	.byte	0x04, 0x37
        /*0002*/ 	.short	(.L_4178 - .L_4177)
.L_4177:
        /*0004*/ 	.word	0x00000082


	//----- nvinfo : EIATTR_KPARAM_INFO
	.align		4
.L_4178:
        /*0008*/ 	.byte	0x04, 0x17
        /*000a*/ 	.short	(.L_4180 - .L_4179)
.L_4179:
        /*000c*/ 	.word	0x00000000
        /*0010*/ 	.short	0x0003
        /*0012*/ 	.short	0x0018
        /*0014*/ 	.byte	0x00, 0xf5, 0x21, 0x00


	//----- nvinfo : EIATTR_KPARAM_INFO
	.align		4
.L_4180:
        /*0018*/ 	.byte	0x04, 0x17
        /*001a*/ 	.short	(.L_4182 - .L_4181)
.L_4181:
        /*001c*/ 	.word	0x00000000
        /*0020*/ 	.short	0x0002
        /*0022*/ 	.short	0x0010
        /*0024*/ 	.byte	0x00, 0xf5, 0x21, 0x00


	//----- nvinfo : EIATTR_KPARAM_INFO
	.align		4
.L_4182:
        /*0028*/ 	.byte	0x04, 0x17
        /*002a*/ 	.short	(.L_4184 - .L_4183)
.L_4183:
        /*002c*/ 	.word	0x00000000
        /*0030*/ 	.short	0x0001
        /*0032*/ 	.short	0x0008
        /*0034*/ 	.byte	0x00, 0xf5, 0x21, 0x00


	//----- nvinfo : EIATTR_KPARAM_INFO
	.align		4
.L_4184:
        /*0038*/ 	.byte	0x04, 0x17
        /*003a*/ 	.short	(.L_4186 - .L_4185)
.L_4185:
        /*003c*/ 	.word	0x00000000
        /*0040*/ 	.short	0x0000
        /*0042*/ 	.short	0x0000
        /*0044*/ 	.byte	0x00, 0xf0, 0x11, 0x00


	//----- nvinfo : EIATTR_SPARSE_MMA_MASK
	.align		4
.L_4186:
        /*0048*/ 	.byte	0x03, 0x50
        /*004a*/ 	.short	0x0000


	//----- nvinfo : EIATTR_MAXREG_COUNT
	.align		4
        /*004c*/ 	.byte	0x03, 0x1b
        /*004e*/ 	.short	0x00ff


	//----- nvinfo : EIATTR_MERCURY_ISA_VERSION
	.align		4
        /*0050*/ 	.byte	0x03, 0x5f
        /*0052*/ 	.short	0x0101


	//----- nvinfo : EIATTR_VRC_CTA_INIT_COUNT
	.align		4
        /*0054*/ 	.byte	0x02, 0x4a
	.zero		1
	.zero		1


	//----- nvinfo : EIATTR_EXIT_INSTR_OFFSETS
	.align		4
        /*0058*/ 	.byte	0x04, 0x1c
        /*005a*/ 	.short	(.L_4188 - .L_4187)


	//   ....[0]....
.L_4187:
        /*005c*/ 	.word	0x000000d0


	//   ....[1]....
        /*0060*/ 	.word	0x000001b0


	//----- nvinfo : EIATTR_CBANK_PARAM_SIZE
	.align		4
.L_4188:
        /*0064*/ 	.byte	0x03, 0x19
        /*0066*/ 	.short	0x0020


	//----- nvinfo : EIATTR_PARAM_CBANK
	.align		4
        /*0068*/ 	.byte	0x04, 0x0a
        /*006a*/ 	.short	(.L_4190 - .L_4189)
	.align		4
.L_4189:
        /*006c*/ 	.word	index@(.nv.constant0.vec_gt)
        /*0070*/ 	.short	0x0380
        /*0072*/ 	.short	0x0020


	//----- nvinfo : EIATTR_SW_WAR
	.align		4
.L_4190:
        /*0074*/ 	.byte	0x04, 0x36
        /*0076*/ 	.short	(.L_4192 - .L_4191)
.L_4191:
        /*0078*/ 	.word	0x00000008
.L_4192:


//--------------------- .nv.info.vec_gte          --------------------------
	.section	.nv.info.vec_gte,"",@"SHT_CUDA_INFO"
	.sectionflags	@""
	.align	4


	//----- nvinfo : EIATTR_CUDA_API_VERSION
	.align		4
        /*0000*/ 	.byte	0x04, 0x37
        /*0002*/ 	.short	(.L_4194 - .L_4193)
.L_4193:
        /*0004*/ 	.word	0x00000082


	//----- nvinfo : EIATTR_KPARAM_INFO
	.align		4
.L_4194:
        /*0008*/ 	.byte	0x04, 0x17
        /*000a*/ 	.short	(.L_4196 - .L_4195)
.L_4195:
        /*000c*/ 	.word	0x00000000
        /*0010*/ 	.short	0x0003
        /*0012*/ 	.short	0x0018
        /*0014*/ 	.byte	0x00, 0xf5, 0x21, 0x00


	//----- nvinfo : EIATTR_KPARAM_INFO
	.align		4
.L_4196:
        /*0018*/ 	.byte	0x04, 0x17
        /*001a*/ 	.short	(.L_4198 - .L_4197)
.L_4197:
        /*001c*/ 	.word	0x00000000
        /*0020*/ 	.short	0x0002
        /*0022*/ 	.short	0x0010
        /*0024*/ 	.byte	0x00, 0xf5, 0x21, 0x00


	//----- nvinfo : EIATTR_KPARAM_INFO
	.align		4
.L_4198:
        /*0028*/ 	.byte	0x04, 0x17
        /*002a*/ 	.short	(.L_4200 - .L_4199)
.L_4199:
        /*002c*/ 	.word	0x00000000
        /*0030*/ 	.short	0x0001
        /*0032*/ 	.short	0x0008
        /*0034*/ 	.byte	0x00, 0xf5, 0x21, 0x00


	//----- nvinfo : EIATTR_KPARAM_INFO
	.align		4
.L_4200:
        /*0038*/ 	.byte	0x04, 0x17
        /*003a*/ 	.short	(.L_4202 - .L_4201)
.L_4201:
        /*003c*/ 	.word	0x00000000
        /*0040*/ 	.short	0x0000
        /*0042*/ 	.short	0x0000
        /*0044*/ 	.byte	0x00, 0xf0, 0x11, 0x00


	//----- nvinfo : EIATTR_SPARSE_MMA_MASK
	.align		4
.L_4202:
        /*0048*/ 	.byte	0x03, 0x50
        /*004a*/ 	.short	0x0000


	//----- nvinfo : EIATTR_MAXREG_COUNT
	.align		4
        /*004c*/ 	.byte	0x03, 0x1b
        /*004e*/ 	.short	0x00ff


	//----- nvinfo : EIATTR_MERCURY_ISA_VERSION
	.align		4
        /*0050*/ 	.byte	0x03, 0x5f
        /*0052*/ 	.short	0x0101


	//----- nvinfo : EIATTR_VRC_CTA_INIT_COUNT
	.align		4
        /*0054*/ 	.byte	0x02, 0x4a
	.zero		1
	.zero		1


	//----- nvinfo : EIATTR_EXIT_INSTR_OFFSETS
	.align		4
        /*0058*/ 	.byte	0x04, 0x1c
        /*005a*/ 	.short	(.L_4204 - .L_4203)


	//   ....[0]....
.L_4203:
        /*005c*/ 	.word	0x000000d0


	//   ....[1]....
        /*0060*/ 	.word	0x000001b0


	//----- nvinfo : EIATTR_CBANK_PARAM_SIZE
	.align		4
.L_4204:
        /*0064*/ 	.byte	0x03, 0x19
        /*0066*/ 	.short	0x0020


	//----- nvinfo : EIATTR_PARAM_CBANK
	.align		4
        /*0068*/ 	.byte	0x04, 0x0a
        /*006a*/ 	.short	(.L_4206 - .L_4205)
	.align		4
.L_4205:
        /*006c*/ 	.word	index@(.nv.constant0.vec_gte)
        /*0070*/ 	.short	0x0380
        /*0072*/ 	.short	0x0020


	//----- nvinfo : EIATTR_SW_WAR
	.align		4
.L_4206:
        /*0074*/ 	.byte	0x04, 0x36
        /*0076*/ 	.short	(.L_4208 - .L_4207)
.L_4207:
        /*0078*/ 	.word	0x00000008
.L_4208:


//--------------------- .nv.info.vec_eq           --------------------------
	.section	.nv.info.vec_eq,"",@"SHT_CUDA_INFO"
	.sectionflags	@""
	.align	4


	//----- nvinfo : EIATTR_CUDA_API_VERSION
	.align		4
        /*0000*/ 	.byte	0x04, 0x37
        /*0002*/ 	.short	(.L_4210 - .L_4209)
.L_4209:
        /*0004*/ 	.word	0x00000082


	//----- nvinfo : EIATTR_KPARAM_INFO
	.align		4
.L_4210:
        /*0008*/ 	.byte	0x04, 0x17
        /*000a*/ 	.short	(.L_4212 - .L_4211)
.L_4211:
        /*000c*/ 	.word	0x00000000
        /*0010*/ 	.short	0x0003
        /*0012*/ 	.short	0x0018
        /*0014*/ 	.byte	0x00, 0xf5, 0x21, 0x00


	//----- nvinfo : EIATTR_KPARAM_INFO
	.align		4
.L_4212:
        /*0018*/ 	.byte	0x04, 0x17
        /*001a*/ 	.short	(.L_4214 - .L_4213)
.L_4213:
        /*001c*/ 	.word	0x00000000
        /*0020*/ 	.short	0x0002
        /*0022*/ 	.short	0x0010
        /*0024*/ 	.byte	0x00, 0xf5, 0x21, 0x00


	//----- nvinfo : EIATTR_KPARAM_INFO
	.align		4
.L_4214:
        /*0028*/ 	.byte	0x04, 0x17
        /*002a*/ 	.short	(.L_4216 - .L_4215)
.L_4215:
        /*002c*/ 	.word	0x00000000
        /*0030*/ 	.short	0x0001
        /*0032*/ 	.short	0x0008
        /*0034*/ 	.byte	0x00, 0xf5, 0x21, 0x00


	//----- nvinfo : EIATTR_KPARAM_INFO
	.align		4
.L_4216:
        /*0038*/ 	.byte	0x04, 0x17
        /*003a*/ 	.short	(.L_4218 - .L_4217)
.L_4217:
        /*003c*/ 	.word	0x00000000
        /*0040*/ 	.short	0x0000
        /*0042*/ 	.short	0x0000
        /*0044*/ 	.byte	0x00, 0xf0, 0x11, 0x00


	//----- nvinfo : EIATTR_SPARSE_MMA_MASK
	.align		4
.L_4218:
        /*0048*/ 	.byte	0x03, 0x50
        /*004a*/ 	.short	0x0000


	//----- nvinfo : EIATTR_MAXREG_COUNT
	.align		4
        /*004c*/ 	.byte	0x03, 0x1b
        /*004e*/ 	.short	0x00ff


	//----- nvinfo : EIATTR_MERCURY_ISA_VERSION
	.align		4
        /*0050*/ 	.byte	0x03, 0x5f
        /*0052*/ 	.short	0x0101


	//----- nvinfo : EIATTR_VRC_CTA_INIT_COUNT
	.align		4
        /*0054*/ 	.byte	0x02, 0x4a
	.zero		1
	.zero		1


	//----- nvinfo : EIATTR_EXIT_INSTR_OFFSETS
	.align		4
        /*0058*/ 	.byte	0x04, 0x1c
        /*005a*/ 	.short	(.L_4220 - .L_4219)


	//   ....[0]....
.L_4219:
        /*005c*/ 	.word	0x000000d0


	//   ....[1]....
        /*0060*/ 	.word	0x000001b0


	//----- nvinfo : EIATTR_CBANK_PARAM_SIZE
	.align		4
.L_4220:
        /*0064*/ 	.byte	0x03, 0x19
        /*0066*/ 	.short	0x0020


	//----- nvinfo : EIATTR_PARAM_CBANK
	.align		4
        /*0068*/ 	.byte	0x04, 0x0a
        /*006a*/ 	.short	(.L_4222 - .L_4221)
	.align		4
.L_4221:
        /*006c*/ 	.word	index@(.nv.constant0.vec_eq)
        /*0070*/ 	.short	0x0380
        /*0072*/ 	.short	0x0020


	//----- nvinfo : EIATTR_SW_WAR
	.align		4
.L_4222:
        /*0074*/ 	.byte	0x04, 0x36
        /*0076*/ 	.short	(.L_4224 - .L_4223)
.L_4223:
        /*0078*/ 	.word	0x00000008
.L_4224:


//--------------------- .nv.info.vec_lte          --------------------------
	.section	.nv.info.vec_lte,"",@"SHT_CUDA_INFO"
	.sectionflags	@""
	.align	4


	//----- nvinfo : EIATTR_CUDA_API_VERSION
	.align		4
        /*0000*/ 	.byte	0x04, 0x37
        /*0002*/ 	.short	(.L_4226 - .L_4225)
.L_4225:
        /*0004*/ 	.word	0x00000082


	//----- nvinfo : EIATTR_KPARAM_INFO
	.align		4
.L_4226:
        /*0008*/ 	.byte	0x04, 0x17
        /*000a*/ 	.short	(.L_4228 - .L_4227)
.L_4227:
        /*000c*/ 	.word	0x00000000
        /*0010*/ 	.short	0x0003
        /*0012*/ 	.short	0x0018
        /*0014*/ 	.byte	0x00, 0xf5, 0x21, 0x00


	//----- nvinfo : EIATTR_KPARAM_INFO
	.align		4
.L_4228:
        /*0018*/ 	.byte	0x04, 0x17
        /*001a*/ 	.short	(.L_4230 - .L_4229)
.L_4229:
        /*001c*/ 	.word	0x00000000
        /*0020*/ 	.short	0x0002
        /*0022*/ 	.short	0x0010
        /*0024*/ 	.byte	0x00, 0xf5, 0x21, 0x00


	//----- nvinfo : EIATTR_KPARAM_INFO
	.align		4
.L_4230:
        /*0028*/ 	.byte	0x04, 0x17
        /*002a*/ 	.short	(.L_4232 - .L_4231)
.L_4231:
        /*002c*/ 	.word	0x00000000
        /*0030*/ 	.short	0x0001
        /*0032*/ 	.short	0x0008
        /*0034*/ 	.byte	0x00, 0xf5, 0x21, 0x00


	//----- nvinfo : EIATTR_KPARAM_INFO
	.align		4
.L_4232:
        /*0038*/ 	.byte	0x04, 0x17
        /*003a*/ 	.short	(.L_4234 - .L_4233)
.L_4233:
        /*003c*/ 	.word	0x00000000
        /*0040*/ 	.short	0x0000
        /*0042*/ 	.short	0x0000
        /*0044*/ 	.byte	0x00, 0xf0, 0x11, 0x00


	//----- nvinfo : EIATTR_SPARSE_MMA_MASK
	.align		4
.L_4234:
        /*0048*/ 	.byte	0x03, 0x50
        /*004a*/ 	.short	0x0000


	//----- nvinfo : EIATTR_MAXREG_COUNT
	.align		4
        /*004c*/ 	.byte	0x03, 0x1b
        /*004e*/ 	.short	0x00ff


	//----- nvinfo : EIATTR_MERCURY_ISA_VERSION
	.align		4
        /*0050*/ 	.byte	0x03, 0x5f
        /*0052*/ 	.short	0x0101


	//----- nvinfo : EIATTR_VRC_CTA_INIT_COUNT
	.align		4
        /*0054*/ 	.byte	0x02, 0x4a
	.zero		1
	.zero		1


	//----- nvinfo : EIATTR_EXIT_INSTR_OFFSETS
	.align		4
        /*0058*/ 	.byte	0x04, 0x1c
        /*005a*/ 	.short	(.L_4236 - .L_4235)


	//   ....[0]....
.L_4235:
        /*005c*/ 	.word	0x000000d0


	//   ....[1]....
        /*0060*/ 	.word	0x000001b0


	//----- nvinfo : EIATTR_CBANK_PARAM_SIZE
	.align		4
.L_4236:
        /*0064*/ 	.byte	0x03, 0x19
        /*0066*/ 	.short	0x0020


	//----- nvinfo : EIATTR_PARAM_CBANK
	.align		4
        /*0068*/ 	.byte	0x04, 0x0a
        /*006a*/ 	.short	(.L_4238 - .L_4237)
	.align		4
.L_4237:
        /*006c*/ 	.word	index@(.nv.constant0.vec_lte)
        /*0070*/ 	.short	0x0380
        /*0072*/ 	.short	0x0020


	//----- nvinfo : EIATTR_SW_WAR
	.align		4
.L_4238:
        /*0074*/ 	.byte	0x04, 0x36
        /*0076*/ 	.short	(.L_4240 - .L_4239)
.L_4239:
        /*0078*/ 	.word	0x00000008
.L_4240:


//--------------------- .nv.info.vec_lt           --------------------------
	.section	.nv.info.vec_lt,"",@"SHT_CUDA_INFO"
	.sectionflags	@""
	.align	4


	//----- nvinfo : EIATTR_CUDA_API_VERSION
	.align		4
        /*0000*/ 	.byte	0x04, 0x37
        /*0002*/ 	.short	(.L_4242 - .L_4241)
.L_4241:
        /*0004*/ 	.word	0x00000082


	//----- nvinfo : EIATTR_KPARAM_INFO
	.align		4
.L_4242:
        /*0008*/ 	.byte	0x04, 0x17
        /*000a*/ 	.short	(.L_4244 - .L_4243)
.L_4243:
        /*000c*/ 	.word	0x00000000
        /*0010*/ 	.short	0x0003
        /*0012*/ 	.short	0x0018
        /*0014*/ 	.byte	0x00, 0xf5, 0x21, 0x00


	//----- nvinfo : EIATTR_KPARAM_INFO
	.align		4
.L_4244:
        /*0018*/ 	.byte	0x04, 0x17
        /*001a*/ 	.short	(.L_4246 - .L_4245)
.L_4245:
        /*001c*/ 	.word	0x00000000
        /*0020*/ 	.short	0x0002
        /*0022*/ 	.short	0x0010
        /*0024*/ 	.byte	0x00, 0xf5, 0x21, 0x00


	//----- nvinfo : EIATTR_KPARAM_INFO
	.align		4
.L_4246:
        /*0028*/ 	.byte	0x04, 0x17
        /*002a*/ 	.short	(.L_4248 - .L_4247)
.L_4247:
        /*002c*/ 	.word	0x00000000
        /*0030*/ 	.short	0x0001
        /*0032*/ 	.short	0x0008
        /*0034*/ 	.byte	0x00, 0xf5, 0x21, 0x00


	//----- nvinfo : EIATTR_KPARAM_INFO
	.align		4
.L_4248:
        /*0038*/ 	.byte	0x04, 0x17
        /*003a*/ 	.short	(.L_4250 - .L_4249)
.L_4249:
        /*003c*/ 	.word	0x00000000
        /*0040*/ 	.short	0x0000
        /*0042*/ 	.short	0x0000
        /*0044*/ 	.byte	0x00, 0xf0, 0x11, 0x00


	//----- nvinfo : EIATTR_SPARSE_MMA_MASK
	.align		4
.L_4250:
        /*0048*/ 	.byte	0x03, 0x50
        /*004a*/ 	.short	0x0000


	//----- nvinfo : EIATTR_MAXREG_COUNT
	.align		4
        /*004c*/ 	.byte	0x03, 0x1b
        /*004e*/ 	.short	0x00ff


	//----- nvinfo : EIATTR_MERCURY_ISA_VERSION
	.align		4
        /*0050*/ 	.byte	0x03, 0x5f
        /*0052*/ 	.short	0x0101


	//----- nvinfo : EIATTR_VRC_CTA_INIT_COUNT
	.align		4
        /*0054*/ 	.byte	0x02, 0x4a
	.zero		1
	.zero		1


	//----- nvinfo : EIATTR_EXIT_INSTR_OFFSETS
	.align		4
        /*0058*/ 	.byte	0x04, 0x1c
        /*005a*/ 	.short	(.L_4252 - .L_4251)


	//   ....[0]....
.L_4251:
        /*005c*/ 	.word	0x000000d0


	//   ....[1]....
        /*0060*/ 	.word	0x000001b0


	//----- nvinfo : EIATTR_CBANK_PARAM_SIZE
	.align		4
.L_4252:
        /*0064*/ 	.byte	0x03, 0x19
        /*0066*/ 	.short	0x0020


	//----- nvinfo : EIATTR_PARAM_CBANK
	.align		4
        /*0068*/ 	.byte	0x04, 0x0a
        /*006a*/ 	.short	(.L_4254 - .L_4253)
	.align		4
.L_4253:
        /*006c*/ 	.word	index@(.nv.constant0.vec_lt)
        /*0070*/ 	.short	0x0380
        /*0072*/ 	.short	0x0020


	//----- nvinfo : EIATTR_SW_WAR
	.align		4
.L_4254:
        /*0074*/ 	.byte	0x04, 0x36
        /*0076*/ 	.short	(.L_4256 - .L_4255)
.L_4255:
        /*0078*/ 	.word	0x00000008
.L_4256:


//--------------------- .nv.info.vec_scalarDiv    --------------------------
	.section	.nv.info.vec_scalarDiv,"",@"SHT_CUDA_INFO"
	.sectionflags	@""
	.align	4


	//----- nvinfo : EIATTR_CUDA_API_VERSION
	.align		4
        /*0000*/ 	.byte	0x04, 0x37
        /*0002*/ 	.short	(.L_4258 - .L_4257)
.L_4257:
        /*0004*/ 	.word	0x00000082


	//----- nvinfo : EIATTR_KPARAM_INFO
	.align		4
.L_4258:
        /*0008*/ 	.byte	0x04, 0x17
        /*000a*/ 	.short	(.L_4260 - .L_4259)
.L_4259:
        /*000c*/ 	.word	0x00000000
        /*0010*/ 	.short	0x0003
        /*0012*/ 	.short	0x0018
        /*0014*/ 	.byte	0x00, 0xf5, 0x21, 0x00


	//----- nvinfo : EIATTR_KPARAM_INFO
	.align		4
.L_4260:
        /*0018*/ 	.byte	0x04, 0x17
        /*001a*/ 	.short	(.L_4262 - .L_4261)
.L_4261:
        /*001c*/ 	.word	0x00000000
        /*0020*/ 	.short	0x0002
        /*0022*/ 	.short	0x0010
        /*0024*/ 	.byte	0x00, 0xf0, 0x21, 0x00


	//----- nvinfo : EIATTR_KPARAM_INFO
	.align		4
.L_4262:
        /*0028*/ 	.byte	0x04, 0x17
        /*002a*/ 	.short	(.L_4264 - .L_4263)
.L_4263:
        /*002c*/ 	.word	0x00000000
        /*0030*/ 	.short	0x0001
        /*0032*/ 	.short	0x0008
        /*0034*/ 	.byte	0x00, 0xf5, 0x21, 0x00


	//----- nvinfo : EIATTR_KPARAM_INFO
	.align		4
.L_4264:
        /*0038*/ 	.byte	0x04, 0x17
        /*003a*/ 	.short	(.L_4266 - .L_4265)
.L_4265:
        /*003c*/ 	.word	0x00000000
        /*0040*/ 	.short	0x0000
        /*0042*/ 	.short	0x0000
        /*0044*/ 	.byte	0x00, 0xf0, 0x11, 0x00


	//----- nvinfo : EIATTR_SPARSE_MMA_MASK
	.align		4
.L_4266:
        /*0048*/ 	.byte	0x03, 0x50
        /*004a*/ 	.short	0x0000


	//----- nvinfo : EIATTR_MAXREG_COUNT
	.align		4
        /*004c*/ 	.byte	0x03, 0x1b
        /*004e*/ 	.short	0x00ff


	//----- nvinfo : EIATTR_MERCURY_ISA_VERSION
	.align		4
        /*0050*/ 	.byte	0x03, 0x5f
        /*0052*/ 	.short	0x0101


	//----- nvinfo : EIATTR_VRC_CTA_INIT_COUNT
	.align		4
        /*0054*/ 	.byte	0x02, 0x4a
	.zero		1
	.zero		1


	//----- nvinfo : EIATTR_EXIT_INSTR_OFFSETS
	.align		4
        /*0058*/ 	.byte	0x04, 0x1c
        /*005a*/ 	.short	(.L_4268 - .L_4267)


	//   ....[0]....
.L_4267:
        /*005c*/ 	.word	0x000000d0


	//   ....[1]....
        /*0060*/ 	.word	0x00000290


	//----- nvinfo : EIATTR_CRS_STACK_SIZE
	.align		4
.L_4268:
        /*0064*/ 	.byte	0x04, 0x1e
        /*0066*/ 	.short	(.L_4270 - .L_4269)
.L_4269:
        /*0068*/ 	.word	0x00000000


	//----- nvinfo : EIATTR_CBANK_PARAM_SIZE
	.align		4
.L_4270:
        /*006c*/ 	.byte	0x03, 0x19
        /*006e*/ 	.short	0x0020


	//----- nvinfo : EIATTR_PARAM_CBANK
	.align		4
        /*0070*/ 	.byte	0x04, 0x0a
        /*0072*/ 	.short	(.L_4272 - .L_4271)
	.align		4
.L_4271:
        /*0074*/ 	.word	index@(.nv.constant0.vec_scalarDiv)
        /*0078*/ 	.short	0x0380
        /*007a*/ 	.short	0x0020


	//----- nvinfo : EIATTR_SW_WAR
	.align		4
.L_4272:
        /*007c*/ 	.byte	0x04, 0x36
        /*007e*/ 	.short	(.L_4274 - .L_4273)
.L_4273:
        /*0080*/ 	.word	0x00000008
.L_4274:


//--------------------- .nv.info.vec_scalarMul    --------------------------
	.section	.nv.info.vec_scalarMul,"",@"SHT_CUDA_INFO"
	.sectionflags	@""
	.align	4


	//----- nvinfo : EIATTR_CUDA_API_VERSION
	.align		4
        /*0000*/ 	.byte	0x04, 0x37
        /*0002*/ 	.short	(.L_4276 - .L_4275)
.L_4275:
        /*0004*/ 	.word	0x00000082


	//----- nvinfo : EIATTR_KPARAM_INFO
	.align		4
.L_4276:
        /*0008*/ 	.byte	0x04, 0x17
        /*000a*/ 	.short	(.L_4278 - .L_4277)
.L_4277:
        /*000c*/ 	.word	0x00000000
        /*0010*/ 	.short	0x0003
        /*0012*/ 	.short	0x0018
        /*0014*/ 	.byte	0x00, 0xf5, 0x21, 0x00


	//----- nvinfo : EIATTR_KPARAM_INFO
	.align		4
.L_4278:
        /*0018*/ 	.byte	0x04, 0x17
        /*001a*/ 	.short	(.L_4280 - .L_4279)
.L_4279:
        /*001c*/ 	.word	0x00000000
        /*0020*/ 	.short	0x0002
        /*0022*/ 	.short	0x0010
        /*0024*/ 	.byte	0x00, 0xf0, 0x21, 0x00


	//----- nvinfo : EIATTR_KPARAM_INFO
	.align		4
.L_4280:
        /*0028*/ 	.byte	0x04, 0x17
        /*002a*/ 	.short	(.L_4282 - .L_4281)
.L_4281:
        /*002c*/ 	.word	0x00000000
        /*0030*/ 	.short	0x0001
        /*0032*/ 	.short	0x0008
        /*0034*/ 	.byte	0x00, 0xf5, 0x21, 0x00


	//----- nvinfo : EIATTR_KPARAM_INFO
	.align		4
.L_4282:
        /*0038*/ 	.byte	0x04, 0x17
        /*003a*/ 	.short	(.L_4284 - .L_4283)
.L_4283:
        /*003c*/ 	.word	0x00000000
        /*0040*/ 	.short	0x0000
        /*0042*/ 	.short	0x0000
        /*0044*/ 	.byte	0x00, 0xf0, 0x11, 0x00


	//----- nvinfo : EIATTR_SPARSE_MMA_MASK
	.align		4
.L_4284:
        /*0048*/ 	.byte	0x03, 0x50
        /*004a*/ 	.short	0x0000


	//----- nvinfo : EIATTR_MAXREG_COUNT
	.align		4
        /*004c*/ 	.byte	0x03, 0x1b
        /*004e*/ 	.short	0x00ff


	//----- nvinfo : EIATTR_MERCURY_ISA_VERSION
	.align		4
        /*0050*/ 	.byte	0x03, 0x5f
        /*0052*/ 	.short	0x0101


	//----- nvinfo : EIATTR_VRC_CTA_INIT_COUNT
	.align		4
        /*0054*/ 	.byte	0x02, 0x4a
	.zero		1
	.zero		1


	//----- nvinfo : EIATTR_EXIT_INSTR_OFFSETS
	.align		4
        /*0058*/ 	.byte	0x04, 0x1c
        /*005a*/ 	.short	(.L_4286 - .L_4285)


	//   ....[0]....
.L_4285:
        /*005c*/ 	.word	0x000000d0


	//   ....[1]....
        /*0060*/ 	.word	0x00000170


	//----- nvinfo : EIATTR_CBANK_PARAM_SIZE
	.align		4
.L_4286:
        /*0064*/ 	.byte	0x03, 0x19
        /*0066*/ 	.short	0x0020


	//----- nvinfo : EIATTR_PARAM_CBANK
	.align		4
        /*0068*/ 	.byte	0x04, 0x0a
        /*006a*/ 	.short	(.L_4288 - .L_4287)
	.align		4
.L_4287:
        /*006c*/ 	.word	index@(.nv.constant0.vec_scalarMul)
        /*0070*/ 	.short	0x0380
        /*0072*/ 	.short	0x0020


	//----- nvinfo : EIATTR_SW_WAR
	.align		4
.L_4288:
        /*0074*/ 	.byte	0x04, 0x36
        /*0076*/ 	.short	(.L_4290 - .L_4289)
.L_4289:
        /*0078*/ 	.word	0x00000008
.L_4290:


//--------------------- .nv.info.vec_scalarSub    --------------------------
	.section	.nv.info.vec_scalarSub,"",@"SHT_CUDA_INFO"
	.sectionflags	@""
	.align	4


	//----- nvinfo : EIATTR_CUDA_API_VERSION
	.align		4
        /*0000*/ 	.byte	0x04, 0x37
        /*0002*/ 	.short	(.L_4292 - .L_4291)
.L_4291:
        /*0004*/ 	.word	0x00000082


	//----- nvinfo : EIATTR_KPARAM_INFO
	.align		4
.L_4292:
        /*0008*/ 	.byte	0x04, 0x17
        /*000a*/ 	.short	(.L_4294 - .L_4293)
.L_4293:
        /*000c*/ 	.word	0x00000000
        /*0010*/ 	.short	0x0003
        /*0012*/ 	.short	0x0018
        /*0014*/ 	.byte	0x00, 0xf5, 0x21, 0x00


	//----- nvinfo : EIATTR_KPARAM_INFO
	.align		4
.L_4294:
        /*0018*/ 	.byte	0x04, 0x17
        /*001a*/ 	.short	(.L_4296 - .L_4295)
.L_4295:
        /*001c*/ 	.word	0x00000000
        /*0020*/ 	.short	0x0002
        /*0022*/ 	.short	0x0010
        /*0024*/ 	.byte	0x00, 0xf0, 0x21, 0x00


	//----- nvinfo : EIATTR_KPARAM_INFO
	.align		4
.L_4296:
        /*0028*/ 	.byte	0x04, 0x17
        /*002a*/ 	.short	(.L_4298 - .L_4297)
.L_4297:
        /*002c*/ 	.word	0x00000000
        /*0030*/ 	.short	0x0001
        /*0032*/ 	.short	0x0008
        /*0034*/ 	.byte	0x00, 0xf5, 0x21, 0x00


	//----- nvinfo : EIATTR_KPARAM_INFO
	.align		4
.L_4298:
        /*0038*/ 	.byte	0x04, 0x17
        /*003a*/ 	.short	(.L_4300 - .L_4299)
.L_4299:
        /*003c*/ 	.word	0x00000000
        /*0040*/ 	.short	0x0000
        /*0042*/ 	.short	0x0000
        /*0044*/ 	.byte	0x00, 0xf0, 0x11, 0x00


	//----- nvinfo : EIATTR_SPARSE_MMA_MASK
	.align		4
.L_4300:
        /*0048*/ 	.byte	0x03, 0x50
        /*004a*/ 	.short	0x0000


	//----- nvinfo : EIATTR_MAXREG_COUNT
	.align		4
        /*004c*/ 	.byte	0x03, 0x1b
        /*004e*/ 	.short	0x00ff


	//----- nvinfo : EIATTR_MERCURY_ISA_VERSION
	.align		4
        /*0050*/ 	.byte	0x03, 0x5f
        /*0052*/ 	.short	0x0101


	//----- nvinfo : EIATTR_VRC_CTA_INIT_COUNT
	.align		4
        /*0054*/ 	.byte	0x02, 0x4a
	.zero		1
	.zero		1


	//----- nvinfo : EIATTR_EXIT_INSTR_OFFSETS
	.align		4
        /*0058*/ 	.byte	0x04, 0x1c
        /*005a*/ 	.short	(.L_4302 - .L_4301)


	//   ....[0]....
.L_4301:
        /*005c*/ 	.word	0x000000d0


	//   ....[1]....
        /*0060*/ 	.word	0x00000170


	//----- nvinfo : EIATTR_CBANK_PARAM_SIZE
	.align		4
.L_4302:
        /*0064*/ 	.byte	0x03, 0x19
        /*0066*/ 	.short	0x0020


	//----- nvinfo : EIATTR_PARAM_CBANK
	.align		4
        /*0068*/ 	.byte	0x04, 0x0a
        /*006a*/ 	.short	(.L_4304 - .L_4303)
	.align		4
.L_4303:
        /*006c*/ 	.word	index@(.nv.constant0.vec_scalarSub)
        /*0070*/ 	.short	0x0380
        /*0072*/ 	.short	0x0020


	//----- nvinfo : EIATTR_SW_WAR
	.align		4
.L_4304:
        /*0074*/ 	.byte	0x04, 0x36
        /*0076*/ 	.short	(.L_4306 - .L_4305)
.L_4305:
        /*0078*/ 	.word	0x00000008
.L_4306:


//--------------------- .nv.info.vec_scalarAdd    --------------------------
	.section	.nv.info.vec_scalarAdd,"",@"SHT_CUDA_INFO"
	.sectionflags	@""
	.align	4


	//----- nvinfo : EIATTR_CUDA_API_VERSION
	.align		4
        /*0000*/ 	.byte	0x04, 0x37
        /*0002*/ 	.short	(.L_4308 - .L_4307)
.L_4307:
        /*0004*/ 	.word	0x00000082


	//----- nvinfo : EIATTR_KPARAM_INFO
	.align		4
.L_4308:
        /*0008*/ 	.byte	0x04, 0x17
        /*000a*/ 	.short	(.L_4310 - .L_4309)
.L_4309:
        /*000c*/ 	.word	0x00000000
        /*0010*/ 	.short	0x0003
        /*0012*/ 	.short	0x0018
        /*0014*/ 	.byte	0x00, 0xf5, 0x21, 0x00


	//----- nvinfo : EIATTR_KPARAM_INFO
	.align		4
.L_4310:
        /*0018*/ 	.byte	0x04, 0x17
        /*001a*/ 	.short	(.L_4312 - .L_4311)
.L_4311:
        /*001c*/ 	.word	0x00000000
        /*0020*/ 	.short	0x0002
        /*0022*/ 	.short	0x0010
        /*0024*/ 	.byte	0x00, 0xf0, 0x21, 0x00


	//----- nvinfo : EIATTR_KPARAM_INFO
	.align		4
.L_4312:
        /*0028*/ 	.byte	0x04, 0x17
        /*002a*/ 	.short	(.L_4314 - .L_4313)
.L_4313:
        /*002c*/ 	.word	0x00000000
        /*0030*/ 	.short	0x0001
        /*0032*/ 	.short	0x0008
        /*0034*/ 	.byte	0x00, 0xf5, 0x21, 0x00


	//----- nvinfo : EIATTR_KPARAM_INFO
	.align		4
.L_4314:
        /*0038*/ 	.byte	0x04, 0x17
        /*003a*/ 	.short	(.L_4316 - .L_4315)
.L_4315:
        /*003c*/ 	.word	0x00000000
        /*0040*/ 	.short	0x0000
        /*0042*/ 	.short	0x0000
        /*0044*/ 	.byte	0x00, 0xf0, 0x11, 0x00


	//----- nvinfo : EIATTR_SPARSE_MMA_MASK
	.align		4
.L_4316:
        /*0048*/ 	.byte	0x03, 0x50
        /*004a*/ 	.short	0x0000


	//----- nvinfo : EIATTR_MAXREG_COUNT
	.align		4
        /*004c*/ 	.byte	0x03, 0x1b
        /*004e*/ 	.short	0x00ff


	//----- nvinfo : EIATTR_MERCURY_ISA_VERSION
	.align		4
        /*0050*/ 	.byte	0x03, 0x5f
        /*0052*/ 	.short	0x0101


	//----- nvinfo : EIATTR_VRC_CTA_INIT_COUNT
	.align		4
        /*0054*/ 	.byte	0x02, 0x4a
	.zero		1
	.zero		1


	//----- nvinfo : EIATTR_EXIT_INSTR_OFFSETS
	.align		4
        /*0058*/ 	.byte	0x04, 0x1c
        /*005a*/ 	.short	(.L_4318 - .L_4317)


	//   ....[0]....
.L_4317:
        /*005c*/ 	.word	0x000000d0


	//   ....[1]....
        /*0060*/ 	.word	0x00000170


	//----- nvinfo : EIATTR_CBANK_PARAM_SIZE
	.align		4
.L_4318:
        /*0064*/ 	.byte	0x03, 0x19
        /*0066*/ 	.short	0x0020


	//----- nvinfo : EIATTR_PARAM_CBANK
	.align		4
        /*0068*/ 	.byte	0x04, 0x0a
        /*006a*/ 	.short	(.L_4320 - .L_4319)
	.align		4
.L_4319:
        /*006c*/ 	.word	index@(.nv.constant0.vec_scalarAdd)
        /*0070*/ 	.short	0x0380
        /*0072*/ 	.short	0x0020


	//----- nvinfo : EIATTR_SW_WAR
	.align		4
.L_4320:
        /*0074*/ 	.byte	0x04, 0x36
        /*0076*/ 	.short	(.L_4322 - .L_4321)
.L_4321:
        /*0078*/ 	.word	0x00000008
.L_4322:


//--------------------- .nv.info.vec_divScalar    --------------------------
	.section	.nv.info.vec_divScalar,"",@"SHT_CUDA_INFO"
	.sectionflags	@""
	.align	4


	//----- nvinfo : EIATTR_CUDA_API_VERSION
	.align		4
        /*0000*/ 	.byte	0x04, 0x37
        /*0002*/ 	.short	(.L_4324 - .L_4323)
.L_4323:
        /*0004*/ 	.word	0x00000082


	//----- nvinfo : EIATTR_KPARAM_INFO
	.align		4
.L_4324:
        /*0008*/ 	.byte	0x04, 0x17
        /*000a*/ 	.short	(.L_4326 - .L_4325)
.L_4325:
        /*000c*/ 	.word	0x00000000
        /*0010*/ 	.short	0x0003
        /*0012*/ 	.short	0x0018
        /*0014*/ 	.byte	0x00, 0xf0, 0x21, 0x00


	//----- nvinfo : EIATTR_KPARAM_INFO
	.align		4
.L_4326:
        /*0018*/ 	.byte	0x04, 0x17
        /*001a*/ 	.short	(.L_4328 - .L_4327)
.L_4327:
        /*001c*/ 	.word	0x00000000
        /*0020*/ 	.short	0x0002
        /*0022*/ 	.short	0x0010
        /*0024*/ 	.byte	0x00, 0xf5, 0x21, 0x00


	//----- nvinfo : EIATTR_KPARAM_INFO
	.align		4
.L_4328:
        /*0028*/ 	.byte	0x04, 0x17
        /*002a*/ 	.short	(.L_4330 - .L_4329)
.L_4329:
        /*002c*/ 	.word	0x00000000
        /*0030*/ 	.short	0x0001
        /*0032*/ 	.short	0x0008
        /*0034*/ 	.byte	0x00, 0xf5, 0x21, 0x00


	//----- nvinfo : EIATTR_KPARAM_INFO
	.align		4
.L_4330:
        /*0038*/ 	.byte	0x04, 0x17
        /*003a*/ 	.short	(.L_4332 - .L_4331)
.L_4331:
        /*003c*/ 	.word	0x00000000
        /*0040*/ 	.short	0x0000
        /*0042*/ 	.short	0x0000
        /*0044*/ 	.byte	0x00, 0xf0, 0x11, 0x00


	//----- nvinfo : EIATTR_SPARSE_MMA_MASK
	.align		4
.L_4332:
        /*0048*/ 	.byte	0x03, 0x50
        /*004a*/ 	.short	0x0000


	//----- nvinfo : EIATTR_MAXREG_COUNT
	.align		4
        /*004c*/ 	.byte	0x03, 0x1b
        /*004e*/ 	.short	0x00ff


	//----- nvinfo : EIATTR_MERCURY_ISA_VERSION
	.align		4
        /*0050*/ 	.byte	0x03, 0x5f
        /*0052*/ 	.short	0x0101


	//----- nvinfo : EIATTR_VRC_CTA_INIT_COUNT
	.align		4
        /*0054*/ 	.byte	0x02, 0x4a
	.zero		1
	.zero		1


	//----- nvinfo : EIATTR_EXIT_INSTR_OFFSETS
	.align		4
        /*0058*/ 	.byte	0x04, 0x1c
        /*005a*/ 	.short	(.L_4334 - .L_4333)


	//   ....[0]....
.L_4333:
        /*005c*/ 	.word	0x000000d0


	//   ....[1]....
        /*0060*/ 	.word	0x00000290


	//----- nvinfo : EIATTR_CRS_STACK_SIZE
	.align		4
.L_4334:
        /*0064*/ 	.byte	0x04, 0x1e
        /*0066*/ 	.short	(.L_4336 - .L_4335)
.L_4335:
        /*0068*/ 	.word	0x00000000


	//----- nvinfo : EIATTR_CBANK_PARAM_SIZE
	.align		4
.L_4336:
        /*006c*/ 	.byte	0x03, 0x19
        /*006e*/ 	.short	0x0020


	//----- nvinfo : EIATTR_PARAM_CBANK
	.align		4
        /*0070*/ 	.byte	0x04, 0x0a
        /*0072*/ 	.short	(.L_4338 - .L_4337)
	.align		4
.L_4337:
        /*0074*/ 	.word	index@(.nv.constant0.vec_divScalar)
        /*0078*/ 	.short	0x0380
        /*007a*/ 	.short	0x0020


	//----- nvinfo : EIATTR_SW_WAR
	.align		4
.L_4338:
        /*007c*/ 	.byte	0x04, 0x36
        /*007e*/ 	.short	(.L_4340 - .L_4339)
.L_4339:
        /*0080*/ 	.word	0x00000008
.L_4340:


//--------------------- .nv.info.vec_mulScalarFloat --------------------------
	.section	.nv.info.vec_mulScalarFloat,"",@"SHT_CUDA_INFO"
	.sectionflags	@""
	.align	4


	//----- nvinfo : EIATTR_CUDA_API_VERSION
	.align		4
        /*0000*/ 	.byte	0x04, 0x37
        /*0002*/ 	.short	(.L_4342 - .L_4341)
.L_4341:
        /*0004*/ 	.word	0x00000082


	//----- nvinfo : EIATTR_KPARAM_INFO
	.align		4
.L_4342:
        /*0008*/ 	.byte	0x04, 0x17
        /*000a*/ 	.short	(.L_4344 - .L_4343)
.L_4343:
        /*000c*/ 	.word	0x00000000
        /*0010*/ 	.short	0x0003
        /*0012*/ 	.short	0x0018
        /*0014*/ 	.byte	0x00, 0xf0, 0x11, 0x00


	//----- nvinfo : EIATTR_KPARAM_INFO
	.align		4
.L_4344:
        /*0018*/ 	.byte	0x04, 0x17
        /*001a*/ 	.short	(.L_4346 - .L_4345)
.L_4345:
        /*001c*/ 	.word	0x00000000
        /*0020*/ 	.short	0x0002
        /*0022*/ 	.short	0x0010
        /*0024*/ 	.byte	0x00, 0xf5, 0x21, 0x00


	//----- nvinfo : EIATTR_KPARAM_INFO
	.align		4
.L_4346:
        /*0028*/ 	.byte	0x04, 0x17
        /*002a*/ 	.short	(.L_4348 - .L_4347)
.L_4347:
        /*002c*/ 	.word	0x00000000
        /*0030*/ 	.short	0x0001
        /*0032*/ 	.short	0x0008
        /*0034*/ 	.byte	0x00, 0xf5, 0x21, 0x00


	//----- nvinfo : EIATTR_KPARAM_INFO
	.align		4
.L_4348:
        /*0038*/ 	.byte	0x04, 0x17
        /*003a*/ 	.short	(.L_4350 - .L_4349)
.L_4349:
        /*003c*/ 	.word	0x00000000
        /*0040*/ 	.short	0x0000
        /*0042*/ 	.short	0x0000
        /*0044*/ 	.byte	0x00, 0xf0, 0x11, 0x00


	//----- nvinfo : EIATTR_SPARSE_MMA_MASK
	.align		4
.L_4350:
        /*0048*/ 	.byte	0x03, 0x50
        /*004a*/ 	.short	0x0000


	//----- nvinfo : EIATTR_MAXREG_COUNT
	.align		4
        /*004c*/ 	.byte	0x03, 0x1b
        /*004e*/ 	.short	0x00ff


	//----- nvinfo : EIATTR_MERCURY_ISA_VERSION
	.align		4
        /*0050*/ 	.byte	0x03, 0x5f
        /*0052*/ 	.short	0x0101


	//----- nvinfo : EIATTR_VRC_CTA_INIT_COUNT
	.align		4
        /*0054*/ 	.byte	0x02, 0x4a
	.zero		1
	.zero		1


	//----- nvinfo : EIATTR_EXIT_INSTR_OFFSETS
	.align		4
        /*0058*/ 	.byte	0x04, 0x1c
        /*005a*/ 	.short	(.L_4352 - .L_4351)


	//   ....[0]....
.L_4351:
        /*005c*/ 	.word	0x000000d0


	//   ....[1]....
        /*0060*/ 	.word	0x00000170


	//----- nvinfo : EIATTR_CBANK_PARAM_SIZE
	.align		4
.L_4352:
        /*0064*/ 	.byte	0x03, 0x19
        /*0066*/ 	.short	0x001c


	//----- nvinfo : EIATTR_PARAM_CBANK
	.align		4
        /*0068*/ 	.byte	0x04, 0x0a
        /*006a*/ 	.short	(.L_4354 - .L_4353)
	.align		4
.L_4353:
        /*006c*/ 	.word	index@(.nv.constant0.vec_mulScalarFloat)
        /*0070*/ 	.short	0x0380
        /*0072*/ 	.short	0x001c


	//----- nvinfo : EIATTR_SW_WAR
	.align		4
.L_4354:
        /*0074*/ 	.byte	0x04, 0x36
        /*0076*/ 	.short	(.L_4356 - .L_4355)
.L_4355:
        /*0078*/ 	.word	0x00000008
.L_4356:


//--------------------- .nv.info.vec_mulScalar    --------------------------
	.section	.nv.info.vec_mulScalar,"",@"SHT_CUDA_INFO"
	.sectionflags	@""
	.align	4


	//----- nvinfo : EIATTR_CUDA_API_VERSION
	.align		4
        /*0000*/ 	.byte	0x04, 0x37
        /*0002*/ 	.short	(.L_4358 - .L_4357)
.L_4357:
        /*0004*/ 	.word	0x00000082


	//----- nvinfo : EIATTR_KPARAM_INFO
	.align		4
.L_4358:
        /*0008*/ 	.byte	0x04, 0x17
        /*000a*/ 	.short	(.L_4360 - .L_4359)
.L_4359:
        /*000c*/ 	.word	0x00000000
        /*0010*/ 	.short	0x0003
        /*0012*/ 	.short	0x0018
        /*0014*/ 	.byte	0x00, 0xf0, 0x21, 0x00


	//----- nvinfo : EIATTR_KPARAM_INFO
	.align		4
.L_4360:
        /*0018*/ 	.byte	0x04, 0x17
        /*001a*/ 	.short	(.L_4362 - .L_4361)
.L_4361:
        /*001c*/ 	.word	0x00000000
        /*0020*/ 	.short	0x0002
        /*0022*/ 	.short	0x0010
        /*0024*/ 	.byte	0x00, 0xf5, 0x21, 0x00


	//----- nvinfo : EIATTR_KPARAM_INFO
	.align		4
.L_4362:
        /*0028*/ 	.byte	0x04, 0x17
        /*002a*/ 	.short	(.L_4364 - .L_4363)
.L_4363:
        /*002c*/ 	.word	0x00000000
        /*0030*/ 	.short	0x0001
        /*0032*/ 	.short	0x0008
        /*0034*/ 	.byte	0x00, 0xf5, 0x21, 0x00


	//----- nvinfo : EIATTR_KPARAM_INFO
	.align		4
.L_4364:
        /*0038*/ 	.byte	0x04, 0x17
        /*003a*/ 	.short	(.L_4366 - .L_4365)
.L_4365:
        /*003c*/ 	.word	0x00000000
        /*0040*/ 	.short	0x0000
        /*0042*/ 	.short	0x0000
        /*0044*/ 	.byte	0x00, 0xf0, 0x11, 0x00


	//----- nvinfo : EIATTR_SPARSE_MMA_MASK
	.align		4
.L_4366:
        /*0048*/ 	.byte	0x03, 0x50
        /*004a*/ 	.short	0x0000


	//----- nvinfo : EIATTR_MAXREG_COUNT
	.align		4
        /*004c*/ 	.byte	0x03, 0x1b
        /*004e*/ 	.short	0x00ff


	//----- nvinfo : EIATTR_MERCURY_ISA_VERSION
	.align		4
        /*0050*/ 	.byte	0x03, 0x5f
        /*0052*/ 	.short	0x0101


	//----- nvinfo : EIATTR_VRC_CTA_INIT_COUNT
	.align		4
        /*0054*/ 	.byte	0x02, 0x4a
	.zero		1
	.zero		1


	//----- nvinfo : EIATTR_EXIT_INSTR_OFFSETS
	.align		4
        /*0058*/ 	.byte	0x04, 0x1c
        /*005a*/ 	.short	(.L_4368 - .L_4367)


	//   ....[0]....
.L_4367:
        /*005c*/ 	.word	0x000000d0


	//   ....[1]....
        /*0060*/ 	.word	0x00000170


	//----- nvinfo : EIATTR_CBANK_PARAM_SIZE
	.align		4
.L_4368:
        /*0064*/ 	.byte	0x03, 0x19
        /*0066*/ 	.short	0x0020


	//----- nvinfo : EIATTR_PARAM_CBANK
	.align		4
        /*0068*/ 	.byte	0x04, 0x0a
        /*006a*/ 	.short	(.L_4370 - .L_4369)
	.align		4
.L_4369:
        /*006c*/ 	.word	index@(.nv.constant0.vec_mulScalar)
        /*0070*/ 	.short	0x0380
        /*0072*/ 	.short	0x0020


	//----- nvinfo : EIATTR_SW_WAR
	.align		4
.L_4370:
        /*0074*/ 	.byte	0x04, 0x36
        /*0076*/ 	.short	(.L_4372 - .L_4371)
.L_4371:
        /*0078*/ 	.word	0x00000008
.L_4372:


//--------------------- .nv.info.vec_subScalar    --------------------------
	.section	.nv.info.vec_subScalar,"",@"SHT_CUDA_INFO"
	.sectionflags	@""
	.align	4


	//----- nvinfo : EIATTR_CUDA_API_VERSION
	.align		4
        /*0000*/ 	.byte	0x04, 0x37
        /*0002*/ 	.short	(.L_4374 - .L_4373)
.L_4373:
        /*0004*/ 	.word	0x00000082


	//----- nvinfo : EIATTR_KPARAM_INFO
	.align		4
.L_4374:
        /*0008*/ 	.byte	0x04, 0x17
        /*000a*/ 	.short	(.L_4376 - .L_4375)
.L_4375:
        /*000c*/ 	.word	0x00000000
        /*0010*/ 	.short	0x0003
        /*0012*/ 	.short	0x0018
        /*0014*/ 	.byte	0x00, 0xf0, 0x21, 0x00


	//----- nvinfo : EIATTR_KPARAM_INFO
	.align		4
.L_4376:
        /*0018*/ 	.byte	0x04, 0x17
        /*001a*/ 	.short	(.L_4378 - .L_4377)
.L_4377:
        /*001c*/ 	.word	0x00000000
        /*0020*/ 	.short	0x0002
        /*0022*/ 	.short	0x0010
        /*0024*/ 	.byte	0x00, 0xf5, 0x21, 0x00


	//----- nvinfo : EIATTR_KPARAM_INFO
	.align		4
.L_4378:
        /*0028*/ 	.byte	0x04, 0x17
        /*002a*/ 	.short	(.L_4380 - .L_4379)
.L_4379:
        /*002c*/ 	.word	0x00000000
        /*0030*/ 	.short	0x0001
        /*0032*/ 	.short	0x0008
        /*0034*/ 	.byte	0x00, 0xf5, 0x21, 0x00


	//----- nvinfo : EIATTR_KPARAM_INFO
	.align		4
.L_4380:
        /*0038*/ 	.byte	0x04, 0x17
        /*003a*/ 	.short	(.L_4382 - .L_4381)
.L_4381:
        /*003c*/ 	.word	0x00000000
        /*0040*/ 	.short	0x0000
        /*0042*/ 	.short	0x0000
        /*0044*/ 	.byte	0x00, 0xf0, 0x11, 0x00


	//----- nvinfo : EIATTR_SPARSE_MMA_MASK
	.align		4
.L_4382:
        /*0048*/ 	.byte	0x03, 0x50
        /*004a*/ 	.short	0x0000


	//----- nvinfo : EIATTR_MAXREG_COUNT
	.align		4
        /*004c*/ 	.byte	0x03, 0x1b
        /*004e*/ 	.short	0x00ff


	//----- nvinfo : EIATTR_MERCURY_ISA_VERSION
	.align		4
        /*0050*/ 	.byte	0x03, 0x5f
        /*0052*/ 	.short	0x0101


	//----- nvinfo : EIATTR_VRC_CTA_INIT_COUNT
	.align		4
        /*0054*/ 	.byte	0x02, 0x4a
	.zero		1
	.zero		1


	//----- nvinfo : EIATTR_EXIT_INSTR_OFFSETS
	.align		4
        /*0058*/ 	.byte	0x04, 0x1c
        /*005a*/ 	.short	(.L_4384 - .L_4383)


	//   ....[0]....
.L_4383:
        /*005c*/ 	.word	0x000000d0


	//   ....[1]....
        /*0060*/ 	.word	0x00000170


	//----- nvinfo : EIATTR_CBANK_PARAM_SIZE
	.align		4
.L_4384:
        /*0064*/ 	.byte	0x03, 0x19
        /*0066*/ 	.short	0x0020


	//----- nvinfo : EIATTR_PARAM_CBANK
	.align		4
        /*0068*/ 	.byte	0x04, 0x0a
        /*006a*/ 	.short	(.L_4386 - .L_4385)
	.align		4
.L_4385:
        /*006c*/ 	.word	index@(.nv.constant0.vec_subScalar)
        /*0070*/ 	.short	0x0380
        /*0072*/ 	.short	0x0020


	//----- nvinfo : EIATTR_SW_WAR
	.align		4
.L_4386:
        /*0074*/ 	.byte	0x04, 0x36
        /*0076*/ 	.short	(.L_4388 - .L_4387)
.L_4387:
        /*0078*/ 	.word	0x00000008
.L_4388:


//--------------------- .nv.info.vec_addScalarFloat --------------------------
	.section	.nv.info.vec_addScalarFloat,"",@"SHT_CUDA_INFO"
	.sectionflags	@""
	.align	4


	//----- nvinfo : EIATTR_CUDA_API_VERSION
	.align		4
        /*0000*/ 	.byte	0x04, 0x37
        /*0002*/ 	.short	(.L_4390 - .L_4389)
.L_4389:
        /*0004*/ 	.word	0x00000082


	//----- nvinfo : EIATTR_KPARAM_INFO
	.align		4
.L_4390:
        /*0008*/ 	.byte	0x04, 0x17
        /*000a*/ 	.short	(.L_4392 - .L_4391)
.L_4391:
        /*000c*/ 	.word	0x00000000
        /*0010*/ 	.short	0x0003
        /*0012*/ 	.short	0x0018
        /*0014*/ 	.byte	0x00, 0xf0, 0x11, 0x00


	//----- nvinfo : EIATTR_KPARAM_INFO
	.align		4
.L_4392:
        /*0018*/ 	.byte	0x04, 0x17
        /*001a*/ 	.short	(.L_4394 - .L_4393)
.L_4393:
        /*001c*/ 	.word	0x00000000
        /*0020*/ 	.short	0x0002
        /*0022*/ 	.short	0x0010
        /*0024*/ 	.byte	0x00, 0xf5, 0x21, 0x00


	//----- nvinfo : EIATTR_KPARAM_INFO
	.align		4
.L_4394:
        /*0028*/ 	.byte	0x04, 0x17
        /*002a*/ 	.short	(.L_4396 - .L_4395)
.L_4395:
        /*002c*/ 	.word	0x00000000
        /*0030*/ 	.short	0x0001
        /*0032*/ 	.short	0x0008
        /*0034*/ 	.byte	0x00, 0xf5, 0x21, 0x00


	//----- nvinfo : EIATTR_KPARAM_INFO
	.align		4
.L_4396:
        /*0038*/ 	.byte	0x04, 0x17
        /*003a*/ 	.short	(.L_4398 - .L_4397)
.L_4397:
        /*003c*/ 	.word	0x00000000
        /*0040*/ 	.short	0x0000
        /*0042*/ 	.short	0x0000
        /*0044*/ 	.byte	0x00, 0xf0, 0x11, 0x00


	//----- nvinfo : EIATTR_SPARSE_MMA_MASK
	.align		4
.L_4398:
        /*0048*/ 	.byte	0x03, 0x50
        /*004a*/ 	.short	0x0000


	//----- nvinfo : EIATTR_MAXREG_COUNT
	.align		4
        /*004c*/ 	.byte	0x03, 0x1b
        /*004e*/ 	.short	0x00ff


	//----- nvinfo : EIATTR_MERCURY_ISA_VERSION
	.align		4
        /*0050*/ 	.byte	0x03, 0x5f
        /*0052*/ 	.short	0x0101


	//----- nvinfo : EIATTR_VRC_CTA_INIT_COUNT
	.align		4
        /*0054*/ 	.byte	0x02, 0x4a
	.zero		1
	.zero		1


	//----- nvinfo : EIATTR_EXIT_INSTR_OFFSETS
	.align		4
        /*0058*/ 	.byte	0x04, 0x1c
        /*005a*/ 	.short	(.L_4400 - .L_4399)


	//   ....[0]....
.L_4399:
        /*005c*/ 	.word	0x000000d0


	//   ....[1]....
        /*0060*/ 	.word	0x00000170


	//----- nvinfo : EIATTR_CBANK_PARAM_SIZE
	.align		4
.L_4400:
        /*0064*/ 	.byte	0x03, 0x19
        /*0066*/ 	.short	0x001c


	//----- nvinfo : EIATTR_PARAM_CBANK
	.align		4
        /*0068*/ 	.byte	0x04, 0x0a
        /*006a*/ 	.short	(.L_4402 - .L_4401)
	.align		4
.L_4401:
        /*006c*/ 	.word	index@(.nv.constant0.vec_addScalarFloat)
        /*0070*/ 	.short	0x0380
        /*0072*/ 	.short	0x001c


	//----- nvinfo : EIATTR_SW_WAR
	.align		4
.L_4402:
        /*0074*/ 	.byte	0x04, 0x36
        /*0076*/ 	.short	(.L_4404 - .L_4403)
.L_4403:
        /*0078*/ 	.word	0x00000008
.L_4404:


//--------------------- .nv.info.vec_addScalar    --------------------------
	.section	.nv.info.vec_addScalar,"",@"SHT_CUDA_INFO"
	.sectionflags	@""
	.align	4


	//----- nvinfo : EIATTR_CUDA_API_VERSION
	.align		4
        /*0000*/ 	.byte	0x04, 0x37
        /*0002*/ 	.short	(.L_4406 - .L_4405)
.L_4405:
        /*0004*/ 	.word	0x00000082


	//----- nvinfo : EIATTR_KPARAM_INFO
	.align		4
.L_4406:
        /*0008*/ 	.byte	0x04, 0x17
        /*000a*/ 	.short	(.L_4408 - .L_4407)
.L_4407:
        /*000c*/ 	.word	0x00000000
        /*0010*/ 	.short	0x0003
        /*0012*/ 	.short	0x0018
        /*0014*/ 	.byte	0x00, 0xf0, 0x21, 0x00


	//----- nvinfo : EIATTR_KPARAM_INFO
	.align		4
.L_4408:
        /*0018*/ 	.byte	0x04, 0x17
        /*001a*/ 	.short	(.L_4410 - .L_4409)
.L_4409:
        /*001c*/ 	.word	0x00000000
        /*0020*/ 	.short	0x0002
        /*0022*/ 	.short	0x0010
        /*0024*/ 	.byte	0x00, 0xf5, 0x21, 0x00


	//----- nvinfo : EIATTR_KPARAM_INFO
	.align		4
.L_4410:
        /*0028*/ 	.byte	0x04, 0x17
        /*002a*/ 	.short	(.L_4412 - .L_4411)
.L_4411:
        /*002c*/ 	.word	0x00000000
        /*0030*/ 	.short	0x0001
        /*0032*/ 	.short	0x0008
        /*0034*/ 	.byte	0x00, 0xf5, 0x21, 0x00


	//----- nvinfo : EIATTR_KPARAM_INFO
	.align		4
.L_4412:
        /*0038*/ 	.byte	0x04, 0x17
        /*003a*/ 	.short	(.L_4414 - .L_4413)
.L_4413:
        /*003c*/ 	.word	0x00000000
        /*0040*/ 	.short	0x0000
        /*0042*/ 	.short	0x0000
        /*0044*/ 	.byte	0x00, 0xf0, 0x11, 0x00


	//----- nvinfo : EIATTR_SPARSE_MMA_MASK
	.align		4
.L_4414:
        /*0048*/ 	.byte	0x03, 0x50
        /*004a*/ 	.short	0x0000


	//----- nvinfo : EIATTR_MAXREG_COUNT
	.align		4
        /*004c*/ 	.byte	0x03, 0x1b
        /*004e*/ 	.short	0x00ff


	//----- nvinfo : EIATTR_MERCURY_ISA_VERSION
	.align		4
        /*0050*/ 	.byte	0x03, 0x5f
        /*0052*/ 	.short	0x0101


	//----- nvinfo : EIATTR_VRC_CTA_INIT_COUNT
	.align		4
        /*0054*/ 	.byte	0x02, 0x4a
	.zero		1
	.zero		1


	//----- nvinfo : EIATTR_EXIT_INSTR_OFFSETS
	.align		4
        /*0058*/ 	.byte	0x04, 0x1c
        /*005a*/ 	.short	(.L_4416 - .L_4415)


	//   ....[0]....
.L_4415:
        /*005c*/ 	.word	0x000000d0


	//   ....[1]....
        /*0060*/ 	.word	0x00000170


	//----- nvinfo : EIATTR_CBANK_PARAM_SIZE
	.align		4
.L_4416:
        /*0064*/ 	.byte	0x03, 0x19
        /*0066*/ 	.short	0x0020


	//----- nvinfo : EIATTR_PARAM_CBANK
	.align		4
        /*0068*/ 	.byte	0x04, 0x0a
        /*006a*/ 	.short	(.L_4418 - .L_4417)
	.align		4
.L_4417:
        /*006c*/ 	.word	index@(.nv.constant0.vec_addScalar)
        /*0070*/ 	.short	0x0380
        /*0072*/ 	.short	0x0020


	//----- nvinfo : EIATTR_SW_WAR
	.align		4
.L_4418:
        /*0074*/ 	.byte	0x04, 0x36
        /*0076*/ 	.short	(.L_4420 - .L_4419)
.L_4419:
        /*0078*/ 	.word	0x00000008
.L_4420:


//--------------------- .nv.info.vec_negate       --------------------------
	.section	.nv.info.vec_negate,"",@"SHT_CUDA_INFO"
	.sectionflags	@""
	.align	4


	//----- nvinfo : EIATTR_CUDA_API_VERSION
	.align		4
        /*0000*/ 	.byte	0x04, 0x37
        /*0002*/ 	.short	(.L_4422 - .L_4421)
.L_4421:
        /*0004*/ 	.word	0x00000082


	//----- nvinfo : EIATTR_KPARAM_INFO
	.align		4
.L_4422:
        /*0008*/ 	.byte	0x04, 0x17
        /*000a*/ 	.short	(.L_4424 - .L_4423)
.L_4423:
        /*000c*/ 	.word	0x00000000
        /*0010*/ 	.short	0x0002
        /*0012*/ 	.short	0x0010
        /*0014*/ 	.byte	0x00, 0xf5, 0x21, 0x00


	//----- nvinfo : EIATTR_KPARAM_INFO
	.align		4
.L_4424:
        /*0018*/ 	.byte	0x04, 0x17
        /*001a*/ 	.short	(.L_4426 - .L_4425)
.L_4425:
        /*001c*/ 	.word	0x00000000
        /*0020*/ 	.short	0x0001
        /*0022*/ 	.short	0x0008
        /*0024*/ 	.byte	0x00, 0xf5, 0x21, 0x00


	//----- nvinfo : EIATTR_KPARAM_INFO
	.align		4
.L_4426:
        /*0028*/ 	.byte	0x04, 0x17
        /*002a*/ 	.short	(.L_4428 - .L_4427)
.L_4427:
        /*002c*/ 	.word	0x00000000
        /*0030*/ 	.short	0x0000
        /*0032*/ 	.short	0x0000
        /*0034*/ 	.byte	0x00, 0xf0, 0x11, 0x00


	//----- nvinfo : EIATTR_SPARSE_MMA_MASK
	.align		4
.L_4428:
        /*0038*/ 	.byte	0x03, 0x50
        /*003a*/ 	.short	0x0000


	//----- nvinfo : EIATTR_MAXREG_COUNT
	.align		4
        /*003c*/ 	.byte	0x03, 0x1b
        /*003e*/ 	.short	0x00ff


	//----- nvinfo : EIATTR_MERCURY_ISA_VERSION
	.align		4
        /*0040*/ 	.byte	0x03, 0x5f
        /*0042*/ 	.short	0x0101


	//----- nvinfo : EIATTR_VRC_CTA_INIT_COUNT
	.align		4
        /*0044*/ 	.byte	0x02, 0x4a
	.zero		1
	.zero		1


	//----- nvinfo : EIATTR_EXIT_INSTR_OFFSETS
	.align		4
        /*0048*/ 	.byte	0x04, 0x1c
        /*004a*/ 	.short	(.L_4430 - .L_4429)


	//   ....[0]....
.L_4429:
        /*004c*/ 	.word	0x000000d0


	//   ....[1]....
        /*0050*/ 	.word	0x00000160


	//----- nvinfo : EIATTR_CBANK_PARAM_SIZE
	.align		4
.L_4430:
        /*0054*/ 	.byte	0x03, 0x19
        /*0056*/ 	.short	0x0018


	//----- nvinfo : EIATTR_PARAM_CBANK
	.align		4
        /*0058*/ 	.byte	0x04, 0x0a
        /*005a*/ 	.short	(.L_4432 - .L_4431)
	.align		4
.L_4431:
        /*005c*/ 	.word	index@(.nv.constant0.vec_negate)
        /*0060*/ 	.short	0x0380
        /*0062*/ 	.short	0x0018


	//----- nvinfo : EIATTR_SW_WAR
	.align		4
.L_4432:
        /*0064*/ 	.byte	0x04, 0x36
        /*0066*/ 	.short	(.L_4434 - .L_4433)
.L_4433:
        /*0068*/ 	.word	0x00000008
.L_4434:


//--------------------- .nv.info.vec_div          --------------------------
	.section	.nv.info.vec_div,"",@"SHT_CUDA_INFO"
	.sectionflags	@""
	.align	4


	//----- nvinfo : EIATTR_CUDA_API_VERSION
	.align		4
        /*0000*/ 	.byte	0x04, 0x37
        /*0002*/ 	.short	(.L_4436 - .L_4435)
.L_4435:
        /*0004*/ 	.word	0x00000082


	//----- nvinfo : EIATTR_KPARAM_INFO
	.align		4
.L_4436:
        /*0008*/ 	.byte	0x04, 0x17
        /*000a*/ 	.short	(.L_4438 - .L_4437)
.L_4437:
        /*000c*/ 	.word	0x00000000
        /*0010*/ 	.short	0x0003
        /*0012*/ 	.short	0x0018
        /*0014*/ 	.byte	0x00, 0xf5, 0x21, 0x00


	//----- nvinfo : EIATTR_KPARAM_INFO
	.align		4
.L_4438:
        /*0018*/ 	.byte	0x04, 0x17
        /*001a*/ 	.short	(.L_4440 - .L_4439)
.L_4439:
        /*001c*/ 	.word	0x00000000
        /*0020*/ 	.short	0x0002
        /*0022*/ 	.short	0x0010
        /*0024*/ 	.byte	0x00, 0xf5, 0x21, 0x00


	//----- nvinfo : EIATTR_KPARAM_INFO
	.align		4
.L_4440:
        /*0028*/ 	.byte	0x04, 0x17
        /*002a*/ 	.short	(.L_4442 - .L_4441)
.L_4441:
        /*002c*/ 	.word	0x00000000
        /*0030*/ 	.short	0x0001
        /*0032*/ 	.short	0x0008
        /*0034*/ 	.byte	0x00, 0xf5, 0x21, 0x00


	//----- nvinfo : EIATTR_KPARAM_INFO
	.align		4
.L_4442:
        /*0038*/ 	.byte	0x04, 0x17
        /*003a*/ 	.short	(.L_4444 - .L_4443)
.L_4443:
        /*003c*/ 	.word	0x00000000
        /*0040*/ 	.short	0x0000
        /*0042*/ 	.short	0x0000
        /*0044*/ 	.byte	0x00, 0xf0, 0x11, 0x00


	//----- nvinfo : EIATTR_SPARSE_MMA_MASK
	.align		4
.L_4444:
        /*0048*/ 	.byte	0x03, 0x50
        /*004a*/ 	.short	0x0000


	//----- nvinfo : EIATTR_MAXREG_COUNT
	.align		4
        /*004c*/ 	.byte	0x03, 0x1b
        /*004e*/ 	.short	0x00ff


	//----- nvinfo : EIATTR_MERCURY_ISA_VERSION
	.align		4
        /*0050*/ 	.byte	0x03, 0x5f
        /*0052*/ 	.short	0x0101


	//----- nvinfo : EIATTR_VRC_CTA_INIT_COUNT
	.align		4
        /*0054*/ 	.byte	0x02, 0x4a
	.zero		1
	.zero		1


	//----- nvinfo : EIATTR_EXIT_INSTR_OFFSETS
	.align		4
        /*0058*/ 	.byte	0x04, 0x1c
        /*005a*/ 	.short	(.L_4446 - .L_4445)


	//   ....[0]....
.L_4445:
        /*005c*/ 	.word	0x000000d0


	//   ....[1]....
        /*0060*/ 	.word	0x000002a0


	//----- nvinfo : EIATTR_CRS_STACK_SIZE
	.align		4
.L_4446:
        /*0064*/ 	.byte	0x04, 0x1e
        /*0066*/ 	.short	(.L_4448 - .L_4447)
.L_4447:
        /*0068*/ 	.word	0x00000000


	//----- nvinfo : EIATTR_CBANK_PARAM_SIZE
	.align		4
.L_4448:
        /*006c*/ 	.byte	0x03, 0x19
        /*006e*/ 	.short	0x0020


	//----- nvinfo : EIATTR_PARAM_CBANK
	.align		4
        /*0070*/ 	.byte	0x04, 0x0a
        /*0072*/ 	.short	(.L_4450 - .L_4449)
	.align		4
.L_4449:
        /*0074*/ 	.word	index@(.nv.constant0.vec_div)
        /*0078*/ 	.short	0x0380
        /*007a*/ 	.short	0x0020


	//----- nvinfo : EIATTR_SW_WAR
	.align		4
.L_4450:
        /*007c*/ 	.byte	0x04, 0x36
        /*007e*/ 	.short	(.L_4452 - .L_4451)
.L_4451:
        /*0080*/ 	.word	0x00000008
.L_4452:


//--------------------- .nv.info.vec_mul_fl_pow   --------------------------
	.section	.nv.info.vec_mul_fl_pow,"",@"SHT_CUDA_INFO"
	.sectionflags	@""
	.align	4


	//----- nvinfo : EIATTR_CUDA_API_VERSION
	.align		4
        /*0000*/ 	.byte	0x04, 0x37
        /*0002*/ 	.short	(.L_4454 - .L_4453)
.L_4453:
        /*0004*/ 	.word	0x00000082


	//----- nvinfo : EIATTR_KPARAM_INFO
	.align		4
.L_4454:
        /*0008*/ 	.byte	0x04, 0x17
        /*000a*/ 	.short	(.L_4456 - .L_4455)
.L_4455:
        /*000c*/ 	.word	0x00000000
        /*0010*/ 	.short	0x0004
        /*0012*/ 	.short	0x0020
        /*0014*/ 	.byte	0x00, 0xf0, 0x11, 0x00


	//----- nvinfo : EIATTR_KPARAM_INFO
	.align		4
.L_4456:
        /*0018*/ 	.byte	0x04, 0x17
        /*001a*/ 	.short	(.L_4458 - .L_4457)
.L_4457:
        /*001c*/ 	.word	0x00000000
        /*0020*/ 	.short	0x0003
        /*0022*/ 	.short	0x0018
        /*0024*/ 	.byte	0x00, 0xf5, 0x21, 0x00


	//----- nvinfo : EIATTR_KPARAM_INFO
	.align		4
.L_4458:
        /*0028*/ 	.byte	0x04, 0x17
        /*002a*/ 	.short	(.L_4460 - .L_4459)
.L_4459:
        /*002c*/ 	.word	0x00000000
        /*0030*/ 	.short	0x0002
        /*0032*/ 	.short	0x0010
        /*0034*/ 	.byte	0x00, 0xf5, 0x21, 0x00


	//----- nvinfo : EIATTR_KPARAM_INFO
	.align		4
.L_4460:
        /*0038*/ 	.byte	0x04, 0x17
        /*003a*/ 	.short	(.L_4462 - .L_4461)
.L_4461:
        /*003c*/ 	.word	0x00000000
        /*0040*/ 	.short	0x0001
        /*0042*/ 	.short	0x0008
        /*0044*/ 	.byte	0x00, 0xf5, 0x21, 0x00


	//----- nvinfo : EIATTR_KPARAM_INFO
	.align		4
.L_4462:
        /*0048*/ 	.byte	0x04, 0x17
        /*004a*/ 	.short	(.L_4464 - .L_4463)
.L_4463:
        /*004c*/ 	.word	0x00000000
        /*0050*/ 	.short	0x0000
        /*0052*/ 	.short	0x0000
        /*0054*/ 	.byte	0x00, 0xf0, 0x11, 0x00


	//----- nvinfo : EIATTR_SPARSE_MMA_MASK
	.align		4
.L_4464:
        /*0058*/ 	.byte	0x03, 0x50
        /*005a*/ 	.short	0x0000


	//----- nvinfo : EIATTR_MAXREG_COUNT
	.align		4
        /*005c*/ 	.byte	0x03, 0x1b
        /*005e*/ 	.short	0x00ff


	//----- nvinfo : EIATTR_MERCURY_ISA_VERSION
	.align		4
        /*0060*/ 	.byte	0x03, 0x5f
        /*0062*/ 	.short	0x0101


	//----- nvinfo : EIATTR_VRC_CTA_INIT_COUNT
	.align		4
        /*0064*/ 	.byte	0x02, 0x4a
	.zero		1
	.zero		1


	//----- nvinfo : EIATTR_EXIT_INSTR_OFFSETS
	.align		4
        /*0068*/ 	.byte	0x04, 0x1c
        /*006a*/ 	.short	(.L_4466 - .L_4465)


	//   ....[0]....
.L_4465:
        /*006c*/ 	.word	0x000000d0


	//   ....[1]....
        /*0070*/ 	.word	0x00000720


	//   ....[2]....
        /*0074*/ 	.word	0x00000750


	//   ....[3]....
        /*0078*/ 	.word	0x000007c0


	//----- nvinfo : EIATTR_CRS_STACK_SIZE
	.align		4
.L_4466:
        /*007c*/ 	.byte	0x04, 0x1e
        /*007e*/ 	.short	(.L_4468 - .L_4467)
.L_4467:
        /*0080*/ 	.word	0x00000000


	//----- nvinfo : EIATTR_CBANK_PARAM_SIZE
	.align		4
.L_4468:
        /*0084*/ 	.byte	0x03, 0x19
        /*0086*/ 	.short	0x0024


	//----- nvinfo : EIATTR_PARAM_CBANK
	.align		4
        /*0088*/ 	.byte	0x04, 0x0a
        /*008a*/ 	.short	(.L_4470 - .L_4469)
	.align		4
.L_4469:
        /*008c*/ 	.word	index@(.nv.constant0.vec_mul_fl_pow)
        /*0090*/ 	.short	0x0380
        /*0092*/ 	.short	0x0024


	//----- nvinfo : EIATTR_SW_WAR
	.align		4
.L_4470:
        /*0094*/ 	.byte	0x04, 0x36
        /*0096*/ 	.short	(.L_4472 - .L_4471)
.L_4471:
        /*0098*/ 	.word	0x00000008
.L_4472:


//--------------------- .nv.info.vec_mul_fl       --------------------------
	.section	.nv.info.vec_mul_fl,"",@"SHT_CUDA_INFO"
	.sectionflags	@""
	.align	4


	//----- nvinfo : EIATTR_CUDA_API_VERSION
	.align		4
        /*0000*/ 	.byte	0x04, 0x37
        /*0002*/ 	.short	(.L_4474 - .L_4473)
.L_4473:
        /*0004*/ 	.word	0x00000082


	//----- nvinfo : EIATTR_KPARAM_INFO
	.align		4
.L_4474:
        /*0008*/ 	.byte	0x04, 0x17
        /*000a*/ 	.short	(.L_4476 - .L_4475)
.L_4475:
        /*000c*/ 	.word	0x00000000
        /*0010*/ 	.short	0x0003
        /*0012*/ 	.short	0x0018
        /*0014*/ 	.byte	0x00, 0xf5, 0x21, 0x00


	//----- nvinfo : EIATTR_KPARAM_INFO
	.align		4
.L_4476:
        /*0018*/ 	.byte	0x04, 0x17
        /*001a*/ 	.short	(.L_4478 - .L_4477)
.L_4477:
        /*001c*/ 	.word	0x00000000
        /*0020*/ 	.short	0x0002
        /*0022*/ 	.short	0x0010
        /*0024*/ 	.byte	0x00, 0xf5, 0x21, 0x00


	//----- nvinfo : EIATTR_KPARAM_INFO
	.align		4
.L_4478:
        /*0028*/ 	.byte	0x04, 0x17
        /*002a*/ 	.short	(.L_4480 - .L_4479)
.L_4479:
        /*002c*/ 	.word	0x00000000
        /*0030*/ 	.short	0x0001
        /*0032*/ 	.short	0x0008
        /*0034*/ 	.byte	0x00, 0xf5, 0x21, 0x00


	//----- nvinfo : EIATTR_KPARAM_INFO
	.align		4
.L_4480:
        /*0038*/ 	.byte	0x04, 0x17
        /*003a*/ 	.short	(.L_4482 - .L_4481)
.L_4481:
        /*003c*/ 	.word	0x00000000
        /*0040*/ 	.short	0x0000
        /*0042*/ 	.short	0x0000
        /*0044*/ 	.byte	0x00, 0xf0, 0x11, 0x00


	//----- nvinfo : EIATTR_SPARSE_MMA_MASK
	.align		4
.L_4482:
        /*0048*/ 	.byte	0x03, 0x50
        /*004a*/ 	.short	0x0000


	//----- nvinfo : EIATTR_MAXREG_COUNT
	.align		4
        /*004c*/ 	.byte	0x03, 0x1b
        /*004e*/ 	.short	0x00ff


	//----- nvinfo : EIATTR_MERCURY_ISA_VERSION
	.align		4
        /*0050*/ 	.byte	0x03, 0x5f
        /*0052*/ 	.short	0x0101


	//----- nvinfo : EIATTR_VRC_CTA_INIT_COUNT
	.align		4
        /*0054*/ 	.byte	0x02, 0x4a
	.zero		1
	.zero		1


	//----- nvinfo : EIATTR_EXIT_INSTR_OFFSETS
	.align		4
        /*0058*/ 	.byte	0x04, 0x1c
        /*005a*/ 	.short	(.L_4484 - .L_4483)


	//   ....[0]....
.L_4483:
        /*005c*/ 	.word	0x000000d0


	//   ....[1]....
        /*0060*/ 	.word	0x00000190


	//----- nvinfo : EIATTR_CBANK_PARAM_SIZE
	.align		4
.L_4484:
        /*0064*/ 	.byte	0x03, 0x19
        /*0066*/ 	.short	0x0020


	//----- nvinfo : EIATTR_PARAM_CBANK
	.align		4
        /*0068*/ 	.byte	0x04, 0x0a
        /*006a*/ 	.short	(.L_4486 - .L_4485)
	.align		4
.L_4485:
        /*006c*/ 	.word	index@(.nv.constant0.vec_mul_fl)
        /*0070*/ 	.short	0x0380
        /*0072*/ 	.short	0x0020


	//----- nvinfo : EIATTR_SW_WAR
	.align		4
.L_4486:
        /*0074*/ 	.byte	0x04, 0x36
        /*0076*/ 	.short	(.L_4488 - .L_4487)
.L_4487:
        /*0078*/ 	.word	0x00000008
.L_4488:


//--------------------- .nv.info.vec_mul          --------------------------
	.section	.nv.info.vec_mul,"",@"SHT_CUDA_INFO"
	.sectionflags	@""
	.align	4


	//----- nvinfo : EIATTR_CUDA_API_VERSION
	.align		4
        /*0000*/ 	.byte	0x04, 0x37
        /*0002*/ 	.short	(.L_4490 - .L_4489)
.L_4489:
        /*0004*/ 	.word	0x00000082


	//----- nvinfo : EIATTR_KPARAM_INFO
	.align		4
.L_4490:
        /*0008*/ 	.byte	0x04, 0x17
        /*000a*/ 	.short	(.L_4492 - .L_4491)
.L_4491:
        /*000c*/ 	.word	0x00000000
        /*0010*/ 	.short	0x0003
        /*0012*/ 	.short	0x0018
        /*0014*/ 	.byte	0x00, 0xf5, 0x21, 0x00


	//----- nvinfo : EIATTR_KPARAM_INFO
	.align		4
.L_4492:
        /*0018*/ 	.byte	0x04, 0x17
        /*001a*/ 	.short	(.L_4494 - .L_4493)
.L_4493:
        /*001c*/ 	.word	0x00000000
        /*0020*/ 	.short	0x0002
        /*0022*/ 	.short	0x0010
        /*0024*/ 	.byte	0x00, 0xf5, 0x21, 0x00


	//----- nvinfo : EIATTR_KPARAM_INFO
	.align		4
.L_4494:
        /*0028*/ 	.byte	0x04, 0x17
        /*002a*/ 	.short	(.L_4496 - .L_4495)
.L_4495:
        /*002c*/ 	.word	0x00000000
        /*0030*/ 	.short	0x0001
        /*0032*/ 	.short	0x0008
        /*0034*/ 	.byte	0x00, 0xf5, 0x21, 0x00


	//----- nvinfo : EIATTR_KPARAM_INFO
	.align		4
.L_4496:
        /*0038*/ 	.byte	0x04, 0x17
        /*003a*/ 	.short	(.L_4498 - .L_4497)
.L_4497:
        /*003c*/ 	.word	0x00000000
        /*0040*/ 	.short	0x0000
        /*0042*/ 	.short	0x0000
        /*0044*/ 	.byte	0x00, 0xf0, 0x11, 0x00


	//----- nvinfo : EIATTR_SPARSE_MMA_MASK
	.align		4
.L_4498:
        /*0048*/ 	.byte	0x03, 0x50
        /*004a*/ 	.short	0x0000


	//----- nvinfo : EIATTR_MAXREG_COUNT
	.align		4
        /*004c*/ 	.byte	0x03, 0x1b
        /*004e*/ 	.short	0x00ff


	//----- nvinfo : EIATTR_MERCURY_ISA_VERSION
	.align		4
        /*0050*/ 	.byte	0x03, 0x5f
        /*0052*/ 	.short	0x0101


	//----- nvinfo : EIATTR_VRC_CTA_INIT_COUNT
	.align		4
        /*0054*/ 	.byte	0x02, 0x4a
	.zero		1
	.zero		1


	//----- nvinfo : EIATTR_EXIT_INSTR_OFFSETS
	.align		4
        /*0058*/ 	.byte	0x04, 0x1c
        /*005a*/ 	.short	(.L_4500 - .L_4499)


	//   ....[0]....
.L_4499:
        /*005c*/ 	.word	0x000000d0


	//   ....[1]....
        /*0060*/ 	.word	0x00000190


	//----- nvinfo : EIATTR_CBANK_PARAM_SIZE
	.align		4
.L_4500:
        /*0064*/ 	.byte	0x03, 0x19
        /*0066*/ 	.short	0x0020


	//----- nvinfo : EIATTR_PARAM_CBANK
	.align		4
        /*0068*/ 	.byte	0x04, 0x0a
        /*006a*/ 	.short	(.L_4502 - .L_4501)
	.align		4
.L_4501:
        /*006c*/ 	.word	index@(.nv.constant0.vec_mul)
        /*0070*/ 	.short	0x0380
        /*0072*/ 	.short	0x0020


	//----- nvinfo : EIATTR_SW_WAR
	.align		4
.L_4502:
        /*0074*/ 	.byte	0x04, 0x36
        /*0076*/ 	.short	(.L_4504 - .L_4503)
.L_4503:
        /*0078*/ 	.word	0x00000008
.L_4504:


//--------------------- .nv.info.vec_subFloat     --------------------------
	.section	.nv.info.vec_subFloat,"",@"SHT_CUDA_INFO"
	.sectionflags	@""
	.align	4


	//----- nvinfo : EIATTR_CUDA_API_VERSION
	.align		4
        /*0000*/ 	.byte	0x04, 0x37
        /*0002*/ 	.short	(.L_4506 - .L_4505)
.L_4505:
        /*0004*/ 	.word	0x00000082


	//----- nvinfo : EIATTR_KPARAM_INFO
	.align		4
.L_4506:
        /*0008*/ 	.byte	0x04, 0x17
        /*000a*/ 	.short	(.L_4508 - .L_4507)
.L_4507:
        /*000c*/ 	.word	0x00000000
        /*0010*/ 	.short	0x0003
        /*0012*/ 	.short	0x0018
        /*0014*/ 	.byte	0x00, 0xf5, 0x21, 0x00


	//----- nvinfo : EIATTR_KPARAM_INFO
	.align		4
.L_4508:
        /*0018*/ 	.byte	0x04, 0x17
        /*001a*/ 	.short	(.L_4510 - .L_4509)
.L_4509:
        /*001c*/ 	.word	0x00000000
        /*0020*/ 	.short	0x0002
        /*0022*/ 	.short	0x0010
        /*0024*/ 	.byte	0x00, 0xf5, 0x21, 0x00


	//----- nvinfo : EIATTR_KPARAM_INFO
	.align		4
.L_4510:
        /*0028*/ 	.byte	0x04, 0x17
        /*002a*/ 	.short	(.L_4512 - .L_4511)
.L_4511:
        /*002c*/ 	.word	0x00000000
        /*0030*/ 	.short	0x0001
        /*0032*/ 	.short	0x0008
        /*0034*/ 	.byte	0x00, 0xf5, 0x21, 0x00


	//----- nvinfo : EIATTR_KPARAM_INFO
	.align		4
.L_4512:
        /*0038*/ 	.byte	0x04, 0x17
        /*003a*/ 	.short	(.L_4514 - .L_4513)
.L_4513:
        /*003c*/ 	.word	0x00000000
        /*0040*/ 	.short	0x0000
        /*0042*/ 	.short	0x0000
        /*0044*/ 	.byte	0x00, 0xf0, 0x11, 0x00


	//----- nvinfo : EIATTR_SPARSE_MMA_MASK
	.align		4
.L_4514:
        /*0048*/ 	.byte	0x03, 0x50
        /*004a*/ 	.short	0x0000


	//----- nvinfo : EIATTR_MAXREG_COUNT
	.align		4
        /*004c*/ 	.byte	0x03, 0x1b
        /*004e*/ 	.short	0x00ff


	//----- nvinfo : EIATTR_MERCURY_ISA_VERSION
	.align		4
        /*0050*/ 	.byte	0x03, 0x5f
        /*0052*/ 	.short	0x0101


	//----- nvinfo : EIATTR_VRC_CTA_INIT_COUNT
	.align		4
        /*0054*/ 	.byte	0x02, 0x4a
	.zero		1
	.zero		1


	//----- nvinfo : EIATTR_EXIT_INSTR_OFFSETS
	.align		4
        /*0058*/ 	.byte	0x04, 0x1c
        /*005a*/ 	.short	(.L_4516 - .L_4515)


	//   ....[0]....
.L_4515:
        /*005c*/ 	.word	0x000000d0


	//   ....[1]....
        /*0060*/ 	.word	0x00000190


	//----- nvinfo : EIATTR_CBANK_PARAM_SIZE
	.align		4
.L_4516:
        /*0064*/ 	.byte	0x03, 0x19
        /*0066*/ 	.short	0x0020


	//----- nvinfo : EIATTR_PARAM_CBANK
	.align		4
        /*0068*/ 	.byte	0x04, 0x0a
        /*006a*/ 	.short	(.L_4518 - .L_4517)
	.align		4
.L_4517:
        /*006c*/ 	.word	index@(.nv.constant0.vec_subFloat)
        /*0070*/ 	.short	0x0380
        /*0072*/ 	.short	0x0020


	//----- nvinfo : EIATTR_SW_WAR
	.align		4
.L_4518:
        /*0074*/ 	.byte	0x04, 0x36
        /*0076*/ 	.short	(.L_4520 - .L_4519)
.L_4519:
        /*0078*/ 	.word	0x00000008
.L_4520:


//--------------------- .nv.info.vec_sub          --------------------------
	.section	.nv.info.vec_sub,"",@"SHT_CUDA_INFO"
	.sectionflags	@""
	.align	4


	//----- nvinfo : EIATTR_CUDA_API_VERSION
	.align		4
        /*0000*/ 	.byte	0x04, 0x37
        /*0002*/ 	.short	(.L_4522 - .L_4521)
.L_4521:
        /*0004*/ 	.word	0x00000082


	//----- nvinfo : EIATTR_KPARAM_INFO
	.align		4
.L_4522:
        /*0008*/ 	.byte	0x04, 0x17
        /*000a*/ 	.short	(.L_4524 - .L_4523)
.L_4523:
        /*000c*/ 	.word	0x00000000
        /*0010*/ 	.short	0x0003
        /*0012*/ 	.short	0x0018
        /*0014*/ 	.byte	0x00, 0xf5, 0x21, 0x00


	//----- nvinfo : EIATTR_KPARAM_INFO
	.align		4
.L_4524:
        /*0018*/ 	.byte	0x04, 0x17
        /*001a*/ 	.short	(.L_4526 - .L_4525)
.L_4525:
        /*001c*/ 	.word	0x00000000
        /*0020*/ 	.short	0x0002
        /*0022*/ 	.short	0x0010
        /*0024*/ 	.byte	0x00, 0xf5, 0x21, 0x00


	//----- nvinfo : EIATTR_KPARAM_INFO
	.align		4
.L_4526:
        /*0028*/ 	.byte	0x04, 0x17
        /*002a*/ 	.short	(.L_4528 - .L_4527)
.L_4527:
        /*002c*/ 	.word	0x00000000
        /*0030*/ 	.short	0x0001
        /*0032*/ 	.short	0x0008
        /*0034*/ 	.byte	0x00, 0xf5, 0x21, 0x00


	//----- nvinfo : EIATTR_KPARAM_INFO
	.align		4
.L_4528:
        /*0038*/ 	.byte	0x04, 0x17
        /*003a*/ 	.short	(.L_4530 - .L_4529)
.L_4529:
        /*003c*/ 	.word	0x00000000
        /*0040*/ 	.short	0x0000
        /*0042*/ 	.short	0x0000
        /*0044*/ 	.byte	0x00, 0xf0, 0x11, 0x00


	//----- nvinfo : EIATTR_SPARSE_MMA_MASK
	.align		4
.L_4530:
        /*0048*/ 	.byte	0x03, 0x50
        /*004a*/ 	.short	0x0000


	//----- nvinfo : EIATTR_MAXREG_COUNT
	.align		4
        /*004c*/ 	.byte	0x03, 0x1b
        /*004e*/ 	.short	0x00ff


	//----- nvinfo : EIATTR_MERCURY_ISA_VERSION
	.align		4
        /*0050*/ 	.byte	0x03, 0x5f
        /*0052*/ 	.short	0x0101


	//----- nvinfo : EIATTR_VRC_CTA_INIT_COUNT
	.align		4
        /*0054*/ 	.byte	0x02, 0x4a
	.zero		1
	.zero		1


	//----- nvinfo : EIATTR_EXIT_INSTR_OFFSETS
	.align		4
        /*0058*/ 	.byte	0x04, 0x1c
        /*005a*/ 	.short	(.L_4532 - .L_4531)


	//   ....[0]....
.L_4531:
        /*005c*/ 	.word	0x000000d0


	//   ....[1]....
        /*0060*/ 	.word	0x00000190


	//----- nvinfo : EIATTR_CBANK_PARAM_SIZE
	.align		4
.L_4532:
        /*0064*/ 	.byte	0x03, 0x19
        /*0066*/ 	.short	0x0020


	//----- nvinfo : EIATTR_PARAM_CBANK
	.align		4
        /*0068*/ 	.byte	0x04, 0x0a
        /*006a*/ 	.short	(.L_4534 - .L_4533)
	.align		4
.L_4533:
        /*006c*/ 	.word	index@(.nv.constant0.vec_sub)
        /*0070*/ 	.short	0x0380
        /*0072*/ 	.short	0x0020


	//----- nvinfo : EIATTR_SW_WAR
	.align		4
.L_4534:
        /*0074*/ 	.byte	0x04, 0x36
        /*0076*/ 	.short	(.L_4536 - .L_4535)
.L_4535:
        /*0078*/ 	.word	0x00000008
.L_4536:


//--------------------- .nv.info.vec_add          --------------------------
	.section	.nv.info.vec_add,"",@"SHT_CUDA_INFO"
	.sectionflags	@""
	.align	4


	//----- nvinfo : EIATTR_CUDA_API_VERSION
	.align		4
        /*0000*/ 	.byte	0x04, 0x37
        /*0002*/ 	.short	(.L_4538 - .L_4537)
.L_4537:
        /*0004*/ 	.word	0x00000082


	//----- nvinfo : EIATTR_KPARAM_INFO
	.align		4
.L_4538:
        /*0008*/ 	.byte	0x04, 0x17
        /*000a*/ 	.short	(.L_4540 - .L_4539)
.L_4539:
        /*000c*/ 	.word	0x00000000
        /*0010*/ 	.short	0x0003
        /*0012*/ 	.short	0x0018
        /*0014*/ 	.byte	0x00, 0xf5, 0x21, 0x00


	//----- nvinfo : EIATTR_KPARAM_INFO
	.align		4
.L_4540:
        /*0018*/ 	.byte	0x04, 0x17
        /*001a*/ 	.short	(.L_4542 - .L_4541)
.L_4541:
        /*001c*/ 	.word	0x00000000
        /*0020*/ 	.short	0x0002
        /*0022*/ 	.short	0x0010
        /*0024*/ 	.byte	0x00, 0xf5, 0x21, 0x00


	//----- nvinfo : EIATTR_KPARAM_INFO
	.align		4
.L_4542:
        /*0028*/ 	.byte	0x04, 0x17
        /*002a*/ 	.short	(.L_4544 - .L_4543)
.L_4543:
        /*002c*/ 	.word	0x00000000
        /*0030*/ 	.short	0x0001
        /*0032*/ 	.short	0x0008
        /*0034*/ 	.byte	0x00, 0xf5, 0x21, 0x00


	//----- nvinfo : EIATTR_KPARAM_INFO
	.align		4
.L_4544:
        /*0038*/ 	.byte	0x04, 0x17
        /*003a*/ 	.short	(.L_4546 - .L_4545)
.L_4545:
        /*003c*/ 	.word	0x00000000
        /*0040*/ 	.short	0x0000
        /*0042*/ 	.short	0x0000
        /*0044*/ 	.byte	0x00, 0xf0, 0x11, 0x00


	//----- nvinfo : EIATTR_SPARSE_MMA_MASK
	.align		4
.L_4546:
        /*0048*/ 	.byte	0x03, 0x50
        /*004a*/ 	.short	0x0000


	//----- nvinfo : EIATTR_MAXREG_COUNT
	.align		4
        /*004c*/ 	.byte	0x03, 0x1b
        /*004e*/ 	.short	0x00ff


	//----- nvinfo : EIATTR_MERCURY_ISA_VERSION
	.align		4
        /*0050*/ 	.byte	0x03, 0x5f
        /*0052*/ 	.short	0x0101


	//----- nvinfo : EIATTR_VRC_CTA_INIT_COUNT
	.align		4
        /*0054*/ 	.byte	0x02, 0x4a
	.zero		1
	.zero		1


	//----- nvinfo : EIATTR_EXIT_INSTR_OFFSETS
	.align		4
        /*0058*/ 	.byte	0x04, 0x1c
        /*005a*/ 	.short	(.L_4548 - .L_4547)


	//   ....[0]....
.L_4547:
        /*005c*/ 	.word	0x000000d0


	//   ....[1]....
        /*0060*/ 	.word	0x00000190


	//----- nvinfo : EIATTR_CBANK_PARAM_SIZE
	.align		4
.L_4548:
        /*0064*/ 	.byte	0x03, 0x19
        /*0066*/ 	.short	0x0020


	//----- nvinfo : EIATTR_PARAM_CBANK
	.align		4
        /*0068*/ 	.byte	0x04, 0x0a
        /*006a*/ 	.short	(.L_4550 - .L_4549)
	.align		4
.L_4549:
        /*006c*/ 	.word	index@(.nv.constant0.vec_add)
        /*0070*/ 	.short	0x0380
        /*0072*/ 	.short	0x0020


	//----- nvinfo : EIATTR_SW_WAR
	.align		4
.L_4550:
        /*0074*/ 	.byte	0x04, 0x36
        /*0076*/ 	.short	(.L_4552 - .L_4551)
.L_4551:
        /*0078*/ 	.word	0x00000008
.L_4552:


//--------------------- .nv.info.vec_set          --------------------------
	.section	.nv.info.vec_set,"",@"SHT_CUDA_INFO"
	.sectionflags	@""
	.align	4


	//----- nvinfo : EIATTR_CUDA_API_VERSION
	.align		4
        /*0000*/ 	.byte	0x04, 0x37
        /*0002*/ 	.short	(.L_4554 - .L_4553)
.L_4553:
        /*0004*/ 	.word	0x00000082


	//----- nvinfo : EIATTR_KPARAM_INFO
	.align		4
.L_4554:
        /*0008*/ 	.byte	0x04, 0x17
        /*000a*/ 	.short	(.L_4556 - .L_4555)
.L_4555:
        /*000c*/ 	.word	0x00000000
        /*0010*/ 	.short	0x0002
        /*0012*/ 	.short	0x0010
        /*0014*/ 	.byte	0x00, 0xf0, 0x21, 0x00


	//----- nvinfo : EIATTR_KPARAM_INFO
	.align		4
.L_4556:
        /*0018*/ 	.byte	0x04, 0x17
        /*001a*/ 	.short	(.L_4558 - .L_4557)
.L_4557:
        /*001c*/ 	.word	0x00000000
        /*0020*/ 	.short	0x0001
        /*0022*/ 	.short	0x0008
        /*0024*/ 	.byte	0x00, 0xf5, 0x21, 0x00


	//----- nvinfo : EIATTR_KPARAM_INFO
	.align		4
.L_4558:
        /*0028*/ 	.byte	0x04, 0x17
        /*002a*/ 	.short	(.L_4560 - .L_4559)
.L_4559:
        /*002c*/ 	.word	0x00000000
        /*0030*/ 	.short	0x0000
        /*0032*/ 	.short	0x0000
        /*0034*/ 	.byte	0x00, 0xf0, 0x11, 0x00


	//----- nvinfo : EIATTR_SPARSE_MMA_MASK
	.align		4
.L_4560:
        /*0038*/ 	.byte	0x03, 0x50
        /*003a*/ 	.short	0x0000


	//----- nvinfo : EIATTR_MAXREG_COUNT
	.align		4
        /*003c*/ 	.byte	0x03, 0x1b
        /*003e*/ 	.short	0x00ff


	//----- nvinfo : EIATTR_MERCURY_ISA_VERSION
	.align		4
        /*0040*/ 	.byte	0x03, 0x5f
        /*0042*/ 	.short	0x0101


	//----- nvinfo : EIATTR_VRC_CTA_INIT_COUNT
	.align		4
        /*0044*/ 	.byte	0x02, 0x4a
	.zero		1
	.zero		1


	//----- nvinfo : EIATTR_EXIT_INSTR_OFFSETS
	.align		4
        /*0048*/ 	.byte	0x04, 0x1c
        /*004a*/ 	.short	(.L_4562 - .L_4561)


	//   ....[0]....
.L_4561:
        /*004c*/ 	.word	0x000000d0


	//   ....[1]....
        /*0050*/ 	.word	0x00000130


	//----- nvinfo : EIATTR_CBANK_PARAM_SIZE
	.align		4
.L_4562:
        /*0054*/ 	.byte	0x03, 0x19
        /*0056*/ 	.short	0x0018


	//----- nvinfo : EIATTR_PARAM_CBANK
	.align		4
        /*0058*/ 	.byte	0x04, 0x0a
        /*005a*/ 	.short	(.L_4564 - .L_4563)
	.align		4
.L_4563:
        /*005c*/ 	.word	index@(.nv.constant0.vec_set)
        /*0060*/ 	.short	0x0380
        /*0062*/ 	.short	0x0018


	//----- nvinfo : EIATTR_SW_WAR
	.align		4
.L_4564:
        /*0064*/ 	.byte	0x04, 0x36
        /*0066*/ 	.short	(.L_4566 - .L_4565)
.L_4565:
        /*0068*/ 	.word	0x00000008
.L_4566:


//--------------------- .nv.info.vec_eraseNonLocalMaxima --------------------------
	.section	.nv.info.vec_eraseNonLocalMaxima,"",@"SHT_CUDA_INFO"
	.sectionflags	@""
	.align	4


	//----- nvinfo : EIATTR_CUDA_API_VERSION
	.align		4
        /*0000*/ 	.byte	0x04, 0x37
        /*0002*/ 	.short	(.L_4568 - .L_4567)
.L_4567:
        /*0004*/ 	.word	0x00000082


	//----- nvinfo : EIATTR_KPARAM_INFO
	.align		4
.L_4568:
        /*0008*/ 	.byte	0x04, 0x17
        /*000a*/ 	.short	(.L_4570 - .L_4569)
.L_4569:
        /*000c*/ 	.word	0x00000000
        /*0010*/ 	.short	0x0002
        /*0012*/ 	.short	0x0010
        /*0014*/ 	.byte	0x00, 0xf5, 0x21, 0x00


	//----- nvinfo : EIATTR_KPARAM_INFO
	.align		4
.L_4570:
        /*0018*/ 	.byte	0x04, 0x17
        /*001a*/ 	.short	(.L_4572 - .L_4571)
.L_4571:
        /*001c*/ 	.word	0x00000000
        /*0020*/ 	.short	0x0001
        /*0022*/ 	.short	0x0008
        /*0024*/ 	.byte	0x00, 0xf5, 0x21, 0x00


	//----- nvinfo : EIATTR_KPARAM_INFO
	.align		4
.L_4572:
        /*0028*/ 	.byte	0x04, 0x17
        /*002a*/ 	.short	(.L_4574 - .L_4573)
.L_4573:
        /*002c*/ 	.word	0x00000000
        /*0030*/ 	.short	0x0000
        /*0032*/ 	.short	0x0000
        /*0034*/ 	.byte	0x00, 0xf0, 0x11, 0x00


	//----- nvinfo : EIATTR_SPARSE_MMA_MASK
	.align		4
.L_4574:
        /*0038*/ 	.byte	0x03, 0x50
        /*003a*/ 	.short	0x0000


	//----- nvinfo : EIATTR_MAXREG_COUNT
	.align		4
        /*003c*/ 	.byte	0x03, 0x1b
        /*003e*/ 	.short	0x00ff


	//----- nvinfo : EIATTR_MERCURY_ISA_VERSION
	.align		4
        /*0040*/ 	.byte	0x03, 0x5f
        /*0042*/ 	.short	0x0101


	//----- nvinfo : EIATTR_VRC_CTA_INIT_COUNT
	.align		4
        /*0044*/ 	.byte	0x02, 0x4a
	.zero		1
	.zero		1


	//----- nvinfo : EIATTR_EXIT_INSTR_OFFSETS
	.align		4
        /*0048*/ 	.byte	0x04, 0x1c
        /*004a*/ 	.short	(.L_4576 - .L_4575)


	//   ....[0]....
.L_4575:
        /*004c*/ 	.word	0x000000d0


	//   ....[1]....
        /*0050*/ 	.word	0x00000130


	//   ....[2]....
        /*0054*/ 	.word	0x00000180


	//----- nvinfo : EIATTR_CBANK_PARAM_SIZE
	.align		4
.L_4576:
        /*0058*/ 	.byte	0x03, 0x19
        /*005a*/ 	.short	0x0018


	//----- nvinfo : EIATTR_PARAM_CBANK
	.align		4
        /*005c*/ 	.byte	0x04, 0x0a
        /*005e*/ 	.short	(.L_4578 - .L_4577)
	.align		4
.L_4577:
        /*0060*/ 	.word	index@(.nv.constant0.vec_eraseNonLocalMaxima)
        /*0064*/ 	.short	0x0380
        /*0066*/ 	.short	0x0018


	//----- nvinfo : EIATTR_SW_WAR
	.align		4
.L_4578:
        /*0068*/ 	.byte	0x04, 0x36
        /*006a*/ 	.short	(.L_4580 - .L_4579)
.L_4579:
        /*006c*/ 	.word	0x00000008
.L_4580:


//--------------------- .nv.info.vec_computeLocalMaxima --------------------------
	.section	.nv.info.vec_computeLocalMaxima,"",@"SHT_CUDA_INFO"
	.sectionflags	@""
	.align	4


	//----- nvinfo : EIATTR_CUDA_API_VERSION
	.align		4
        /*0000*/ 	.byte	0x04, 0x37
        /*0002*/ 	.short	(.L_4582 - .L_4581)
.L_4581:
        /*0004*/ 	.word	0x00000082


	//----- nvinfo : EIATTR_KPARAM_INFO
	.align		4
.L_4582:
        /*0008*/ 	.byte	0x04, 0x17
        /*000a*/ 	.short	(.L_4584 - .L_4583)
.L_4583:
        /*000c*/ 	.word	0x00000000
        /*0010*/ 	.short	0x0005
        /*0012*/ 	.short	0x0024
        /*0014*/ 	.byte	0x00, 0xf0, 0x11, 0x00


	//----- nvinfo : EIATTR_KPARAM_INFO
	.align		4
.L_4584:
        /*0018*/ 	.byte	0x04, 0x17
        /*001a*/ 	.short	(.L_4586 - .L_4585)
.L_4585:
        /*001c*/ 	.word	0x00000000
        /*0020*/ 	.short	0x0004
        /*0022*/ 	.short	0x0020
        /*0024*/ 	.byte	0x00, 0xf0, 0x11, 0x00


	//----- nvinfo : EIATTR_KPARAM_INFO
	.align		4
.L_4586:
        /*0028*/ 	.byte	0x04, 0x17
        /*002a*/ 	.short	(.L_4588 - .L_4587)
.L_4587:
        /*002c*/ 	.word	0x00000000
        /*0030*/ 	.short	0x0003
        /*0032*/ 	.short	0x0018
        /*0034*/ 	.byte	0x00, 0xf5, 0x21, 0x00


	//----- nvinfo : EIATTR_KPARAM_INFO
	.align		4
.L_4588:
        /*0038*/ 	.byte	0x04, 0x17
        /*003a*/ 	.short	(.L_4590 - .L_4589)
.L_4589:
        /*003c*/ 	.word	0x00000000
        /*0040*/ 	.short	0x0002
        /*0042*/ 	.short	0x0010
        /*0044*/ 	.byte	0x00, 0xf0, 0x11, 0x00


	//----- nvinfo : EIATTR_KPARAM_INFO
	.align		4
.L_4590:
        /*0048*/ 	.byte	0x04, 0x17
        /*004a*/ 	.short	(.L_4592 - .L_4591)
.L_4591:
        /*004c*/ 	.word	0x00000000
        /*0050*/ 	.short	0x0001
        /*0052*/ 	.short	0x0008
        /*0054*/ 	.byte	0x00, 0xf5, 0x21, 0x00


	//----- nvinfo : EIATTR_KPARAM_INFO
	.align		4
.L_4592:
        /*0058*/ 	.byte	0x04, 0x17
        /*005a*/ 	.short	(.L_4594 - .L_4593)
.L_4593:
        /*005c*/ 	.word	0x00000000
        /*0060*/ 	.short	0x0000
        /*0062*/ 	.short	0x0000
        /*0064*/ 	.byte	0x00, 0xf0, 0x11, 0x00


	//----- nvinfo : EIATTR_SPARSE_MMA_MASK
	.align		4
.L_4594:
        /*0068*/ 	.byte	0x03, 0x50
        /*006a*/ 	.short	0x0000


	//----- nvinfo : EIATTR_MAXREG_COUNT
	.align		4
        /*006c*/ 	.byte	0x03, 0x1b
        /*006e*/ 	.short	0x00ff


	//----- nvinfo : EIATTR_MERCURY_ISA_VERSION
	.align		4
        /*0070*/ 	.byte	0x03, 0x5f
        /*0072*/ 	.short	0x0101


	//----- nvinfo : EIATTR_VRC_CTA_INIT_COUNT
	.align		4
        /*0074*/ 	.byte	0x02, 0x4a
	.zero		1
	.zero		1


	//----- nvinfo : EIATTR_EXIT_INSTR_OFFSETS
	.align		4
        /*0078*/ 	.byte	0x04, 0x1c
        /*007a*/ 	.short	(.L_4596 - .L_4595)


	//   ....[0]....
.L_4595:
        /*007c*/ 	.word	0x000000d0


	//   ....[1]....
        /*0080*/ 	.word	0x000004e0


	//   ....[2]....
        /*0084*/ 	.word	0x00000570


	//   ....[3]....
        /*0088*/ 	.word	0x000005a0


	//----- nvinfo : EIATTR_CBANK_PARAM_SIZE
	.align		4
.L_4596:
        /*008c*/ 	.byte	0x03, 0x19
        /*008e*/ 	.short	0x0028


	//----- nvinfo : EIATTR_PARAM_CBANK
	.align		4
        /*0090*/ 	.byte	0x04, 0x0a
        /*0092*/ 	.short	(.L_4598 - .L_4597)
	.align		4
.L_4597:
        /*0094*/ 	.word	index@(.nv.constant0.vec_computeLocalMaxima)
        /*0098*/ 	.short	0x0380
        /*009a*/ 	.short	0x0028


	//----- nvinfo : EIATTR_SW_WAR
	.align		4
.L_4598:
        /*009c*/ 	.byte	0x04, 0x36
        /*009e*/ 	.short	(.L_4600 - .L_4599)
.L_4599:
        /*00a0*/ 	.word	0x00000008
.L_4600:


//--------------------- .nv.info.vec_initIndex    --------------------------
	.section	.nv.info.vec_initIndex,"",@"SHT_CUDA_INFO"
	.sectionflags	@""
	.align	4


	//----- nvinfo : EIATTR_CUDA_API_VERSION
	.align		4
        /*0000*/ 	.byte	0x04, 0x37
        /*0002*/ 	.short	(.L_4602 - .L_4601)
.L_4601:
        /*0004*/ 	.word	0x00000082


	//----- nvinfo : EIATTR_KPARAM_INFO
	.align		4
.L_4602:
        /*0008*/ 	.byte	0x04, 0x17
        /*000a*/ 	.short	(.L_4604 - .L_4603)
.L_4603:
        /*000c*/ 	.word	0x00000000
        /*0010*/ 	.short	0x0001
        /*0012*/ 	.short	0x0008
        /*0014*/ 	.byte	0x00, 0xf5, 0x21, 0x00


	//----- nvinfo : EIATTR_KPARAM_INFO
	.align		4
.L_4604:
        /*0018*/ 	.byte	0x04, 0x17
        /*001a*/ 	.short	(.L_4606 - .L_4605)
.L_4605:
        /*001c*/ 	.word	0x00000000
        /*0020*/ 	.short	0x0000
        /*0022*/ 	.short	0x0000
        /*0024*/ 	.byte	0x00, 0xf0, 0x11, 0x00


	//----- nvinfo : EIATTR_SPARSE_MMA_MASK
	.align		4
.L_4606:
        /*0028*/ 	.byte	0x03, 0x50
        /*002a*/ 	.short	0x0000


	//----- nvinfo : EIATTR_MAXREG_COUNT
	.align		4
        /*002c*/ 	.byte	0x03, 0x1b
        /*002e*/ 	.short	0x00ff


	//----- nvinfo : EIATTR_MERCURY_ISA_VERSION
	.align		4
        /*0030*/ 	.byte	0x03, 0x5f
        /*0032*/ 	.short	0x0101


	//----- nvinfo : EIATTR_VRC_CTA_INIT_COUNT
	.align		4
        /*0034*/ 	.byte	0x02, 0x4a
	.zero		1
	.zero		1


	//----- nvinfo : EIATTR_EXIT_INSTR_OFFSETS
	.align		4
        /*0038*/ 	.byte	0x04, 0x1c
        /*003a*/ 	.short	(.L_4608 - .L_4607)


	//   ....[0]....
.L_4607:
        /*003c*/ 	.word	0x000000d0


	//   ....[1]....
        /*0040*/ 	.word	0x00000120


	//----- nvinfo : EIATTR_CBANK_PARAM_SIZE
	.align		4
.L_4608:
        /*0044*/ 	.byte	0x03, 0x19
        /*0046*/ 	.short	0x0010


	//----- nvinfo : EIATTR_PARAM_CBANK
	.align		4
        /*0048*/ 	.byte	0x04, 0x0a
        /*004a*/ 	.short	(.L_4610 - .L_4609)
	.align		4
.L_4609:
        /*004c*/ 	.word	index@(.nv.constant0.vec_initIndex)
        /*0050*/ 	.short	0x0380
        /*0052*/ 	.short	0x0010


	//----- nvinfo : EIATTR_SW_WAR
	.align		4
.L_4610:
        /*0054*/ 	.byte	0x04, 0x36
        /*0056*/ 	.short	(.L_4612 - .L_4611)
.L_4611:
        /*0058*/ 	.word	0x00000008
.L_4612:


//--------------------- .nv.callgraph             --------------------------
	.section	.nv.callgraph,"",@"SHT_CUDA_CALLGRAPH"
	.align	4
	.sectionentsize	8
	.align		4
        /*0000*/ 	.word	0x00000000
	.align		4
        /*0004*/ 	.word	0xffffffff
	.align		4
        /*0008*/ 	.word	index@(vec_manualFilteringFast)
	.align		4
        /*000c*/ 	.word	index@(vprintf)
	.align		4
        /*0010*/ 	.word	index@(vec_manualFilteringTest)
	.align		4
        /*0014*/ 	.word	index@(vprintf)
	.align		4
        /*0018*/ 	.word	index@(vec_thetest)
	.align		4
        /*001c*/ 	.word	index@(vprintf)
	.align		4
        /*0020*/ 	.word	0x00000000
	.align		4
        /*0024*/ 	.word	0xfffffffe
	.align		4
        /*0028*/ 	.word	0x00000000
	.align		4
        /*002c*/ 	.word	0xfffffffd
	.align		4
        /*0030*/ 	.word	0x00000000
	.align		4
        /*0034*/ 	.word	0xfffffffc


//--------------------- .nv.constant4             --------------------------
	.section	.nv.constant4,"a",@progbits
	.align	8
	.align		8
.nv.constant4:
        /*0000*/ 	.dword	truc
	.align		8
        /*0008*/ 	.dword	barrier
	.align		8
        /*0010*/ 	.dword	barrier2
	.align		8
        /*0018*/ 	.dword	$str$1
	.align		8
        /*0020*/ 	.dword	$str$2
	.align		8
        /*0028*/ 	.dword	$str$3
	.align		8
        /*0030*/ 	.dword	__cudart_i2opi_f
	.align		8
        /*0038*/ 	.dword	__cudart_i2opi_d
	.align		8
        /*0040*/ 	.dword	__cudart_sin_cos_coeffs
	.align		8
        /*0048*/ 	.dword	vprintf


//--------------------- .nv.constant2.vec_computeFisherMatrix --------------------------
	.section	.nv.constant2.vec_computeFisherMatrix,"a",@progbits
	.sectionflags	@""
	.align	4
.nv.constant2.vec_computeFisherMatrix:
        /*0000*/ 	.byte	0x80, 0x07, 0x00, 0x00, 0x30, 0x07, 0x00, 0x00, 0xc0, 0x08, 0x00, 0x00, 0x80, 0x08, 0x00, 0x00
        /*0010*/ 	.byte	0x30, 0x08, 0x00, 0x00, 0xc0, 0x08, 0x00, 0x00, 0xb0, 0x09, 0x00, 0x00, 0x60, 0x09, 0x00, 0x00
        /*0020*/ 	.byte	0x30, 0x0b, 0x00, 0x00, 0xb0, 0x0a, 0x00, 0x00, 0x60, 0x0a, 0x00, 0x00, 0x30, 0x0b, 0x00, 0x00


//--------------------- .text.vec_manualFilteringStackedFast --------------------------
	.section	.text.vec_manualFilteringStackedFast,"ax",@progbits
	.align	128
        .global         vec_manualFilteringStackedFast
        .type           vec_manualFilteringStackedFast,@function
        .size           vec_manualFilteringStackedFast,(.L_x_1499 - vec_manualFilteringStackedFast)
        .other          vec_manualFilteringStackedFast,@"STO_CUDA_ENTRY STV_DEFAULT"
vec_manualFilteringStackedFast:
.text.vec_manualFilteringStackedFast:
[----:B------:R-:W-:Y:S01]  /*0000*/  LDC R1, c[0x0][0x37c] ;  /* 0x0000df00ff017b82 */ /* 0x000fe20000000800 */
[----:B------:R-:W0:Y:S07]  /*0010*/  S2R R12, SR_TID.X ;  /* 0x00000000000c7919 */ /* 0x000e2e0000002100 */
[----:B------:R-:W0:Y:S01]  /*0020*/  S2UR UR4, SR_CTAID.X ;  /* 0x00000000000479c3 */ /* 0x000e220000002500 */
[----:B------:R-:W1:Y:S01]  /*0030*/  LDCU UR7, c[0x0][0x3a4] ;  /* 0x00007480ff0777ac */ /* 0x000e620008000800 */
[----:B------:R-:W-:Y:S01]  /*0040*/  IMAD.MOV.U32 R13, RZ, RZ, RZ ;  /* 0x000000ffff0d7224 */ /* 0x000fe200078e00ff */
[----:B------:R-:W2:Y:S01]  /*0050*/  S2R R5, SR_TID.Y ;  /* 0x0000000000057919 */ /* 0x000ea20000002200 */
[----:B------:R-:W-:Y:S04]  /*0060*/  BSSY.RECONVERGENT B0, `(.L_x_0) ;  /* 0x0000037000007945 */ /* 0x000fe80003800200 */
[----:B------:R-:W0:Y:S08]  /*0070*/  LDC R3, c[0x0][0x360] ;  /* 0x0000d800ff037b82 */ /* 0x000e300000000800 */
[----:B------:R-:W2:Y:S08]  /*0080*/  S2UR UR5, SR_CTAID.Y ;  /* 0x00000000000579c3 */ /* 0x000eb00000002600 */
[----:B------:R-:W2:Y:S01]  /*0090*/  LDC R0, c[0x0][0x364] ;  /* 0x0000d900ff007b82 */ /* 0x000ea20000000800 */
[----:B------:R-:W3:Y:S01]  /*00a0*/  LDCU UR6, c[0x0][0x370] ;  /* 0x00006e00ff0677ac */ /* 0x000ee20008000800 */
[----:B0-----:R-:W-:-:S02]  /*00b0*/  IMAD R12, R3, UR4, R12 ;  /* 0x00000004030c7c24 */ /* 0x001fc4000f8e020c */
[----:B---3--:R-:W-:-:S04]  /*00c0*/  IMAD.WIDE.U32 R2, R3, UR6, RZ ;  /* 0x0000000603027c25 */ /* 0x008fc8000f8e00ff */
[----:B--2---:R-:W-:-:S04]  /*00d0*/  IMAD R5, R0, UR5, R5 ;  /* 0x0000000500057c24 */ /* 0x004fc8000f8e0205 */
[----:B------:R-:W-:-:S04]  /*00e0*/  IMAD.WIDE.U32 R12, R5, R2, R12 ;  /* 0x00000002050c7225 */ /* 0x000fc800078e000c */
[----:B------:R-:W-:-:S04]  /*00f0*/  IMAD R3, R3, R5, RZ ;  /* 0x0000000503037224 */ /* 0x000fc800078e02ff */
[----:B------:R-:W-:-:S05]  /*0100*/  IMAD.IADD R15, R13, 0x1, R3 ;  /* 0x000000010d0f7824 */ /* 0x000fca00078e0203 */
[----:B-1----:R-:W-:-:S04]  /*0110*/  LOP3.LUT R0, R15, UR7, RZ, 0xfc, !PT ;  /* 0x000000070f007c12 */ /* 0x002fc8000f8efcff */
[----:B------:R-:W-:-:S13]  /*0120*/  ISETP.NE.U32.AND P0, PT, R0, RZ, PT ;  /* 0x000000ff0000720c */ /* 0x000fda0003f05070 */
[----:B------:R-:W-:Y:S05]  /*0130*/  @P0 BRA `(.L_x_1) ;  /* 0x0000000000600947 */ /* 0x000fea0003800000 */
[----:B------:R-:W0:Y:S01]  /*0140*/  LDCU UR4, c[0x0][0x3a0] ;  /* 0x00007400ff0477ac */ /* 0x000e220008000800 */
[----:B------:R-:W-:Y:S01]  /*0150*/  HFMA2 R17, -RZ, RZ, 0, 0 ;  /* 0x00000000ff117431 */ /* 0x000fe200000001ff */
[----:B0-----:R-:W0:Y:S01]  /*0160*/  I2F.U32.RP R0, UR4 ;  /* 0x0000000400007d06 */ /* 0x001e220008209000 */
[----:B------:R-:W-:-:S07]  /*0170*/  ISETP.NE.U32.AND P2, PT, RZ, UR4, PT ;  /* 0x00000004ff007c0c */ /* 0x000fce000bf45070 */
[----:B0-----:R-:W0:Y:S02]  /*0180*/  MUFU.RCP R0, R0 ;  /* 0x0000000000007308 */ /* 0x001e240000001000 */
[----:B0-----:R-:W-:-:S06]  /*0190*/  IADD3 R2, PT, PT, R0, 0xffffffe, RZ ;  /* 0x0ffffffe00027810 */ /* 0x001fcc0007ffe0ff */
[----:B------:R0:W1:Y:S02]  /*01a0*/  F2I.FTZ.U32.TRUNC.NTZ R3, R2 ;  /* 0x0000000200037305 */ /* 0x000064000021f000 */
[----:B0-----:R-:W-:Y:S02]  /*01b0*/  IMAD.MOV.U32 R2, RZ, RZ, RZ ;  /* 0x000000ffff027224 */ /* 0x001fe400078e00ff */
[----:B-1----:R-:W-:-:S04]  /*01c0*/  IMAD.MOV R5, RZ, RZ, -R3 ;  /* 0x000000ffff057224 */ /* 0x002fc800078e0a03 */
[----:B------:R-:W-:-:S04]  /*01d0*/  IMAD R5, R5, UR4, RZ ;  /* 0x0000000405057c24 */ /* 0x000fc8000f8e02ff */
[----:B------:R-:W-:-:S04]  /*01e0*/  IMAD.HI.U32 R3, R3, R5, R2 ;  /* 0x0000000503037227 */ /* 0x000fc800078e0002 */
[----:B------:R-:W-:Y:S02]  /*01f0*/  IMAD.MOV.U32 R5, RZ, RZ, RZ ;  /* 0x000000ffff057224 */ /* 0x000fe400078e00ff */
[----:B------:R-:W-:-:S05]  /*0200*/  IMAD.HI.U32 R16, R3, R12, RZ ;  /* 0x0000000c03107227 */ /* 0x000fca00078e00ff */
[----:B------:R-:W-:-:S05]  /*0210*/  IADD3 R3, PT, PT, -R16, RZ, RZ ;  /* 0x000000ff10037210 */ /* 0x000fca0007ffe1ff */
[----:B------:R-:W-:-:S05]  /*0220*/  IMAD R3, R3, UR4, R12 ;  /* 0x0000000403037c24 */ /* 0x000fca000f8e020c */
[----:B------:R-:W-:-:S13]  /*0230*/  ISETP.GE.U32.AND P0, PT, R3, UR4, PT ;  /* 0x0000000403007c0c */ /* 0x000fda000bf06070 */
[----:B------:R-:W-:Y:S02]  /*0240*/  @P0 VIADD R3, R3, -UR4 ;  /* 0x8000000403030c36 */ /* 0x000fe40008000000 */
[----:B------:R-:W-:-:S03]  /*0250*/  @P0 VIADD R16, R16, 0x1 ;  /* 0x0000000110100836 */ /* 0x000fc60000000000 */
[----:B------:R-:W-:-:S13]  /*0260*/  ISETP.GE.U32.AND P1, PT, R3, UR4, PT ;  /* 0x0000000403007c0c */ /* 0x000fda000bf26070 */
[----:B------:R-:W-:Y:S02]  /*0270*/  @P1 IADD3 R16, PT, PT, R16, 0x1, RZ ;  /* 0x0000000110101810 */ /* 0x000fe40007ffe0ff */
[----:B------:R-:W-:-:S05]  /*0280*/  @!P2 LOP3.LUT R16, RZ, UR4, RZ, 0x33, !PT ;  /* 0x00000004ff10ac12 */ /* 0x000fca000f8e33ff */
[----:B------:R-:W-:-:S04]  /*0290*/  IMAD.MOV R3, RZ, RZ, -R16 ;  /* 0x000000ffff037224 */ /* 0x000fc800078e0a10 */
[----:B------:R-:W-:Y:S01]  /*02a0*/  IMAD R8, R3, UR4, R12 ;  /* 0x0000000403087c24 */ /* 0x000fe2000f8e020c */
[----:B------:R-:W-:Y:S06]  /*02b0*/  BRA `(.L_x_2) ;  /* 0x0000000000447947 */ /* 0x000fec0003800000 */
.L_x_1:
[----:B------:R-:W0:Y:S01]  /*02c0*/  LDCU.64 UR4, c[0x0][0x3a0] ;  /* 0x00007400ff0477ac */ /* 0x000e220008000a00 */
[----:B------:R-:W-:Y:S01]  /*02d0*/  IMAD.MOV.U32 R11, RZ, RZ, R12 ;  /* 0x000000ffff0b7224 */ /* 0x000fe200078e000c */
[----:B------:R-:W-:Y:S01]  /*02e0*/  MOV R10, 0x330 ;  /* 0x00000330000a7802 */ /* 0x000fe20000000f00 */
[----:B------:R-:W-:Y:S02]  /*02f0*/  IMAD.MOV.U32 R3, RZ, RZ, R15 ;  /* 0x000000ffff037224 */ /* 0x000fe400078e000f */
[----:B0-----:R-:W-:Y:S01]  /*0300*/  IMAD.U32 R6, RZ, RZ, UR4 ;  /* 0x00000004ff067e24 */ /* 0x001fe2000f8e00ff */
[----:B------:R-:W-:-:S07]  /*0310*/  MOV R4, UR5 ;  /* 0x0000000500047c02 */ /* 0x000fce0008000f00 */
[----:B------:R-:W-:Y:S05]  /*0320*/  CALL.REL.NOINC `($__internal_0_$__cuda_sm20_div_s64) ;  /* 0x0000000c00507944 */ /* 0x000fea0003c00000 */
[----:B------:R-:W0:Y:S01]  /*0330*/  LDCU.64 UR4, c[0x0][0x3a0] ;  /* 0x00007400ff0477ac */ /* 0x000e220008000a00 */
[----:B------:R-:W-:Y:S01]  /*0340*/  IADD3 R5, P0, PT, RZ, -R4, RZ ;  /* 0x80000004ff057210 */ /* 0x000fe20007f1e0ff */
[----:B------:R-:W-:Y:S01]  /*0350*/  IMAD.MOV.U32 R16, RZ, RZ, R4 ;  /* 0x000000ffff107224 */ /* 0x000fe200078e0004 */
[----:B------:R-:W-:Y:S02]  /*0360*/  MOV R14, R12 ;  /* 0x0000000c000e7202 */ /* 0x000fe40000000f00 */
[----:B------:R-:W-:Y:S01]  /*0370*/  MOV R17, R3 ;  /* 0x0000000300117202 */ /* 0x000fe20000000f00 */
[----:B------:R-:W-:-:S04]  /*0380*/  IMAD.X R0, RZ, RZ, ~R3, P0 ;  /* 0x000000ffff007224 */ /* 0x000fc800000e0e03 */
[----:B0-----:R-:W-:Y:S02]  /*0390*/  IMAD R0, R0, UR4, RZ ;  /* 0x0000000400007c24 */ /* 0x001fe4000f8e02ff */
[----:B------:R-:W-:-:S04]  /*03a0*/  IMAD.WIDE.U32 R8, R5, UR4, R14 ;  /* 0x0000000405087c25 */ /* 0x000fc8000f8e000e */
[----:B------:R-:W-:-:S04]  /*03b0*/  IMAD R5, R5, UR5, R0 ;  /* 0x0000000505057c24 */ /* 0x000fc8000f8e0200 */
[----:B------:R-:W-:-:S07]  /*03c0*/  IMAD.IADD R5, R9, 0x1, R5 ;  /* 0x0000000109057824 */ /* 0x000fce00078e0205 */
.L_x_2:
[----:B------:R-:W-:Y:S05]  /*03d0*/  BSYNC.RECONVERGENT B0 ;  /* 0x0000000000007941 */ /* 0x000fea0003800200 */
.L_x_0:
[----:B------:R-:W0:Y:S01]  /*03e0*/  LDCU.64 UR6, c[0x0][0x398] ;  /* 0x00007300ff0677ac */ /* 0x000e220008000a00 */
[----:B------:R-:W-:Y:S01]  /*03f0*/  BSSY.RECONVERGENT B0, `(.L_x_3) ;  /* 0x0000029000007945 */ /* 0x000fe20003800200 */
[----:B0-----:R-:W-:Y:S02]  /*0400*/  UIMAD UR4, UR7, UR6, URZ ;  /* 0x00000006070472a4 */ /* 0x001fe4000f8e02ff */
[----:B------:R-:W-:Y:S02]  /*0410*/  UIMAD.WIDE.U32 UR8, UR6, UR6, URZ ;  /* 0x00000006060872a5 */ /* 0x000fe4000f8e00ff */
[----:B------:R-:W-:-:S04]  /*0420*/  UIMAD UR4, UR6, UR7, UR4 ;  /* 0x00000007060472a4 */ /* 0x000fc8000f8e0204 */
[----:B------:R-:W-:-:S06]  /*0430*/  UIADD3 UR4, UPT, UPT, UR9, UR4, URZ ;  /* 0x0000000409047290 */ /* 0x000fcc000fffe0ff */
[----:B------:R-:W-:-:S04]  /*0440*/  LOP3.LUT R0, R17, UR4, RZ, 0xfc, !PT ;  /* 0x0000000411007c12 */ /* 0x000fc8000f8efcff */
[----:B------:R-:W-:-:S13]  /*0450*/  ISETP.NE.U32.AND P0, PT, R0, RZ, PT ;  /* 0x000000ff0000720c */ /* 0x000fda0003f05070 */
[----:B------:R-:W-:Y:S05]  /*0460*/  @P0 BRA `(.L_x_4) ;  /* 0x0000000000580947 */ /* 0x000fea0003800000 */
[----:B------:R-:W0:Y:S01]  /*0470*/  I2F.U32.RP R0, UR8 ;  /* 0x0000000800007d06 */ /* 0x000e220008209000 */
[----:B------:R-:W-:Y:S02]  /*0480*/  ISETP.NE.U32.AND P2, PT, RZ, UR8, PT ;  /* 0x00000008ff007c0c */ /* 0x000fe4000bf45070 */
[----:B------:R-:W-:-:S05]  /*0490*/  MOV R19, RZ ;  /* 0x000000ff00137202 */ /* 0x000fca0000000f00 */
[----:B0-----:R-:W0:Y:S02]  /*04a0*/  MUFU.RCP R0, R0 ;  /* 0x0000000000007308 */ /* 0x001e240000001000 */
[----:B0-----:R-:W-:-:S06]  /*04b0*/  VIADD R2, R0, 0xffffffe ;  /* 0x0ffffffe00027836 */ /* 0x001fcc0000000000 */
[----:B------:R0:W1:Y:S02]  /*04c0*/  F2I.FTZ.U32.TRUNC.NTZ R3, R2 ;  /* 0x0000000200037305 */ /* 0x000064000021f000 */
[----:B0-----:R-:W-:Y:S02]  /*04d0*/  HFMA2 R2, -RZ, RZ, 0, 0 ;  /* 0x00000000ff027431 */ /* 0x001fe400000001ff */
[----:B-1----:R-:W-:-:S04]  /*04e0*/  IMAD.MOV R7, RZ, RZ, -R3 ;  /* 0x000000ffff077224 */ /* 0x002fc800078e0a03 */
[----:B------:R-:W-:-:S04]  /*04f0*/  IMAD R7, R7, UR8, RZ ;  /* 0x0000000807077c24 */ /* 0x000fc8000f8e02ff */
[----:B------:R-:W-:-:S06]  /*0500*/  IMAD.HI.U32 R3, R3, R7, R2 ;  /* 0x0000000703037227 */ /* 0x000fcc00078e0002 */
[----:B------:R-:W-:-:S04]  /*0510*/  IMAD.HI.U32 R18, R3, R16, RZ ;  /* 0x0000001003127227 */ /* 0x000fc800078e00ff */
[----:B------:R-:W-:-:S04]  /*0520*/  IMAD.MOV R3, RZ, RZ, -R18 ;  /* 0x000000ffff037224 */ /* 0x000fc800078e0a12 */
[----:B------:R-:W-:-:S05]  /*0530*/  IMAD R3, R3, UR8, R16 ;  /* 0x0000000803037c24 */ /* 0x000fca000f8e0210 */
[----:B------:R-:W-:-:S13]  /*0540*/  ISETP.GE.U32.AND P0, PT, R3, UR8, PT ;  /* 0x0000000803007c0c */ /* 0x000fda000bf06070 */
[----:B------:R-:W-:Y:S01]  /*0550*/  @P0 VIADD R3, R3, -UR8 ;  /* 0x8000000803030c36 */ /* 0x000fe20008000000 */
[----:B------:R-:W-:-:S04]  /*0560*/  @P0 IADD3 R18, PT, PT, R18, 0x1, RZ ;  /* 0x0000000112120810 */ /* 0x000fc80007ffe0ff */
[----:B------:R-:W-:-:S13]  /*0570*/  ISETP.GE.U32.AND P1, PT, R3, UR8, PT ;  /* 0x0000000803007c0c */ /* 0x000fda000bf26070 */
[----:B------:R-:W-:Y:S01]  /*0580*/  @P1 VIADD R18, R18, 0x1 ;  /* 0x0000000112121836 */ /* 0x000fe20000000000 */
[----:B------:R-:W-:-:S05]  /*0590*/  @!P2 LOP3.LUT R18, RZ, UR8, RZ, 0x33, !PT ;  /* 0x00000008ff12ac12 */ /* 0x000fca000f8e33ff */
[----:B------:R-:W-:-:S04]  /*05a0*/  IMAD.MOV R3, RZ, RZ, -R18 ;  /* 0x000000ffff037224 */ /* 0x000fc800078e0a12 */
[----:B------:R-:W-:Y:S01]  /*05b0*/  IMAD R2, R3, UR8, R16 ;  /* 0x0000000803027c24 */ /* 0x000fe2000f8e0210 */
[----:B------:R-:W-:Y:S06]  /*05c0*/  BRA `(.L_x_5) ;  /* 0x00000000002c7947 */ /* 0x000fec0003800000 */
.L_x_4:
[----:B------:R-:W-:Y:S01]  /*05d0*/  IMAD.U32 R6, RZ, RZ, UR8 ;  /* 0x00000008ff067e24 */ /* 0x000fe2000f8e00ff */
[----:B------:R-:W-:Y:S01]  /*05e0*/  MOV R11, R16 ;  /* 0x00000010000b7202 */ /* 0x000fe20000000f00 */
[----:B------:R-:W-:Y:S01]  /*05f0*/  IMAD.U32 R7, RZ, RZ, UR9 ;  /* 0x00000009ff077e24 */ /* 0x000fe2000f8e00ff */
[----:B------:R-:W-:Y:S01]  /*0600*/  MOV R10, 0x640 ;  /* 0x00000640000a7802 */ /* 0x000fe20000000f00 */
[----:B------:R-:W-:Y:S02]  /*0610*/  IMAD.MOV.U32 R3, RZ, RZ, R17 ;  /* 0x000000ffff037224 */ /* 0x000fe400078e0011 */
[----:B------:R-:W-:-:S07]  /*0620*/  IMAD.U32 R4, RZ, RZ, UR4 ;  /* 0x00000004ff047e24 */ /* 0x000fce000f8e00ff */
[----:B------:R-:W-:Y:S05]  /*0630*/  CALL.REL.NOINC `($__internal_0_$__cuda_sm20_div_s64) ;  /* 0x00000008008c7944 */ /* 0x000fea0003c00000 */
[----:B------:R-:W-:Y:S01]  /*0640*/  IADD3 R7, PT, PT, -R4, RZ, RZ ;  /* 0x000000ff04077210 */ /* 0x000fe20007ffe1ff */
[----:B------:R-:W-:Y:S02]  /*0650*/  IMAD.MOV.U32 R18, RZ, RZ, R4 ;  /* 0x000000ffff127224 */ /* 0x000fe400078e0004 */
[----:B------:R-:W-:Y:S02]  /*0660*/  IMAD.MOV.U32 R19, RZ, RZ, R3 ;  /* 0x000000ffff137224 */ /* 0x000fe400078e0003 */
[----:B------:R-:W-:-:S07]  /*0670*/  IMAD R2, R7, UR8, R16 ;  /* 0x0000000807027c24 */ /* 0x000fce000f8e0210 */
.L_x_5:
[----:B------:R-:W-:Y:S05]  /*0680*/  BSYNC.RECONVERGENT B0 ;  /* 0x0000000000007941 */ /* 0x000fea0003800200 */
.L_x_3:
[----:B------:R-:W0:Y:S01]  /*0690*/  LDCU UR5, c[0x0][0x394] ;  /* 0x00007280ff0577ac */ /* 0x000e220008000800 */
[----:B------:R-:W-:Y:S01]  /*06a0*/  BSSY.RECONVERGENT B0, `(.L_x_6) ;  /* 0x0000030000007945 */ /* 0x000fe20003800200 */
[----:B0-----:R-:W-:-:S04]  /*06b0*/  LOP3.LUT R0, R19, UR5, RZ, 0xfc, !PT ;  /* 0x0000000513007c12 */ /* 0x001fc8000f8efcff */
[----:B------:R-:W-:-:S13]  /*06c0*/  ISETP.NE.U32.AND P0, PT, R0, RZ, PT ;  /* 0x000000ff0000720c */ /* 0x000fda0003f05070 */
[----:B------:R-:W-:Y:S05]  /*06d0*/  @P0 BRA `(.L_x_7) ;  /* 0x0000000000640947 */ /* 0x000fea0003800000 */
[----:B------:R-:W0:Y:S01]  /*06e0*/  LDCU UR5, c[0x0][0x390] ;  /* 0x00007200ff0577ac */ /* 0x000e220008000800 */
[----:B------:R-:W-:Y:S01]  /*06f0*/  IMAD.MOV.U32 R19, RZ, RZ, RZ ;  /* 0x000000ffff137224 */ /* 0x000fe200078e00ff */
[----:B0-----:R-:W0:Y:S01]  /*0700*/  I2F.U32.RP R0, UR5 ;  /* 0x0000000500007d06 */ /* 0x001e220008209000 */
[----:B------:R-:W-:-:S07]  /*0710*/  ISETP.NE.U32.AND P2, PT, RZ, UR5, PT ;  /* 0x00000005ff007c0c */ /* 0x000fce000bf45070 */
[----:B0-----:R-:W0:Y:S02]  /*0720*/  MUFU.RCP R0, R0 ;  /* 0x0000000000007308 */ /* 0x001e240000001000 */
[----:B0-----:R-:W-:Y:S01]  /*0730*/  IADD3 R6, PT, PT, R0, 0xffffffe, RZ ;  /* 0x0ffffffe00067810 */ /* 0x001fe20007ffe0ff */
[----:B------:R-:W-:-:S05]  /*0740*/  IMAD.MOV.U32 R0, RZ, RZ, RZ ;  /* 0x000000ffff007224 */ /* 0x000fca00078e00ff */
[----:B------:R0:W1:Y:S02]  /*0750*/  F2I.FTZ.U32.TRUNC.NTZ R7, R6 ;  /* 0x0000000600077305 */ /* 0x000064000021f000 */
[----:B0-----:R-:W-:Y:S02]  /*0760*/  IMAD.MOV.U32 R6, RZ, RZ, RZ ;  /* 0x000000ffff067224 */ /* 0x001fe400078e00ff */
[----:B-1----:R-:W-:-:S04]  /*0770*/  IMAD.MOV R3, RZ, RZ, -R7 ;  /* 0x000000ffff037224 */ /* 0x002fc800078e0a07 */
[----:B------:R-:W-:-:S04]  /*0780*/  IMAD R3, R3, UR5, RZ ;  /* 0x0000000503037c24 */ /* 0x000fc8000f8e02ff */
[----:B------:R-:W-:-:S06]  /*0790*/  IMAD.HI.U32 R7, R7, R3, R6 ;  /* 0x0000000307077227 */ /* 0x000fcc00078e0006 */
        /* <DEDUP_REMOVED lines=11> */
[----:B------:R-:W-:Y:S01]  /*0850*/  MOV R18, R7 ;  /* 0x0000000700127202 */ /* 0x000fe20000000f00 */
[----:B------:R-:W-:Y:S06]  /*0860*/  BRA `(.L_x_8) ;  /* 0x00000000004c7947 */ /* 0x000fec0003800000 */
.L_x_7:
[----:B------:R-:W0:Y:S01]  /*0870*/  LDCU.64 UR6, c[0x0][0x390] ;  /* 0x00007200ff0677ac */ /* 0x000e220008000a00 */
[----:B------:R-:W-:Y:S01]  /*0880*/  IMAD.MOV.U32 R11, RZ, RZ, R18 ;  /* 0x000000ffff0b7224 */ /* 0x000fe200078e0012 */
[----:B------:R-:W-:Y:S01]  /*0890*/  MOV R10, 0x8e0 ;  /* 0x000008e0000a7802 */ /* 0x000fe20000000f00 */
[----:B------:R-:W-:Y:S01]  /*08a0*/  IMAD.MOV.U32 R3, RZ, RZ, R19 ;  /* 0x000000ffff037224 */ /* 0x000fe200078e0013 */
[----:B0-----:R-:W-:Y:S01]  /*08b0*/  MOV R6, UR6 ;  /* 0x0000000600067c02 */ /* 0x001fe20008000f00 */
[----:B------:R-:W-:-:S07]  /*08c0*/  IMAD.U32 R4, RZ, RZ, UR7 ;  /* 0x00000007ff047e24 */ /* 0x000fce000f8e00ff */
[----:B------:R-:W-:Y:S05]  /*08d0*/  CALL.REL.NOINC `($__internal_0_$__cuda_sm20_div_s64) ;  /* 0x0000000400e47944 */ /* 0x000fea0003c00000 */
[----:B------:R-:W0:Y:S01]  /*08e0*/  LDCU.64 UR6, c[0x0][0x390] ;  /* 0x00007200ff0677ac */ /* 0x000e220008000a00 */
[----:B------:R-:W-:Y:S01]  /*08f0*/  IADD3 R9, P0, PT, RZ, -R4, RZ ;  /* 0x80000004ff097210 */ /* 0x000fe20007f1e0ff */
[----:B------:R-:W-:Y:S02]  /*0900*/  IMAD.MOV.U32 R6, RZ, RZ, R18 ;  /* 0x000000ffff067224 */ /* 0x000fe400078e0012 */
[----:B------:R-:W-:Y:S01]  /*0910*/  IMAD.MOV.U32 R7, RZ, RZ, R19 ;  /* 0x000000ffff077224 */ /* 0x000fe200078e0013 */
[-C--:B------:R-:W-:Y:S01]  /*0920*/  IADD3.X R0, PT, PT, RZ, ~R3.reuse, RZ, P0, !PT ;  /* 0x80000003ff007210 */ /* 0x080fe200007fe4ff */
[----:B------:R-:W-:Y:S01]  /*0930*/  IMAD.MOV.U32 R18, RZ, RZ, R4 ;  /* 0x000000ffff127224 */ /* 0x000fe200078e0004 */
[----:B------:R-:W-:-:S03]  /*0940*/  MOV R19, R3 ;  /* 0x0000000300137202 */ /* 0x000fc60000000f00 */
[----:B0-----:R-:W-:Y:S02]  /*0950*/  IMAD R0, R0, UR6, RZ ;  /* 0x0000000600007c24 */ /* 0x001fe4000f8e02ff */
[----:B------:R-:W-:-:S04]  /*0960*/  IMAD.WIDE.U32 R6, R9, UR6, R6 ;  /* 0x0000000609067c25 */ /* 0x000fc8000f8e0006 */
[----:B------:R-:W-:Y:S01]  /*0970*/  IMAD R9, R9, UR7, R0 ;  /* 0x0000000709097c24 */ /* 0x000fe2000f8e0200 */
[----:B------:R-:W-:-:S03]  /*0980*/  MOV R27, R6 ;  /* 0x00000006001b7202 */ /* 0x000fc60000000f00 */
[----:B------:R-:W-:-:S07]  /*0990*/  IMAD.IADD R0, R7, 0x1, R9 ;  /* 0x0000000107007824 */ /* 0x000fce00078e0209 */
.L_x_8:
[----:B------:R-:W-:Y:S05]  /*09a0*/  BSYNC.RECONVERGENT B0 ;  /* 0x0000000000007941 */ /* 0x000fea0003800200 */
.L_x_6:
[----:B------:R-:W0:Y:S01]  /*09b0*/  LDCU UR5, c[0x0][0x39c] ;  /* 0x00007380ff0577ac */ /* 0x000e220008000800 */
[----:B------:R-:W-:Y:S01]  /*09c0*/  SHF.R.S32.HI R21, RZ, 0x1f, R2 ;  /* 0x0000001fff157819 */ /* 0x000fe20000011402 */
[----:B------:R-:W-:Y:S01]  /*09d0*/  BSSY.RECONVERGENT B0, `(.L_x_9) ;  /* 0x0000032000007945 */ /* 0x000fe20003800200 */
[----:B0-----:R-:W-:-:S05]  /*09e0*/  IMAD.U32 R9, RZ, RZ, UR5 ;  /* 0x00000005ff097e24 */ /* 0x001fca000f8e00ff */
[----:B------:R-:W-:-:S04]  /*09f0*/  LOP3.LUT R3, R21, R9, RZ, 0xfc, !PT ;  /* 0x0000000915037212 */ /* 0x000fc800078efcff */
[----:B------:R-:W-:-:S13]  /*0a00*/  ISETP.NE.U32.AND P0, PT, R3, RZ, PT ;  /* 0x000000ff0300720c */ /* 0x000fda0003f05070 */
[----:B------:R-:W-:Y:S05]  /*0a10*/  @P0 BRA `(.L_x_10) ;  /* 0x0000000000640947 */ /* 0x000fea0003800000 */
[----:B------:R-:W0:Y:S02]  /*0a20*/  LDCU UR5, c[0x0][0x398] ;  /* 0x00007300ff0577ac */ /* 0x000e240008000800 */
[----:B0-----:R-:W-:-:S04]  /*0a30*/  IMAD.U32 R11, RZ, RZ, UR5 ;  /* 0x00000005ff0b7e24 */ /* 0x001fc8000f8e00ff */
[----:B------:R-:W0:Y:S01]  /*0a40*/  I2F.U32.RP R3, R11 ;  /* 0x0000000b00037306 */ /* 0x000e220000209000 */
[----:B------:R-:W-:-:S07]  /*0a50*/  ISETP.NE.U32.AND P2, PT, R11, RZ, PT ;  /* 0x000000ff0b00720c */ /* 0x000fce0003f45070 */
[----:B0-----:R-:W0:Y:S02]  /*0a60*/  MUFU.RCP R3, R3 ;  /* 0x0000000300037308 */ /* 0x001e240000001000 */
[----:B0-----:R-:W-:-:S06]  /*0a70*/  IADD3 R6, PT, PT, R3, 0xffffffe, RZ ;  /* 0x0ffffffe03067810 */ /* 0x001fcc0007ffe0ff */
[----:B------:R0:W1:Y:S02]  /*0a80*/  F2I.FTZ.U32.TRUNC.NTZ R7, R6 ;  /* 0x0000000600077305 */ /* 0x000064000021f000 */
[----:B0-----:R-:W-:Y:S02]  /*0a90*/  IMAD.MOV.U32 R6, RZ, RZ, RZ ;  /* 0x000000ffff067224 */ /* 0x001fe400078e00ff */
[----:B-1----:R-:W-:-:S04]  /*0aa0*/  IMAD R4, R7, R11, RZ ;  /* 0x0000000b07047224 */ /* 0x002fc800078e02ff */
[----:B------:R-:W-:-:S04]  /*0ab0*/  IMAD.MOV R23, RZ, RZ, -R4 ;  /* 0x000000ffff177224 */ /* 0x000fc800078e0a04 */
[----:B------:R-:W-:-:S04]  /*0ac0*/  IMAD.HI.U32 R7, R7, R23, R6 ;  /* 0x0000001707077227 */ /* 0x000fc800078e0006 */
[----:B------:R-:W-:Y:S02]  /*0ad0*/  IMAD.MOV.U32 R23, RZ, RZ, RZ ;  /* 0x000000ffff177224 */ /* 0x000fe400078e00ff */
[----:B------:R-:W-:-:S04]  /*0ae0*/  IMAD.HI.U32 R6, R7, R2, RZ ;  /* 0x0000000207067227 */ /* 0x000fc800078e00ff */
[----:B------:R-:W-:Y:S01]  /*0af0*/  HFMA2 R7, -RZ, RZ, 0, 0 ;  /* 0x00000000ff077431 */ /* 0x000fe200000001ff */
[----:B------:R-:W-:-:S05]  /*0b00*/  IADD3 R4, PT, PT, -R6, RZ, RZ ;  /* 0x000000ff06047210 */ /* 0x000fca0007ffe1ff */
[----:B------:R-:W-:-:S05]  /*0b10*/  IMAD R4, R11, R4, R2 ;  /* 0x000000040b047224 */ /* 0x000fca00078e0202 */
[----:B------:R-:W-:-:S13]  /*0b20*/  ISETP.GE.U32.AND P0, PT, R4, R11, PT ;  /* 0x0000000b0400720c */ /* 0x000fda0003f06070 */
[----:B------:R-:W-:Y:S02]  /*0b30*/  @P0 IMAD.IADD R4, R4, 0x1, -R11 ;  /* 0x0000000104040824 */ /* 0x000fe400078e0a0b */
[----:B------:R-:W-:-:S03]  /*0b40*/  @P0 VIADD R6, R6, 0x1 ;  /* 0x0000000106060836 */ /* 0x000fc60000000000 */
[----:B------:R-:W-:-:S13]  /*0b50*/  ISETP.GE.U32.AND P1, PT, R4, R11, PT ;  /* 0x0000000b0400720c */ /* 0x000fda0003f26070 */
[----:B------:R-:W-:Y:S02]  /*0b60*/  @P1 IADD3 R6, PT, PT, R6, 0x1, RZ ;  /* 0x0000000106061810 */ /* 0x000fe40007ffe0ff */
[----:B------:R-:W-:-:S05]  /*0b70*/  @!P2 LOP3.LUT R6, RZ, R11, RZ, 0x33, !PT ;  /* 0x0000000bff06a212 */ /* 0x000fca00078e33ff */
[----:B------:R-:W-:-:S04]  /*0b80*/  IMAD.MOV R10, RZ, RZ, -R6 ;  /* 0x000000ffff0a7224 */ /* 0x000fc800078e0a06 */
[----:B------:R-:W-:Y:S01]  /*0b90*/  IMAD R10, R11, R10, R2 ;  /* 0x0000000a0b0a7224 */ /* 0x000fe200078e0202 */
[----:B------:R-:W-:Y:S06]  /*0ba0*/  BRA `(.L_x_11) ;  /* 0x0000000000507947 */ /* 0x000fec0003800000 */
.L_x_10:
        /* <DEDUP_REMOVED lines=9> */
[----:B------:R-:W-:-:S04]  /*0c40*/  IMAD.MOV.U32 R20, RZ, RZ, R2 ;  /* 0x000000ffff147224 */ /* 0x000fc800078e0002 */
[----:B------:R-:W-:Y:S01]  /*0c50*/  IMAD.X R10, RZ, RZ, ~R3, P0 ;  /* 0x000000ffff0a7224 */ /* 0x000fe200000e0e03 */
[----:B0-----:R-:W-:Y:S01]  /*0c60*/  MOV R11, UR6 ;  /* 0x00000006000b7c02 */ /* 0x001fe20008000f00 */
[----:B------:R-:W-:-:S04]  /*0c70*/  IMAD.U32 R9, RZ, RZ, UR7 ;  /* 0x00000007ff097e24 */ /* 0x000fc8000f8e00ff */
[-C--:B------:R-:W-:Y:S02]  /*0c80*/  IMAD R10, R10, R11.reuse, RZ ;  /* 0x0000000b0a0a7224 */ /* 0x080fe400078e02ff */
[----:B------:R-:W-:-:S04]  /*0c90*/  IMAD.WIDE.U32 R6, R23, R11, R20 ;  /* 0x0000000b17067225 */ /* 0x000fc800078e0014 */
[----:B------:R-:W-:Y:S01]  /*0ca0*/  IMAD R23, R23, R9, R10 ;  /* 0x0000000917177224 */ /* 0x000fe200078e020a */
[----:B------:R-:W-:Y:S01]  /*0cb0*/  MOV R10, R6 ;  /* 0x00000006000a7202 */ /* 0x000fe20000000f00 */
[----:B------:R-:W-:Y:S02]  /*0cc0*/  IMAD.MOV.U32 R6, RZ, RZ, R4 ;  /* 0x000000ffff067224 */ /* 0x000fe400078e0004 */
[----:B------:R-:W-:Y:S01]  /*0cd0*/  IMAD.IADD R23, R7, 0x1, R23 ;  /* 0x0000000107177824 */ /* 0x000fe200078e0217 */
[----:B------:R-:W-:-:S07]  /*0ce0*/  MOV R7, R3 ;  /* 0x0000000300077202 */ /* 0x000fce0000000f00 */
.L_x_11:
[----:B------:R-:W-:Y:S05]  /*0cf0*/  BSYNC.RECONVERGENT B0 ;  /* 0x0000000000007941 */ /* 0x000fea0003800200 */
.L_x_9:
[----:B------:R-:W0:Y:S02]  /*0d00*/  LDCU.64 UR6, c[0x0][0x380] ;  /* 0x00007000ff0677ac */ /* 0x000e240008000a00 */
[----:B0-----:R-:W-:-:S04]  /*0d10*/  ISETP.GE.U32.AND P0, PT, R16, UR6, PT ;  /* 0x0000000610007c0c */ /* 0x001fc8000bf06070 */
[----:B------:R-:W-:-:S13]  /*0d20*/  ISETP.GE.AND.EX P0, PT, R17, UR7, PT, P0 ;  /* 0x0000000711007c0c */ /* 0x000fda000bf06300 */
[----:B------:R-:W-:Y:S05]  /*0d30*/  @P0 EXIT ;  /* 0x000000000000094d */ /* 0x000fea0003800000 */
[----:B------:R-:W-:Y:S01]  /*0d40*/  LEA.HI R3, P0, R9, R11, RZ, 0x1 ;  /* 0x0000000b09037211 */ /* 0x000fe200078108ff */
[----:B------:R-:W0:Y:S01]  /*0d50*/  LDCU.64 UR6, c[0x0][0x388] ;  /* 0x00007100ff0677ac */ /* 0x000e220008000a00 */
[----:B------:R-:W1:Y:S03]  /*0d60*/  LDCU.64 UR10, c[0x0][0x390] ;  /* 0x00007200ff0a77ac */ /* 0x000e660008000a00 */
[----:B------:R-:W-:-:S05]  /*0d70*/  IMAD.X R4, RZ, RZ, R9, P0 ;  /* 0x000000ffff047224 */ /* 0x000fca00000e0609 */
[--C-:B------:R-:W-:Y:S02]  /*0d80*/  SHF.R.S64 R3, R3, 0x1, R4.reuse ;  /* 0x0000000103037819 */ /* 0x100fe40000001004 */
[----:B------:R-:W-:Y:S02]  /*0d90*/  SHF.R.S32.HI R9, RZ, 0x1, R4 ;  /* 0x00000001ff097819 */ /* 0x000fe40000011404 */
[--C-:B------:R-:W-:Y:S02]  /*0da0*/  IADD3 R4, P0, P1, R6, R18, -R3.reuse ;  /* 0x0000001206047210 */ /* 0x100fe4000791e803 */
[----:B------:R-:W-:Y:S02]  /*0db0*/  IADD3 R6, P2, P3, R10, R27, -R3 ;  /* 0x0000001b0a067210 */ /* 0x000fe40007b5e803 */
[----:B------:R-:W-:Y:S01]  /*0dc0*/  IADD3.X R3, PT, PT, R7, R19, ~R9, P0, P1 ;  /* 0x0000001307037210 */ /* 0x000fe200007e2c09 */
[----:B0-----:R-:W-:Y:S01]  /*0dd0*/  IMAD R5, R5, UR6, RZ ;  /* 0x0000000605057c24 */ /* 0x001fe2000f8e02ff */
[----:B------:R-:W-:-:S02]  /*0de0*/  SHF.R.S32.HI R7, RZ, 0x1f, R6 ;  /* 0x0000001fff077819 */ /* 0x000fc40000011406 */
[----:B-1----:R-:W-:Y:S01]  /*0df0*/  ISETP.GE.U32.AND P0, PT, R6, UR10, PT ;  /* 0x0000000a06007c0c */ /* 0x002fe2000bf06070 */
[----:B------:R-:W-:Y:S01]  /*0e00*/  IMAD R11, R8, UR7, R5 ;  /* 0x00000007080b7c24 */ /* 0x000fe2000f8e0205 */
[----:B------:R-:W-:Y:S02]  /*0e10*/  IADD3.X R23, PT, PT, R23, R0, ~R9, P2, P3 ;  /* 0x0000000017177210 */ /* 0x000fe400017e6c09 */
[C---:B------:R-:W-:Y:S02]  /*0e20*/  SHF.R.U64 R3, R4.reuse, 0x1f, R3 ;  /* 0x0000001f04037819 */ /* 0x040fe40000001203 */
[--C-:B------:R-:W-:Y:S02]  /*0e30*/  SHF.R.S32.HI R5, RZ, 0x1f, R4.reuse ;  /* 0x0000001fff057819 */ /* 0x100fe40000011404 */
[----:B------:R-:W-:Y:S02]  /*0e40*/  ISETP.GE.U32.AND P1, PT, R4, UR6, PT ;  /* 0x0000000604007c0c */ /* 0x000fe4000bf26070 */
[----:B------:R-:W-:Y:S01]  /*0e50*/  ISETP.GE.AND.EX P0, PT, R7, UR11, PT, P0 ;  /* 0x0000000b07007c0c */ /* 0x000fe2000bf06300 */
[----:B------:R-:W-:Y:S01]  /*0e60*/  IMAD.WIDE.U32 R8, R8, UR6, R4 ;  /* 0x0000000608087c25 */ /* 0x000fe2000f8e0004 */
[----:B------:R-:W-:-:S02]  /*0e70*/  SHF.R.U64 R0, R6, 0x1f, R23 ;  /* 0x0000001f06007819 */ /* 0x000fc40000001217 */
[----:B------:R-:W-:Y:S02]  /*0e80*/  LOP3.LUT R3, R3, 0x1, RZ, 0xc0, !PT ;  /* 0x0000000103037812 */ /* 0x000fe400078ec0ff */
[----:B------:R-:W-:Y:S01]  /*0e90*/  ISETP.GE.OR.EX P0, PT, R5, UR7, P0, P1 ;  /* 0x0000000705007c0c */ /* 0x000fe20008706710 */
[----:B------:R-:W-:Y:S01]  /*0ea0*/  IMAD.WIDE.U32 R6, R8, UR10, R6 ;  /* 0x0000000a08067c25 */ /* 0x000fe2000f8e0006 */
[----:B------:R-:W-:Y:S02]  /*0eb0*/  LOP3.LUT R0, R0, 0x1, RZ, 0xc0, !PT ;  /* 0x0000000100007812 */ /* 0x000fe400078ec0ff */
[----:B------:R-:W-:Y:S02]  /*0ec0*/  ISETP.EQ.U32.AND P1, PT, R3, 0x1, PT ;  /* 0x000000010300780c */ /* 0x000fe40003f22070 */
[----:B------:R-:W-:Y:S01]  /*0ed0*/  ISETP.EQ.U32.AND P2, PT, R0, 0x1, PT ;  /* 0x000000010000780c */ /* 0x000fe20003f42070 */
[----:B------:R-:W-:Y:S01]  /*0ee0*/  IMAD.IADD R0, R9, 0x1, R11 ;  /* 0x0000000109007824 */ /* 0x000fe200078e020b */
[----:B------:R-:W-:-:S03]  /*0ef0*/  ISETP.EQ.U32.OR.EX P0, PT, RZ, RZ, P0, P1 ;  /* 0x000000ffff00720c */ /* 0x000fc60000702510 */
[----:B------:R-:W-:Y:S01]  /*0f00*/  IMAD R3, R0, UR10, RZ ;  /* 0x0000000a00037c24 */ /* 0x000fe2000f8e02ff */
[----:B------:R-:W-:-:S03]  /*0f10*/  ISETP.EQ.U32.OR.EX P0, PT, RZ, RZ, P0, P2 ;  /* 0x000000ffff00720c */ /* 0x000fc60000702520 */
[----:B------:R-:W-:-:S10]  /*0f20*/  IMAD R3, R8, UR11, R3 ;  /* 0x0000000b08037c24 */ /* 0x000fd4000f8e0203 */
[----:B------:R-:W-:Y:S05]  /*0f30*/  @P0 EXIT ;  /* 0x000000000000094d */ /* 0x000fea0003800000 */
[----:B------:R-:W0:Y:S01]  /*0f40*/  LDCU.128 UR12, c[0x0][0x3b0] ;  /* 0x00007600ff0c77ac */ /* 0x000e220008000c00 */
[----:B------:R-:W-:Y:S02]  /*0f50*/  LOP3.LUT R0, RZ, R2, RZ, 0x33, !PT ;  /* 0x00000002ff007212 */ /* 0x000fe400078e33ff */
[----:B------:R-:W-:Y:S01]  /*0f60*/  LOP3.LUT R5, RZ, R21, RZ, 0x33, !PT ;  /* 0x00000015ff057212 */ /* 0x000fe200078e33ff */
[----:B------:R-:W1:Y:S01]  /*0f70*/  LDCU.64 UR6, c[0x0][0x358] ;  /* 0x00006b00ff0677ac */ /* 0x000e620008000a00 */
[----:B------:R-:W-:Y:S02]  /*0f80*/  IADD3 R0, P1, PT, R0, UR8, RZ ;  /* 0x0000000800007c10 */ /* 0x000fe4000ff3e0ff */
[----:B------:R-:W-:Y:S01]  /*0f90*/  IADD3 R3, PT, PT, R7, R3, RZ ;  /* 0x0000000307037210 */ /* 0x000fe20007ffe0ff */
[----:B------:R-:W2:Y:S01]  /*0fa0*/  LDCU.64 UR10, c[0x0][0x3a8] ;  /* 0x00007500ff0a77ac */ /* 0x000ea20008000a00 */
[----:B------:R-:W-:Y:S02]  /*0fb0*/  IADD3.X R5, PT, PT, R5, UR4, RZ, P1, !PT ;  /* 0x0000000405057c10 */ /* 0x000fe40008ffe4ff */
[----:B0-----:R-:W-:-:S02]  /*0fc0*/  LEA R4, P2, R0, UR14, 0x2 ;  /* 0x0000000e00047c11 */ /* 0x001fc4000f8410ff */
[----:B------:R-:W-:Y:S02]  /*0fd0*/  LEA R2, P0, R6, UR12, 0x2 ;  /* 0x0000000c06027c11 */ /* 0x000fe4000f8010ff */
[----:B------:R-:W-:Y:S02]  /*0fe0*/  LEA.HI.X R5, R0, UR15, R5, 0x2, P2 ;  /* 0x0000000f00057c11 */ /* 0x000fe400090f1405 */
[----:B------:R-:W-:-:S04]  /*0ff0*/  LEA.HI.X R3, R6, UR13, R3, 0x2, P0 ;  /* 0x0000000d06037c11 */ /* 0x000fc800080f1403 */
[----:B-1----:R-:W3:Y:S04]  /*1000*/  LDG.E R5, desc[UR6][R4.64] ;  /* 0x0000000604057981 */ /* 0x002ee8000c1e1900 */
[----:B------:R-:W3:Y:S01]  /*1010*/  LDG.E R2, desc[UR6][R2.64] ;  /* 0x0000000602027981 */ /* 0x000ee2000c1e1900 */
[----:B--2---:R-:W-:-:S04]  /*1020*/  LEA R6, P0, R12, UR10, 0x2 ;  /* 0x0000000a0c067c11 */ /* 0x004fc8000f8010ff */
[----:B------:R-:W-:Y:S01]  /*1030*/  LEA.HI.X R7, R12, UR11, R15, 0x2, P0 ;  /* 0x0000000b0c077c11 */ /* 0x000fe200080f140f */
[----:B---3--:R-:W-:-:S05]  /*1040*/  FMUL R9, R2, R5 ;  /* 0x0000000502097220 */ /* 0x008fca0000400000 */
[----:B------:R-:W-:Y:S01]  /*1050*/  STG.E desc[UR6][R6.64], R9 ;  /* 0x0000000906007986 */ /* 0x000fe2000c101906 */
[----:B------:R-:W-:Y:S05]  /*1060*/  EXIT ;  /* 0x000000000000794d */ /* 0x000fea0003800000 */
        .weak           $__internal_0_$__cuda_sm20_div_s64
        .type           $__internal_0_$__cuda_sm20_div_s64,@function
        .size           $__internal_0_$__cuda_sm20_div_s64,(.L_x_1499 - $__internal_0_$__cuda_sm20_div_s64)
$__internal_0_$__cuda_sm20_div_s64:
[-C--:B------:R-:W-:Y:S02]  /*1070*/  IADD3 R23, P1, PT, RZ, -R6.reuse, RZ ;  /* 0x80000006ff177210 */ /* 0x080fe40007f3e0ff */
[----:B------:R-:W-:Y:S02]  /*1080*/  ISETP.GE.AND P0, PT, R4, RZ, PT ;  /* 0x000000ff0400720c */ /* 0x000fe40003f06270 */
[----:B------:R-:W-:Y:S01]  /*1090*/  ISETP.GE.AND P3, PT, R3, RZ, PT ;  /* 0x000000ff0300720c */ /* 0x000fe20003f66270 */
[----:B------:R-:W-:Y:S01]  /*10a0*/  IMAD.X R7, RZ, RZ, ~R4, P1 ;  /* 0x000000ffff077224 */ /* 0x000fe200008e0e04 */
[----:B------:R-:W-:-:S04]  /*10b0*/  SEL R22, R23, R6, !P0 ;  /* 0x0000000617167207 */ /* 0x000fc80004000000 */
[----:B------:R-:W-:-:S04]  /*10c0*/  SEL R23, R7, R4, !P0 ;  /* 0x0000000407177207 */ /* 0x000fc80004000000 */
[----:B------:R-:W0:Y:S08]  /*10d0*/  I2F.U64.RP R26, R22 ;  /* 0x00000016001a7312 */ /* 0x000e300000309000 */
[----:B0-----:R-:W0:Y:S02]  /*10e0*/  MUFU.RCP R26, R26 ;  /* 0x0000001a001a7308 */ /* 0x001e240000001000 */
[----:B0-----:R-:W-:Y:S01]  /*10f0*/  VIADD R28, R26, 0x1ffffffe ;  /* 0x1ffffffe1a1c7836 */ /* 0x001fe20000000000 */
[----:B------:R-:W-:-:S04]  /*1100*/  IADD3 R26, P4, PT, RZ, -R11, RZ ;  /* 0x8000000bff1a7210 */ /* 0x000fc80007f9e0ff */
[----:B------:R-:W-:Y:S01]  /*1110*/  SEL R11, R26, R11, !P3 ;  /* 0x0000000b1a0b7207 */ /* 0x000fe20005800000 */
[----:B------:R-:W0:Y:S01]  /*1120*/  F2I.U64.TRUNC R28, R28 ;  /* 0x0000001c001c7311 */ /* 0x000e22000020d800 */
[----:B------:R-:W-:Y:S02]  /*1130*/  IMAD.X R26, RZ, RZ, ~R3, P4 ;  /* 0x000000ffff1a7224 */ /* 0x000fe400020e0e03 */
[----:B0-----:R-:W-:-:S04]  /*1140*/  IMAD.WIDE.U32 R24, R28, R22, RZ ;  /* 0x000000161c187225 */ /* 0x001fc800078e00ff */
[C---:B------:R-:W-:Y:S01]  /*1150*/  IMAD R7, R28.reuse, R23, R25 ;  /* 0x000000171c077224 */ /* 0x040fe200078e0219 */
[----:B------:R-:W-:Y:S01]  /*1160*/  IADD3 R9, P0, PT, RZ, -R24, RZ ;  /* 0x80000018ff097210 */ /* 0x000fe20007f1e0ff */
[----:B------:R-:W-:Y:S02]  /*1170*/  IMAD.MOV.U32 R25, RZ, RZ, R28 ;  /* 0x000000ffff197224 */ /* 0x000fe400078e001c */
[----:B------:R-:W-:Y:S02]  /*1180*/  IMAD R7, R29, R22, R7 ;  /* 0x000000161d077224 */ /* 0x000fe400078e0207 */
[----:B------:R-:W-:-:S03]  /*1190*/  IMAD.HI.U32 R24, R28, R9, RZ ;  /* 0x000000091c187227 */ /* 0x000fc600078e00ff */
[----:B------:R-:W-:-:S05]  /*11a0*/  IADD3.X R7, PT, PT, RZ, ~R7, RZ, P0, !PT ;  /* 0x80000007ff077210 */ /* 0x000fca00007fe4ff */
[----:B------:R-:W-:-:S04]  /*11b0*/  IMAD.WIDE.U32 R24, P0, R28, R7, R24 ;  /* 0x000000071c187225 */ /* 0x000fc80007800018 */
[----:B------:R-:W-:-:S04]  /*11c0*/  IMAD.HI.U32 R24, P1, R29, R9, R24 ;  /* 0x000000091d187227 */ /* 0x000fc80007820018 */
[CC--:B------:R-:W-:Y:S02]  /*11d0*/  IMAD R25, R29.reuse, R7.reuse, RZ ;  /* 0x000000071d197224 */ /* 0x0c0fe400078e02ff */
[----:B------:R-:W-:-:S03]  /*11e0*/  IMAD.HI.U32 R7, R29, R7, RZ ;  /* 0x000000071d077227 */ /* 0x000fc600078e00ff */
[----:B------:R-:W-:Y:S01]  /*11f0*/  IADD3 R25, P2, PT, R25, R24, RZ ;  /* 0x0000001819197210 */ /* 0x000fe20007f5e0ff */
[----:B------:R-:W-:-:S04]  /*1200*/  IMAD.X R7, R7, 0x1, R29, P0 ;  /* 0x0000000107077824 */ /* 0x000fc800000e061d */
[----:B------:R-:W-:Y:S01]  /*1210*/  IMAD.WIDE.U32 R28, R25, R22, RZ ;  /* 0x00000016191c7225 */ /* 0x000fe200078e00ff */
[----:B------:R-:W-:-:S03]  /*1220*/  IADD3.X R7, PT, PT, RZ, RZ, R7, P2, P1 ;  /* 0x000000ffff077210 */ /* 0x000fc600017e2407 */
[----:B------:R-:W-:Y:S01]  /*1230*/  IMAD R24, R25, R23, R29 ;  /* 0x0000001719187224 */ /* 0x000fe200078e021d */
[----:B------:R-:W-:Y:S01]  /*1240*/  IADD3 R9, P0, PT, RZ, -R28, RZ ;  /* 0x8000001cff097210 */ /* 0x000fe20007f1e0ff */
[----:B------:R-:W-:Y:S02]  /*1250*/  HFMA2 R29, -RZ, RZ, 0, 0 ;  /* 0x00000000ff1d7431 */ /* 0x000fe400000001ff */
[----:B------:R-:W-:Y:S02]  /*1260*/  IMAD R28, R7, R22, R24 ;  /* 0x00000016071c7224 */ /* 0x000fe400078e0218 */
[----:B------:R-:W-:-:S03]  /*1270*/  IMAD.HI.U32 R24, R25, R9, RZ ;  /* 0x0000000919187227 */ /* 0x000fc600078e00ff */
[----:B------:R-:W-:-:S05]  /*1280*/  IADD3.X R28, PT, PT, RZ, ~R28, RZ, P0, !PT ;  /* 0x8000001cff1c7210 */ /* 0x000fca00007fe4ff */
[----:B------:R-:W-:-:S04]  /*1290*/  IMAD.WIDE.U32 R24, P0, R25, R28, R24 ;  /* 0x0000001c19187225 */ /* 0x000fc80007800018 */
[----:B------:R-:W-:Y:S01]  /*12a0*/  IMAD.HI.U32 R24, P1, R7, R9, R24 ;  /* 0x0000000907187227 */ /* 0x000fe20007820018 */
[----:B------:R-:W-:-:S03]  /*12b0*/  SEL R25, R26, R3, !P3 ;  /* 0x000000031a197207 */ /* 0x000fc60005800000 */
[CC--:B------:R-:W-:Y:S02]  /*12c0*/  IMAD R9, R7.reuse, R28.reuse, RZ ;  /* 0x0000001c07097224 */ /* 0x0c0fe400078e02ff */
[----:B------:R-:W-:-:S03]  /*12d0*/  IMAD.HI.U32 R28, R7, R28, RZ ;  /* 0x0000001c071c7227 */ /* 0x000fc600078e00ff */
[----:B------:R-:W-:Y:S01]  /*12e0*/  IADD3 R24, P2, PT, R9, R24, RZ ;  /* 0x0000001809187210 */ /* 0x000fe20007f5e0ff */
[----:B------:R-:W-:-:S04]  /*12f0*/  IMAD.X R7, R28, 0x1, R7, P0 ;  /* 0x000000011c077824 */ /* 0x000fc800000e0607 */
[----:B------:R-:W-:Y:S01]  /*1300*/  IMAD.HI.U32 R28, R24, R11, RZ ;  /* 0x0000000b181c7227 */ /* 0x000fe200078e00ff */
[----:B------:R-:W-:-:S03]  /*1310*/  IADD3.X R26, PT, PT, RZ, RZ, R7, P2, P1 ;  /* 0x000000ffff1a7210 */ /* 0x000fc600017e2407 */
[----:B------:R-:W-:-:S04]  /*1320*/  IMAD.WIDE.U32 R28, R24, R25, R28 ;  /* 0x00000019181c7225 */ /* 0x000fc800078e001c */
[C---:B------:R-:W-:Y:S02]  /*1330*/  IMAD R7, R26.reuse, R25, RZ ;  /* 0x000000191a077224 */ /* 0x040fe400078e02ff */
[----:B------:R-:W-:-:S04]  /*1340*/  IMAD.HI.U32 R28, P0, R26, R11, R28 ;  /* 0x0000000b1a1c7227 */ /* 0x000fc8000780001c */
[----:B------:R-:W-:Y:S01]  /*1350*/  IMAD.HI.U32 R9, R26, R25, RZ ;  /* 0x000000191a097227 */ /* 0x000fe200078e00ff */
[----:B------:R-:W-:-:S03]  /*1360*/  IADD3 R7, P1, PT, R7, R28, RZ ;  /* 0x0000001c07077210 */ /* 0x000fc60007f3e0ff */
[----:B------:R-:W-:Y:S02]  /*1370*/  IMAD.X R9, RZ, RZ, R9, P0 ;  /* 0x000000ffff097224 */ /* 0x000fe400000e0609 */
[----:B------:R-:W-:-:S04]  /*1380*/  IMAD.WIDE.U32 R28, R7, R22, RZ ;  /* 0x00000016071c7225 */ /* 0x000fc800078e00ff */
[----:B------:R-:W-:Y:S01]  /*1390*/  IMAD.X R9, RZ, RZ, R9, P1 ;  /* 0x000000ffff097224 */ /* 0x000fe200008e0609 */
[----:B------:R-:W-:Y:S01]  /*13a0*/  IADD3 R11, P1, PT, -R28, R11, RZ ;  /* 0x0000000b1c0b7210 */ /* 0x000fe20007f3e1ff */
[----:B------:R-:W-:-:S03]  /*13b0*/  IMAD R24, R7, R23, R29 ;  /* 0x0000001707187224 */ /* 0x000fc600078e021d */
[-C--:B------:R-:W-:Y:S01]  /*13c0*/  ISETP.GE.U32.AND P0, PT, R11, R22.reuse, PT ;  /* 0x000000160b00720c */ /* 0x080fe20003f06070 */
[----:B------:R-:W-:-:S05]  /*13d0*/  IMAD R24, R9, R22, R24 ;  /* 0x0000001609187224 */ /* 0x000fca00078e0218 */
[----:B------:R-:W-:Y:S02]  /*13e0*/  IADD3.X R25, PT, PT, ~R24, R25, RZ, P1, !PT ;  /* 0x0000001918197210 */ /* 0x000fe40000ffe5ff */
[----:B------:R-:W-:Y:S02]  /*13f0*/  IADD3 R24, P1, PT, R11, -R22, RZ ;  /* 0x800000160b187210 */ /* 0x000fe40007f3e0ff */
[----:B------:R-:W-:-:S03]  /*1400*/  ISETP.GE.U32.AND.EX P0, PT, R25, R23, PT, P0 ;  /* 0x000000171900720c */ /* 0x000fc60003f06100 */
[----:B------:R-:W-:Y:S01]  /*1410*/  IMAD.X R26, R25, 0x1, ~R23, P1 ;  /* 0x00000001191a7824 */ /* 0x000fe200008e0e17 */
[----:B------:R-:W-:Y:S02]  /*1420*/  IADD3 R28, P1, PT, R7, 0x1, RZ ;  /* 0x00000001071c7810 */ /* 0x000fe40007f3e0ff */
[----:B------:R-:W-:Y:S02]  /*1430*/  SEL R11, R24, R11, P0 ;  /* 0x0000000b180b7207 */ /* 0x000fe40000000000 */
[----:B------:R-:W-:Y:S01]  /*1440*/  SEL R25, R26, R25, P0 ;  /* 0x000000191a197207 */ /* 0x000fe20000000000 */
[----:B------:R-:W-:Y:S01]  /*1450*/  IMAD.X R24, RZ, RZ, R9, P1 ;  /* 0x000000ffff187224 */ /* 0x000fe200008e0609 */
[----:B------:R-:W-:Y:S02]  /*1460*/  SEL R28, R28, R7, P0 ;  /* 0x000000071c1c7207 */ /* 0x000fe40000000000 */
[----:B------:R-:W-:Y:S02]  /*1470*/  ISETP.GE.U32.AND P1, PT, R11, R22, PT ;  /* 0x000000160b00720c */ /* 0x000fe40003f26070 */
[----:B------:R-:W-:-:S02]  /*1480*/  SEL R24, R24, R9, P0 ;  /* 0x0000000918187207 */ /* 0x000fc40000000000 */
[----:B------:R-:W-:Y:S02]  /*1490*/  IADD3 R7, P2, PT, R28, 0x1, RZ ;  /* 0x000000011c077810 */ /* 0x000fe40007f5e0ff */
[----:B------:R-:W-:Y:S02]  /*14a0*/  ISETP.GE.U32.AND.EX P0, PT, R25, R23, PT, P1 ;  /* 0x000000171900720c */ /* 0x000fe40003f06110 */
[----:B------:R-:W-:Y:S02]  /*14b0*/  IADD3.X R9, PT, PT, RZ, R24, RZ, P2, !PT ;  /* 0x00000018ff097210 */ /* 0x000fe400017fe4ff */
[----:B------:R-:W-:Y:S02]  /*14c0*/  SEL R28, R7, R28, P0 ;  /* 0x0000001c071c7207 */ /* 0x000fe40000000000 */
[----:B------:R-:W-:Y:S02]  /*14d0*/  LOP3.LUT R11, R4, R3, RZ, 0x3c, !PT ;  /* 0x00000003040b7212 */ /* 0x000fe400078e3cff */
[----:B------:R-:W-:-:S02]  /*14e0*/  SEL R3, R9, R24, P0 ;  /* 0x0000001809037207 */ /* 0x000fc40000000000 */
[-C--:B------:R-:W-:Y:S02]  /*14f0*/  IADD3 R7, P2, PT, RZ, -R28.reuse, RZ ;  /* 0x8000001cff077210 */ /* 0x080fe40007f5e0ff */
[----:B------:R-:W-:Y:S02]  /*1500*/  ISETP.NE.U32.AND P0, PT, R6, RZ, PT ;  /* 0x000000ff0600720c */ /* 0x000fe40003f05070 */
[----:B------:R-:W-:Y:S01]  /*1510*/  ISETP.GE.AND P1, PT, R11, RZ, PT ;  /* 0x000000ff0b00720c */ /* 0x000fe20003f26270 */
[----:B------:R-:W-:Y:S01]  /*1520*/  IMAD.X R6, RZ, RZ, ~R3, P2 ;  /* 0x000000ffff067224 */ /* 0x000fe200010e0e03 */
[----:B------:R-:W-:Y:S02]  /*1530*/  MOV R11, 0x0 ;  /* 0x00000000000b7802 */ /* 0x000fe40000000f00 */
[----:B------:R-:W-:Y:S02]  /*1540*/  ISETP.NE.AND.EX P0, PT, R4, RZ, PT, P0 ;  /* 0x000000ff0400720c */ /* 0x000fe40003f05300 */
[----:B------:R-:W-:-:S02]  /*1550*/  SEL R4, R7, R28, !P1 ;  /* 0x0000001c07047207 */ /* 0x000fc40004800000 */
[----:B------:R-:W-:Y:S02]  /*1560*/  SEL R3, R6, R3, !P1 ;  /* 0x0000000306037207 */ /* 0x000fe40004800000 */
[----:B------:R-:W-:Y:S02]  /*1570*/  SEL R4, R4, 0xffffffff, P0 ;  /* 0xffffffff04047807 */ /* 0x000fe40000000000 */
[----:B------:R-:W-:Y:S01]  /*1580*/  SEL R3, R3, 0xffffffff, P0 ;  /* 0xffffffff03037807 */ /* 0x000fe20000000000 */
[----:B------:R-:W-:Y:S06]  /*1590*/  RET.REL.NODEC R10 `(vec_manualFilteringStackedFast) ;  /* 0xffffffe80a987950 */ /* 0x000fec0003c3ffff */
.L_x_12:
[----:B------:R-:W-:-:S00]  /*15a0*/  BRA `(.L_x_12) ;  /* 0xfffffffc00fc7947 */ /* 0x000fc0000383ffff */
[----:B------:R-:W-:-:S00]  /*15b0*/  NOP ;  /* 0x0000000000007918 */ /* 0x000fc00000000000 */
        /* <DEDUP_REMOVED lines=12> */
.L_x_1499:


//--------------------- .text.vec_manualFilteringFast --------------------------
	.section	.text.vec_manualFilteringFast,"ax",@progbits
	.align	128
        .global         vec_manualFilteringFast
        .type           vec_manualFilteringFast,@function
        .size           vec_manualFilteringFast,(.L_x_1501 - vec_manualFilteringFast)
        .other          vec_manualFilteringFast,@"STO_CUDA_ENTRY STV_DEFAULT"
vec_manualFilteringFast:
.text.vec_manualFilteringFast:
[----:B------:R-:W0:Y:S01]  /*0000*/  LDC R1, c[0x0][0x37c] ;  /* 0x0000df00ff017b82 */ /* 0x000e220000000800 */
[----:B------:R-:W1:Y:S01]  /*0010*/  S2R R26, SR_TID.X ;  /* 0x00000000001a7919 */ /* 0x000e620000002100 */
[----:B------:R-:W2:Y:S06]  /*0020*/  LDCU UR8, c[0x0][0x2fc] ;  /* 0x00005f80ff0877ac */ /* 0x000eac0008000800 */
[----:B------:R-:W1:Y:S01]  /*0030*/  S2UR UR5, SR_CTAID.X ;  /* 0x00000000000579c3 */ /* 0x000e620000002500 */
[----:B------:R-:W-:Y:S01]  /*0040*/  IMAD.MOV.U32 R27, RZ, RZ, RZ ;  /* 0x000000ffff1b7224 */ /* 0x000fe200078e00ff */
[----:B------:R-:W3:Y:S01]  /*0050*/  S2R R5, SR_TID.Y ;  /* 0x0000000000057919 */ /* 0x000ee20000002200 */
[----:B------:R-:W4:Y:S01]  /*0060*/  LDCU.64 UR6, c[0x0][0x398] ;  /* 0x00007300ff0677ac */ /* 0x000f220008000a00 */
[----:B0-----:R-:W-:Y:S01]  /*0070*/  VIADD R1, R1, 0xffffffc0 ;  /* 0xffffffc001017836 */ /* 0x001fe20000000000 */
[----:B------:R-:W-:Y:S03]  /*0080*/  BSSY.RECONVERGENT B0, `(.L_x_13) ;  /* 0x0000035000007945 */ /* 0x000fe60003800200 */
[----:B------:R-:W1:Y:S08]  /*0090*/  LDC R3, c[0x0][0x360] ;  /* 0x0000d800ff037b82 */ /* 0x000e700000000800 */
[----:B------:R-:W3:Y:S01]  /*00a0*/  S2UR UR9, SR_CTAID.Y ;  /* 0x00000000000979c3 */ /* 0x000ee20000002600 */
[----:B----4-:R-:W-:-:S02]  /*00b0*/  UIMAD UR4, UR7, UR6, URZ ;  /* 0x00000006070472a4 */ /* 0x010fc4000f8e02ff */
[----:B------:R-:W-:-:S05]  /*00c0*/  UIMAD.WIDE.U32 UR36, UR6, UR6, URZ ;  /* 0x00000006062472a5 */ /* 0x000fca000f8e00ff */
[----:B------:R-:W3:Y:S01]  /*00d0*/  LDC R0, c[0x0][0x364] ;  /* 0x0000d900ff007b82 */ /* 0x000ee20000000800 */
[----:B------:R-:W0:Y:S01]  /*00e0*/  LDCU UR10, c[0x0][0x370] ;  /* 0x00006e00ff0a77ac */ /* 0x000e220008000800 */
[----:B------:R-:W-:Y:S01]  /*00f0*/  UIMAD UR4, UR6, UR7, UR4 ;  /* 0x00000007060472a4 */ /* 0x000fe2000f8e0204 */
[C---:B-1----:R-:W-:Y:S01]  /*0100*/  IMAD R26, R3.reuse, UR5, R26 ;  /* 0x00000005031a7c24 */ /* 0x042fe2000f8e021a */
[----:B------:R-:W1:Y:S02]  /*0110*/  LDCU UR5, c[0x0][0x2f8] ;  /* 0x00005f00ff0577ac */ /* 0x000e640008000800 */
[----:B------:R-:W-:Y:S01]  /*0120*/  UIADD3 UR41, UPT, UPT, UR37, UR4, URZ ;  /* 0x0000000425297290 */ /* 0x000fe2000fffe0ff */
[----:B0-----:R-:W-:-:S04]  /*0130*/  IMAD.WIDE.U32 R2, R3, UR10, RZ ;  /* 0x0000000a03027c25 */ /* 0x001fc8000f8e00ff */
[----:B---3--:R-:W-:Y:S01]  /*0140*/  IMAD R5, R0, UR9, R5 ;  /* 0x0000000900057c24 */ /* 0x008fe2000f8e0205 */
[----:B-1----:R-:W-:-:S03]  /*0150*/  IADD3 R6, P1, PT, R1, UR5, RZ ;  /* 0x0000000501067c10 */ /* 0x002fc6000ff3e0ff */
[----:B------:R-:W-:Y:S01]  /*0160*/  IMAD.WIDE.U32 R26, R5, R2, R26 ;  /* 0x00000002051a7225 */ /* 0x000fe200078e001a */
[----:B--2---:R-:W-:-:S03]  /*0170*/  IADD3.X R7, PT, PT, RZ, UR8, RZ, P1, !PT ;  /* 0x00000008ff077c10 */ /* 0x004fc60008ffe4ff */
[----:B------:R-:W-:-:S04]  /*0180*/  IMAD R3, R3, R5, RZ ;  /* 0x0000000503037224 */ /* 0x000fc800078e02ff */
[----:B------:R-:W-:-:S05]  /*0190*/  IMAD.IADD R25, R27, 0x1, R3 ;  /* 0x000000011b197824 */ /* 0x000fca00078e0203 */
[----:B------:R-:W-:-:S04]  /*01a0*/  LOP3.LUT R0, R25, UR41, RZ, 0xfc, !PT ;  /* 0x0000002919007c12 */ /* 0x000fc8000f8efcff */
[----:B------:R-:W-:-:S13]  /*01b0*/  ISETP.NE.U32.AND P0, PT, R0, RZ, PT ;  /* 0x000000ff0000720c */ /* 0x000fda0003f05070 */
[----:B------:R-:W-:Y:S05]  /*01c0*/  @P0 BRA `(.L_x_14) ;  /* 0x00000000005c0947 */ /* 0x000fea0003800000 */
[----:B------:R-:W0:Y:S01]  /*01d0*/  I2F.U32.RP R0, UR36 ;  /* 0x0000002400007d06 */ /* 0x000e220008209000 */
[----:B------:R-:W-:Y:S01]  /*01e0*/  ISETP.NE.U32.AND P2, PT, RZ, UR36, PT ;  /* 0x00000024ff007c0c */ /* 0x000fe2000bf45070 */
[----:B------:R-:W-:-:S06]  /*01f0*/  IMAD.MOV.U32 R15, RZ, RZ, RZ ;  /* 0x000000ffff0f7224 */ /* 0x000fcc00078e00ff */
[----:B0-----:R-:W0:Y:S02]  /*0200*/  MUFU.RCP R0, R0 ;  /* 0x0000000000007308 */ /* 0x001e240000001000 */
[----:B0-----:R-:W-:-:S06]  /*0210*/  VIADD R2, R0, 0xffffffe ;  /* 0x0ffffffe00027836 */ /* 0x001fcc0000000000 */
        /* <DEDUP_REMOVED lines=13> */
[----:B------:R-:W-:Y:S01]  /*02f0*/  @P1 VIADD R14, R14, 0x1 ;  /* 0x000000010e0e1836 */ /* 0x000fe20000000000 */
[----:B------:R-:W-:-:S04]  /*0300*/  @!P2 LOP3.LUT R14, RZ, UR36, RZ, 0x33, !PT ;  /* 0x00000024ff0eac12 */ /* 0x000fc8000f8e33ff */
[----:B------:R-:W-:-:S05]  /*0310*/  IADD3 R3, PT, PT, -R14, RZ, RZ ;  /* 0x000000ff0e037210 */ /* 0x000fca0007ffe1ff */
[----:B------:R-:W-:Y:S01]  /*0320*/  IMAD R18, R3, UR36, R26 ;  /* 0x0000002403127c24 */ /* 0x000fe2000f8e021a */
[----:B------:R-:W-:Y:S06]  /*0330*/  BRA `(.L_x_15) ;  /* 0x0000000000247947 */ /* 0x000fec0003800000 */
.L_x_14:
[----:B------:R-:W-:-:S07]  /*0340*/  MOV R0, 0x360 ;  /* 0x0000036000007802 */ /* 0x000fce0000000f00 */
[----:B------:R-:W-:Y:S05]  /*0350*/  CALL.REL.NOINC `($__internal_2_$__cuda_sm20_div_u64) ;  /* 0x00000010002c7944 */ /* 0x000fea0003c00000 */
[----:B------:R-:W-:Y:S02]  /*0360*/  IADD3 R5, P0, PT, RZ, -R14, RZ ;  /* 0x8000000eff057210 */ /* 0x000fe40007f1e0ff */
[----:B------:R-:W-:-:S03]  /*0370*/  MOV R24, R26 ;  /* 0x0000001a00187202 */ /* 0x000fc60000000f00 */
[----:B------:R-:W-:Y:S02]  /*0380*/  IMAD.X R0, RZ, RZ, ~R15, P0 ;  /* 0x000000ffff007224 */ /* 0x000fe400000e0e0f */
[----:B------:R-:W-:-:S04]  /*0390*/  IMAD.WIDE.U32 R18, R5, UR36, R24 ;  /* 0x0000002405127c25 */ /* 0x000fc8000f8e0018 */
[----:B------:R-:W-:-:S04]  /*03a0*/  IMAD R0, R0, UR36, RZ ;  /* 0x0000002400007c24 */ /* 0x000fc8000f8e02ff */
[----:B------:R-:W-:-:S04]  /*03b0*/  IMAD R5, R5, UR41, R0 ;  /* 0x0000002905057c24 */ /* 0x000fc8000f8e0200 */
[----:B------:R-:W-:-:S07]  /*03c0*/  IMAD.IADD R5, R19, 0x1, R5 ;  /* 0x0000000113057824 */ /* 0x000fce00078e0205 */
.L_x_15:
[----:B------:R-:W-:Y:S05]  /*03d0*/  BSYNC.RECONVERGENT B0 ;  /* 0x0000000000007941 */ /* 0x000fea0003800200 */
.L_x_13:
[----:B------:R-:W0:Y:S01]  /*03e0*/  LDCU UR4, c[0x0][0x394] ;  /* 0x00007280ff0477ac */ /* 0x000e220008000800 */
[----:B------:R-:W-:Y:S01]  /*03f0*/  BSSY.RECONVERGENT B0, `(.L_x_16) ;  /* 0x000002e000007945 */ /* 0x000fe20003800200 */
[----:B0-----:R-:W-:-:S04]  /*0400*/  LOP3.LUT R0, R15, UR4, RZ, 0xfc, !PT ;  /* 0x000000040f007c12 */ /* 0x001fc8000f8efcff */
[----:B------:R-:W-:-:S13]  /*0410*/  ISETP.NE.U32.AND P0, PT, R0, RZ, PT ;  /* 0x000000ff0000720c */ /* 0x000fda0003f05070 */
[----:B------:R-:W-:Y:S05]  /*0420*/  @P0 BRA `(.L_x_17) ;  /* 0x0000000000600947 */ /* 0x000fea0003800000 */
[----:B------:R-:W0:Y:S02]  /*0430*/  LDCU UR4, c[0x0][0x390] ;  /* 0x00007200ff0477ac */ /* 0x000e240008000800 */
[----:B0-----:R-:W0:Y:S01]  /*0440*/  I2F.U32.RP R0, UR4 ;  /* 0x0000000400007d06 */ /* 0x001e220008209000 */
[----:B------:R-:W-:-:S07]  /*0450*/  ISETP.NE.U32.AND P2, PT, RZ, UR4, PT ;  /* 0x00000004ff007c0c */ /* 0x000fce000bf45070 */
[----:B0-----:R-:W0:Y:S02]  /*0460*/  MUFU.RCP R0, R0 ;  /* 0x0000000000007308 */ /* 0x001e240000001000 */
[----:B0-----:R-:W-:Y:S02]  /*0470*/  VIADD R2, R0, 0xffffffe ;  /* 0x0ffffffe00027836 */ /* 0x001fe40000000000 */
[----:B------:R-:W-:-:S04]  /*0480*/  IMAD.MOV.U32 R0, RZ, RZ, RZ ;  /* 0x000000ffff007224 */ /* 0x000fc800078e00ff */
[----:B------:R0:W1:Y:S02]  /*0490*/  F2I.FTZ.U32.TRUNC.NTZ R3, R2 ;  /* 0x0000000200037305 */ /* 0x000064000021f000 */
[----:B0-----:R-:W-:Y:S02]  /*04a0*/  HFMA2 R2, -RZ, RZ, 0, 0 ;  /* 0x00000000ff027431 */ /* 0x001fe400000001ff */
[----:B-1----:R-:W-:-:S04]  /*04b0*/  IMAD.MOV R9, RZ, RZ, -R3 ;  /* 0x000000ffff097224 */ /* 0x002fc800078e0a03 */
[----:B------:R-:W-:-:S04]  /*04c0*/  IMAD R9, R9, UR4, RZ ;  /* 0x0000000409097c24 */ /* 0x000fc8000f8e02ff */
[----:B------:R-:W-:-:S04]  /*04d0*/  IMAD.HI.U32 R3, R3, R9, R2 ;  /* 0x0000000903037227 */ /* 0x000fc800078e0002 */
[----:B------:R-:W-:Y:S02]  /*04e0*/  IMAD.MOV.U32 R9, RZ, RZ, RZ ;  /* 0x000000ffff097224 */ /* 0x000fe400078e00ff */
[----:B------:R-:W-:-:S04]  /*04f0*/  IMAD.HI.U32 R8, R3, R14, RZ ;  /* 0x0000000e03087227 */ /* 0x000fc800078e00ff */
[----:B------:R-:W-:-:S04]  /*0500*/  IMAD.MOV R3, RZ, RZ, -R8 ;  /* 0x000000ffff037224 */ /* 0x000fc800078e0a08 */
        /* <DEDUP_REMOVED lines=10> */
.L_x_17:
[----:B------:R-:W0:Y:S01]  /*05b0*/  LDCU.64 UR4, c[0x0][0x390] ;  /* 0x00007200ff0477ac */ /* 0x000e220008000a00 */
[----:B------:R-:W-:Y:S01]  /*05c0*/  MOV R3, R14 ;  /* 0x0000000e00037202 */ /* 0x000fe20000000f00 */
[----:B------:R-:W-:Y:S01]  /*05d0*/  IMAD.MOV.U32 R21, RZ, RZ, R15 ;  /* 0x000000ffff157224 */ /* 0x000fe200078e000f */
[----:B------:R-:W-:Y:S01]  /*05e0*/  MOV R4, 0x620 ;  /* 0x0000062000047802 */ /* 0x000fe20000000f00 */
[----:B0-----:R-:W-:Y:S02]  /*05f0*/  IMAD.U32 R17, RZ, RZ, UR4 ;  /* 0x00000004ff117e24 */ /* 0x001fe4000f8e00ff */
[----:B------:R-:W-:-:S07]  /*0600*/  IMAD.U32 R16, RZ, RZ, UR5 ;  /* 0x00000005ff107e24 */ /* 0x000fce000f8e00ff */
[----:B------:R-:W-:Y:S05]  /*0610*/  CALL.REL.NOINC `($__internal_1_$__cuda_sm20_div_s64) ;  /* 0x00000008002c7944 */ /* 0x000fea0003c00000 */
[----:B------:R-:W0:Y:S01]  /*0620*/  LDCU.64 UR4, c[0x0][0x390] ;  /* 0x00007200ff0477ac */ /* 0x000e220008000a00 */
[-C--:B------:R-:W-:Y:S01]  /*0630*/  IADD3 R9, P0, PT, RZ, -R12.reuse, RZ ;  /* 0x8000000cff097210 */ /* 0x080fe20007f1e0ff */
[----:B------:R-:W-:Y:S01]  /*0640*/  IMAD.MOV.U32 R2, RZ, RZ, R14 ;  /* 0x000000ffff027224 */ /* 0x000fe200078e000e */
[----:B------:R-:W-:Y:S01]  /*0650*/  MOV R8, R12 ;  /* 0x0000000c00087202 */ /* 0x000fe20000000f00 */
[----:B------:R-:W-:Y:S01]  /*0660*/  IMAD.MOV.U32 R3, RZ, RZ, R15 ;  /* 0x000000ffff037224 */ /* 0x000fe200078e000f */
[----:B------:R-:W-:-:S05]  /*0670*/  IADD3.X R0, PT, PT, RZ, ~R13, RZ, P0, !PT ;  /* 0x8000000dff007210 */ /* 0x000fca00007fe4ff */
[----:B0-----:R-:W-:Y:S02]  /*0680*/  IMAD R0, R0, UR4, RZ ;  /* 0x0000000400007c24 */ /* 0x001fe4000f8e02ff */
[----:B------:R-:W-:-:S04]  /*0690*/  IMAD.WIDE.U32 R2, R9, UR4, R2 ;  /* 0x0000000409027c25 */ /* 0x000fc8000f8e0002 */
[----:B------:R-:W-:-:S04]  /*06a0*/  IMAD R9, R9, UR5, R0 ;  /* 0x0000000509097c24 */ /* 0x000fc8000f8e0200 */
[----:B------:R-:W-:Y:S02]  /*06b0*/  IMAD.IADD R0, R3, 0x1, R9 ;  /* 0x0000000103007824 */ /* 0x000fe400078e0209 */
[----:B------:R-:W-:-:S07]  /*06c0*/  IMAD.MOV.U32 R9, RZ, RZ, R13 ;  /* 0x000000ffff097224 */ /* 0x000fce00078e000d */
.L_x_18:
[----:B------:R-:W-:Y:S05]  /*06d0*/  BSYNC.RECONVERGENT B0 ;  /* 0x0000000000007941 */ /* 0x000fea0003800200 */
.L_x_16:
[----:B------:R-:W0:Y:S01]  /*06e0*/  LDCU UR4, c[0x0][0x39c] ;  /* 0x00007380ff0477ac */ /* 0x000e220008000800 */
[----:B------:R-:W-:Y:S01]  /*06f0*/  SHF.R.S32.HI R19, RZ, 0x1f, R18 ;  /* 0x0000001fff137819 */ /* 0x000fe20000011412 */
[----:B------:R-:W-:Y:S01]  /*0700*/  BSSY.RECONVERGENT B0, `(.L_x_19) ;  /* 0x000002f000007945 */ /* 0x000fe20003800200 */
[----:B0-----:R-:W-:-:S05]  /*0710*/  IMAD.U32 R17, RZ, RZ, UR4 ;  /* 0x00000004ff117e24 */ /* 0x001fca000f8e00ff */
[----:B------:R-:W-:-:S04]  /*0720*/  LOP3.LUT R3, R19, R17, RZ, 0xfc, !PT ;  /* 0x0000001113037212 */ /* 0x000fc800078efcff */
[----:B------:R-:W-:-:S13]  /*0730*/  ISETP.NE.U32.AND P0, PT, R3, RZ, PT ;  /* 0x000000ff0300720c */ /* 0x000fda0003f05070 */
[----:B------:R-:W-:Y:S05]  /*0740*/  @P0 BRA `(.L_x_20) ;  /* 0x0000000000640947 */ /* 0x000fea0003800000 */
[----:B------:R-:W0:Y:S01]  /*0750*/  LDCU UR4, c[0x0][0x398] ;  /* 0x00007300ff0477ac */ /* 0x000e220008000800 */
[----:B------:R-:W-:Y:S02]  /*0760*/  HFMA2 R23, -RZ, RZ, 0, 0 ;  /* 0x00000000ff177431 */ /* 0x000fe400000001ff */
        /* <DEDUP_REMOVED lines=12> */
[----:B------:R-:W-:-:S04]  /*0830*/  IMAD.MOV R4, RZ, RZ, -R12 ;  /* 0x000000ffff047224 */ /* 0x000fc800078e0a0c */
[----:B------:R-:W-:-:S05]  /*0840*/  IMAD R4, R21, R4, R18 ;  /* 0x0000000415047224 */ /* 0x000fca00078e0212 */
[----:B------:R-:W-:-:S13]  /*0850*/  ISETP.GE.U32.AND P0, PT, R4, R21, PT ;  /* 0x000000150400720c */ /* 0x000fda0003f06070 */
[----:B------:R-:W-:Y:S01]  /*0860*/  @P0 IADD3 R4, PT, PT, R4, -R21, RZ ;  /* 0x8000001504040210 */ /* 0x000fe20007ffe0ff */
[----:B------:R-:W-:-:S03]  /*0870*/  @P0 VIADD R12, R12, 0x1 ;  /* 0x000000010c0c0836 */ /* 0x000fc60000000000 */
[----:B------:R-:W-:-:S13]  /*0880*/  ISETP.GE.U32.AND P1, PT, R4, R21, PT ;  /* 0x000000150400720c */ /* 0x000fda0003f26070 */
[----:B------:R-:W-:Y:S01]  /*0890*/  @P1 VIADD R12, R12, 0x1 ;  /* 0x000000010c0c1836 */ /* 0x000fe20000000000 */
[----:B------:R-:W-:-:S05]  /*08a0*/  @!P2 LOP3.LUT R12, RZ, R21, RZ, 0x33, !PT ;  /* 0x00000015ff0ca212 */ /* 0x000fca00078e33ff */
[----:B------:R-:W-:-:S04]  /*08b0*/  IMAD.MOV R3, RZ, RZ, -R12 ;  /* 0x000000ffff037224 */ /* 0x000fc800078e0a0c */
[----:B------:R-:W-:Y:S01]  /*08c0*/  IMAD R3, R21, R3, R18 ;  /* 0x0000000315037224 */ /* 0x000fe200078e0212 */
[----:B------:R-:W-:Y:S06]  /*08d0*/  BRA `(.L_x_21) ;  /* 0x0000000000447947 */ /* 0x000fec0003800000 */
.L_x_20:
[----:B------:R-:W0:Y:S01]  /*08e0*/  LDCU.64 UR4, c[0x0][0x398] ;  /* 0x00007300ff0477ac */ /* 0x000e220008000a00 */
[----:B------:R-:W-:Y:S01]  /*08f0*/  IMAD.MOV.U32 R3, RZ, RZ, R18 ;  /* 0x000000ffff037224 */ /* 0x000fe200078e0012 */
[----:B------:R-:W-:Y:S01]  /*0900*/  MOV R4, 0x950 ;  /* 0x0000095000047802 */ /* 0x000fe20000000f00 */
[----:B------:R-:W-:Y:S02]  /*0910*/  IMAD.MOV.U32 R21, RZ, RZ, R19 ;  /* 0x000000ffff157224 */ /* 0x000fe400078e0013 */
[----:B0-----:R-:W-:Y:S01]  /*0920*/  IMAD.U32 R17, RZ, RZ, UR4 ;  /* 0x00000004ff117e24 */ /* 0x001fe2000f8e00ff */
[----:B------:R-:W-:-:S07]  /*0930*/  MOV R16, UR5 ;  /* 0x0000000500107c02 */ /* 0x000fce0008000f00 */
[----:B------:R-:W-:Y:S05]  /*0940*/  CALL.REL.NOINC `($__internal_1_$__cuda_sm20_div_s64) ;  /* 0x0000000400607944 */ /* 0x000fea0003c00000 */
[----:B------:R-:W0:Y:S01]  /*0950*/  LDCU.64 UR4, c[0x0][0x398] ;  /* 0x00007300ff0477ac */ /* 0x000e220008000a00 */
[----:B------:R-:W-:-:S05]  /*0960*/  IADD3 R23, P0, PT, RZ, -R12, RZ ;  /* 0x8000000cff177210 */ /* 0x000fca0007f1e0ff */
[----:B------:R-:W-:Y:S02]  /*0970*/  IMAD.X R4, RZ, RZ, ~R13, P0 ;  /* 0x000000ffff047224 */ /* 0x000fe400000e0e0d */
[----:B0-----:R-:W-:Y:S01]  /*0980*/  IMAD.U32 R21, RZ, RZ, UR4 ;  /* 0x00000004ff157e24 */ /* 0x001fe2000f8e00ff */
[----:B------:R-:W-:-:S03]  /*0990*/  MOV R17, UR5 ;  /* 0x0000000500117c02 */ /* 0x000fc60008000f00 */
[-C--:B------:R-:W-:Y:S02]  /*09a0*/  IMAD R4, R4, R21.reuse, RZ ;  /* 0x0000001504047224 */ /* 0x080fe400078e02ff */
[----:B------:R-:W-:-:S04]  /*09b0*/  IMAD.WIDE.U32 R10, R23, R21, R18 ;  /* 0x00000015170a7225 */ /* 0x000fc800078e0012 */
[----:B------:R-:W-:Y:S02]  /*09c0*/  IMAD R23, R23, R17, R4 ;  /* 0x0000001117177224 */ /* 0x000fe400078e0204 */
[----:B------:R-:W-:Y:S02]  /*09d0*/  IMAD.MOV.U32 R3, RZ, RZ, R10 ;  /* 0x000000ffff037224 */ /* 0x000fe400078e000a */
[----:B------:R-:W-:-:S07]  /*09e0*/  IMAD.IADD R23, R11, 0x1, R23 ;  /* 0x000000010b177824 */ /* 0x000fce00078e0217 */
.L_x_21:
[----:B------:R-:W-:Y:S05]  /*09f0*/  BSYNC.RECONVERGENT B0 ;  /* 0x0000000000007941 */ /* 0x000fea0003800200 */
.L_x_19:
[----:B------:R-:W0:Y:S02]  /*0a00*/  LDCU.64 UR4, c[0x0][0x380] ;  /* 0x00007000ff0477ac */ /* 0x000e240008000a00 */
[----:B0-----:R-:W-:-:S04]  /*0a10*/  ISETP.GE.U32.AND P0, PT, R26, UR4, PT ;  /* 0x000000041a007c0c */ /* 0x001fc8000bf06070 */
[----:B------:R-:W-:-:S13]  /*0a20*/  ISETP.GE.AND.EX P0, PT, R25, UR5, PT, P0 ;  /* 0x0000000519007c0c */ /* 0x000fda000bf06300 */
[----:B------:R-:W-:Y:S05]  /*0a30*/  @P0 EXIT ;  /* 0x000000000000094d */ /* 0x000fea0003800000 */
[----:B------:R-:W-:Y:S01]  /*0a40*/  LEA.HI R21, P0, R17, R21, RZ, 0x1 ;  /* 0x0000001511157211 */ /* 0x000fe200078108ff */
[----:B------:R-:W0:Y:S03]  /*0a50*/  LDCU.64 UR6, c[0x0][0x390] ;  /* 0x00007200ff0677ac */ /* 0x000e260008000a00 */
[----:B------:R-:W-:Y:S01]  /*0a60*/  IADD3.X R4, PT, PT, RZ, R17, RZ, P0, !PT ;  /* 0x00000011ff047210 */ /* 0x000fe200007fe4ff */
[----:B------:R-:W1:Y:S03]  /*0a70*/  LDCU.64 UR4, c[0x0][0x388] ;  /* 0x00007100ff0477ac */ /* 0x000e660008000a00 */
[--C-:B------:R-:W-:Y:S02]  /*0a80*/  SHF.R.S64 R21, R21, 0x1, R4.reuse ;  /* 0x0000000115157819 */ /* 0x100fe40000001004 */
[----:B------:R-:W-:-:S02]  /*0a90*/  SHF.R.S32.HI R17, RZ, 0x1, R4 ;  /* 0x00000001ff117819 */ /* 0x000fc40000011404 */
[--C-:B------:R-:W-:Y:S02]  /*0aa0*/  IADD3 R11, P0, P1, R12, R8, -R21.reuse ;  /* 0x000000080c0b7210 */ /* 0x100fe4000791e815 */
[----:B------:R-:W-:Y:S02]  /*0ab0*/  IADD3 R20, P2, P3, R3, R2, -R21 ;  /* 0x0000000203147210 */ /* 0x000fe40007b5e815 */
[--C-:B------:R-:W-:Y:S02]  /*0ac0*/  IADD3.X R4, PT, PT, R13, R9, ~R17.reuse, P0, P1 ;  /* 0x000000090d047210 */ /* 0x100fe400007e2c11 */
[----:B------:R-:W-:Y:S02]  /*0ad0*/  SHF.R.S32.HI R21, RZ, 0x1f, R20 ;  /* 0x0000001fff157819 */ /* 0x000fe40000011414 */
[----:B0-----:R-:W-:Y:S02]  /*0ae0*/  ISETP.GE.U32.AND P0, PT, R20, UR6, PT ;  /* 0x0000000614007c0c */ /* 0x001fe4000bf06070 */
[----:B------:R-:W-:-:S02]  /*0af0*/  IADD3.X R23, PT, PT, R23, R0, ~R17, P2, P3 ;  /* 0x0000000017177210 */ /* 0x000fc400017e6c11 */
[C---:B------:R-:W-:Y:S02]  /*0b00*/  SHF.R.U64 R4, R11.reuse, 0x1f, R4 ;  /* 0x0000001f0b047819 */ /* 0x040fe40000001204 */
[----:B-1----:R-:W-:Y:S02]  /*0b10*/  ISETP.GE.U32.AND P1, PT, R11, UR4, PT ;  /* 0x000000040b007c0c */ /* 0x002fe4000bf26070 */
[----:B------:R-:W-:Y:S02]  /*0b20*/  SHF.R.S32.HI R0, RZ, 0x1f, R11 ;  /* 0x0000001fff007819 */ /* 0x000fe4000001140b */
[----:B------:R-:W-:Y:S02]  /*0b30*/  ISETP.GE.AND.EX P0, PT, R21, UR7, PT, P0 ;  /* 0x0000000715007c0c */ /* 0x000fe4000bf06300 */
[----:B------:R-:W-:Y:S01]  /*0b40*/  SHF.R.U64 R2, R20, 0x1f, R23 ;  /* 0x0000001f14027819 */ /* 0x000fe20000001217 */
[----:B------:R-:W-:Y:S01]  /*0b50*/  IMAD.WIDE.U32 R20, R11, UR6, R20 ;  /* 0x000000060b147c25 */ /* 0x000fe2000f8e0014 */
[----:B------:R-:W-:-:S02]  /*0b60*/  LOP3.LUT R4, R4, 0x1, RZ, 0xc0, !PT ;  /* 0x0000000104047812 */ /* 0x000fc400078ec0ff */
[C---:B------:R-:W-:Y:S01]  /*0b70*/  ISETP.GE.OR.EX P0, PT, R0.reuse, UR5, P0, P1 ;  /* 0x0000000500007c0c */ /* 0x040fe20008706710 */
[----:B------:R-:W-:Y:S01]  /*0b80*/  IMAD R0, R0, UR6, RZ ;  /* 0x0000000600007c24 */ /* 0x000fe2000f8e02ff */
[----:B------:R-:W-:Y:S02]  /*0b90*/  LOP3.LUT R2, R2, 0x1, RZ, 0xc0, !PT ;  /* 0x0000000102027812 */ /* 0x000fe400078ec0ff */
[----:B------:R-:W-:Y:S01]  /*0ba0*/  ISETP.EQ.U32.AND P1, PT, R4, 0x1, PT ;  /* 0x000000010400780c */ /* 0x000fe20003f22070 */
[----:B------:R-:W-:Y:S01]  /*0bb0*/  IMAD R9, R11, UR7, R0 ;  /* 0x000000070b097c24 */ /* 0x000fe2000f8e0200 */
[----:B------:R-:W-:Y:S02]  /*0bc0*/  ISETP.EQ.U32.AND P2, PT, R2, 0x1, PT ;  /* 0x000000010200780c */ /* 0x000fe40003f42070 */
[----:B------:R-:W-:-:S04]  /*0bd0*/  ISETP.EQ.U32.OR.EX P0, PT, RZ, RZ, P0, P1 ;  /* 0x000000ffff00720c */ /* 0x000fc80000702510 */
[----:B------:R-:W-:-:S13]  /*0be0*/  ISETP.EQ.U32.OR.EX P0, PT, RZ, RZ, P0, P2 ;  /* 0x000000ffff00720c */ /* 0x000fda0000702520 */
[----:B------:R-:W-:Y:S05]  /*0bf0*/  @P0 EXIT ;  /* 0x000000000000094d */ /* 0x000fea0003800000 */
[----:B------:R-:W0:Y:S01]  /*0c00*/  LDCU.64 UR4, c[0x0][0x3a8] ;  /* 0x00007500ff0477ac */ /* 0x000e220008000a00 */
[----:B------:R-:W-:Y:S01]  /*0c10*/  IMAD.IADD R21, R21, 0x1, R9 ;  /* 0x0000000115157824 */ /* 0x000fe200078e0209 */
[----:B------:R-:W1:Y:S01]  /*0c20*/  LDC.64 R22, c[0x0][0x380] ;  /* 0x0000e000ff167b82 */ /* 0x000e620000000a00 */
[----:B------:R-:W2:Y:S01]  /*0c30*/  LDCU.64 UR6, c[0x0][0x3b0] ;  /* 0x00007600ff0677ac */ /* 0x000ea20008000a00 */
[----:B------:R-:W3:Y:S01]  /*0c40*/  LDCU.64 UR38, c[0x0][0x358] ;  /* 0x00006b00ff2677ac */ /* 0x000ee20008000a00 */
[----:B0-----:R-:W-:Y:S02]  /*0c50*/  LEA R16, P0, R20, UR4, 0x2 ;  /* 0x0000000414107c11 */ /* 0x001fe4000f8010ff */
[----:B--2---:R-:W-:Y:S02]  /*0c60*/  LEA R28, P1, R18, UR6, 0x2 ;  /* 0x00000006121c7c11 */ /* 0x004fe4000f8210ff */
[----:B------:R-:W-:Y:S01]  /*0c70*/  LEA.HI.X R17, R20, UR5, R21, 0x2, P0 ;  /* 0x0000000514117c11 */ /* 0x000fe200080f1415 */
[----:B------:R-:W-:Y:S01]  /*0c80*/  IMAD.MOV.U32 R2, RZ, RZ, R12 ;  /* 0x000000ffff027224 */ /* 0x000fe200078e000c */
[----:B------:R-:W-:Y:S01]  /*0c90*/  LEA.HI.X R29, R18, UR7, R5, 0x2, P1 ;  /* 0x00000007121d7c11 */ /* 0x000fe200088f1405 */
[----:B------:R-:W-:Y:S01]  /*0ca0*/  IMAD.MOV.U32 R13, RZ, RZ, R25 ;  /* 0x000000ffff0d7224 */ /* 0x000fe200078e0019 */
[----:B-1----:R-:W-:Y:S01]  /*0cb0*/  STL.128 [R1+0x20], R20 ;  /* 0x0000201401007387 */ /* 0x002fe20000100c00 */
[----:B------:R-:W0:Y:S03]  /*0cc0*/  LDCU.64 UR4, c[0x4][0x28] ;  /* 0x01000500ff0477ac */ /* 0x000e260008000a00 */
[----:B---3--:R1:W2:Y:S04]  /*0cd0*/  LDG.E R10, desc[UR38][R28.64] ;  /* 0x000000261c0a7981 */ /* 0x0082a8000c1e1900 */
[----:B------:R-:W3:Y:S01]  /*0ce0*/  LDG.E R8, desc[UR38][R16.64] ;  /* 0x0000002610087981 */ /* 0x000ee2000c1e1900 */
[----:B------:R-:W-:-:S03]  /*0cf0*/  MOV R12, R26 ;  /* 0x0000001a000c7202 */ /* 0x000fc60000000f00 */
[----:B------:R4:W-:Y:S01]  /*0d00*/  STL.64 [R1+0x18], R2 ;  /* 0x0000180201007387 */ /* 0x0009e20000100a00 */
[----:B-1----:R-:W-:-:S03]  /*0d10*/  MOV R28, 0x48 ;  /* 0x00000048001c7802 */ /* 0x002fc60000000f00 */
[----:B------:R1:W-:Y:S01]  /*0d20*/  STL.128 [R1], R12 ;  /* 0x0000000c01007387 */ /* 0x0003e20000100c00 */
[----:B0-----:R-:W-:Y:S02]  /*0d30*/  IMAD.U32 R4, RZ, RZ, UR4 ;  /* 0x00000004ff047e24 */ /* 0x001fe4000f8e00ff */
[----:B------:R-:W0:Y:S01]  /*0d40*/  LDC.64 R28, c[0x4][R28] ;  /* 0x010000001c1c7b82 */ /* 0x000e220000000a00 */
[----:B----4-:R-:W-:Y:S01]  /*0d50*/  IMAD.MOV.U32 R2, RZ, RZ, R18 ;  /* 0x000000ffff027224 */ /* 0x010fe200078e0012 */
[----:B------:R-:W-:Y:S01]  /*0d60*/  MOV R3, R5 ;  /* 0x0000000500037202 */ /* 0x000fe20000000f00 */
[----:B------:R-:W-:-:S04]  /*0d70*/  IMAD.U32 R5, RZ, RZ, UR5 ;  /* 0x00000005ff057e24 */ /* 0x000fc8000f8e00ff */
[----:B------:R1:W-:Y:S01]  /*0d80*/  STL.64 [R1+0x10], R2 ;  /* 0x0000100201007387 */ /* 0x0003e20000100a00 */
[----:B--2---:R-:W-:Y:S08]  /*0d90*/  F2F.F64.F32 R10, R10 ;  /* 0x0000000a000a7310 */ /* 0x004ff00000201800 */
[----:B---3--:R-:W2:Y:S02]  /*0da0*/  F2F.F64.F32 R8, R8 ;  /* 0x0000000800087310 */ /* 0x008ea40000201800 */
[----:B0-2---:R1:W-:Y:S02]  /*0db0*/  STL.128 [R1+0x30], R8 ;  /* 0x0000300801007387 */ /* 0x0053e40000100c00 */
[----:B------:R-:W-:-:S07]  /*0dc0*/  LEPC R20, `(.L_x_22) ;  /* 0x000000001014794e */ /* 0x000fce0000000000 */
[----:B-1----:R-:W-:Y:S05]  /*0dd0*/  CALL.ABS.NOINC R28 ;  /* 0x000000001c007343 */ /* 0x002fea0003c00000 */
.L_x_22:
[----:B------:R-:W0:Y:S01]  /*0de0*/  LDCU.64 UR4, c[0x0][0x3b0] ;  /* 0x00007600ff0477ac */ /* 0x000e220008000a00 */
[----:B------:R-:W-:Y:S01]  /*0df0*/  LOP3.LUT R0, RZ, R18, RZ, 0x33, !PT ;  /* 0x00000012ff007212 */ /* 0x000fe200078e33ff */
[----:B------:R-:W2:Y:S01]  /*0e00*/  LDG.E R16, desc[UR38][R16.64] ;  /* 0x0000002610107981 */ /* 0x000ea2000c1e1900 */
[----:B------:R-:W-:Y:S02]  /*0e10*/  LOP3.LUT R3, RZ, R19, RZ, 0x33, !PT ;  /* 0x00000013ff037212 */ /* 0x000fe400078e33ff */
[----:B------:R-:W-:-:S04]  /*0e20*/  IADD3 R0, P0, PT, R0, UR36, RZ ;  /* 0x0000002400007c10 */ /* 0x000fc8000ff1e0ff */
[----:B------:R-:W-:Y:S02]  /*0e30*/  IADD3.X R3, PT, PT, R3, UR41, RZ, P0, !PT ;  /* 0x0000002903037c10 */ /* 0x000fe400087fe4ff */
[----:B0-----:R-:W-:-:S04]  /*0e40*/  LEA R2, P0, R0, UR4, 0x2 ;  /* 0x0000000400027c11 */ /* 0x001fc8000f8010ff */
[----:B------:R-:W-:Y:S01]  /*0e50*/  LEA.HI.X R3, R0, UR5, R3, 0x2, P0 ;  /* 0x0000000500037c11 */ /* 0x000fe200080f1403 */
[----:B------:R-:W0:Y:S05]  /*0e60*/  LDCU.64 UR4, c[0x0][0x3a0] ;  /* 0x00007400ff0477ac */ /* 0x000e2a0008000a00 */
[----:B------:R-:W2:Y:S01]  /*0e70*/  LDG.E R3, desc[UR38][R2.64] ;  /* 0x0000002602037981 */ /* 0x000ea2000c1e1900 */
[----:B0-----:R-:W-:-:S04]  /*0e80*/  LEA R4, P0, R26, UR4, 0x2 ;  /* 0x000000041a047c11 */ /* 0x001fc8000f8010ff */
[----:B------:R-:W-:Y:S01]  /*0e90*/  LEA.HI.X R5, R26, UR5, R25, 0x2, P0 ;  /* 0x000000051a057c11 */ /* 0x000fe200080f1419 */
[----:B--2---:R-:W-:-:S05]  /*0ea0*/  FMUL R7, R16, R3 ;  /* 0x0000000310077220 */ /* 0x004fca0000400000 */
[----:B------:R-:W-:Y:S01]  /*0eb0*/  STG.E desc[UR38][R4.64], R7 ;  /* 0x0000000704007986 */ /* 0x000fe2000c101926 */
[----:B------:R-:W-:Y:S05]  /*0ec0*/  EXIT ;  /* 0x000000000000794d */ /* 0x000fea0003800000 */
        .weak           $__internal_1_$__cuda_sm20_div_s64
        .type           $__internal_1_$__cuda_sm20_div_s64,@function
        .size           $__internal_1_$__cuda_sm20_div_s64,($__internal_2_$__cuda_sm20_div_u64 - $__internal_1_$__cuda_sm20_div_s64)
$__internal_1_$__cuda_sm20_div_s64:
[-C--:B------:R-:W-:Y:S02]  /*0ed0*/  IADD3 R10, P1, PT, RZ, -R17.reuse, RZ ;  /* 0x80000011ff0a7210 */ /* 0x080fe40007f3e0ff */
[----:B------:R-:W-:Y:S02]  /*0ee0*/  ISETP.GE.AND P0, PT, R16, RZ, PT ;  /* 0x000000ff1000720c */ /* 0x000fe40003f06270 */
[-C--:B------:R-:W-:Y:S02]  /*0ef0*/  IADD3.X R11, PT, PT, RZ, ~R16.reuse, RZ, P1, !PT ;  /* 0x80000010ff0b7210 */ /* 0x080fe40000ffe4ff */
[----:B------:R-:W-:Y:S02]  /*0f00*/  SEL R10, R10, R17, !P0 ;  /* 0x000000110a0a7207 */ /* 0x000fe40004000000 */
[----:B------:R-:W-:Y:S02]  /*0f10*/  SEL R11, R11, R16, !P0 ;  /* 0x000000100b0b7207 */ /* 0x000fe40004000000 */
[----:B------:R-:W-:-:S02]  /*0f20*/  ISETP.GE.AND P3, PT, R21, RZ, PT ;  /* 0x000000ff1500720c */ /* 0x000fc40003f66270 */
[----:B------:R-:W0:Y:S08]  /*0f30*/  I2F.U64.RP R28, R10 ;  /* 0x0000000a001c7312 */ /* 0x000e300000309000 */
[----:B0-----:R-:W0:Y:S02]  /*0f40*/  MUFU.RCP R28, R28 ;  /* 0x0000001c001c7308 */ /* 0x001e240000001000 */
[----:B0-----:R-:W-:-:S06]  /*0f50*/  VIADD R22, R28, 0x1ffffffe ;  /* 0x1ffffffe1c167836 */ /* 0x001fcc0000000000 */
[----:B------:R-:W0:Y:S02]  /*0f60*/  F2I.U64.TRUNC R22, R22 ;  /* 0x0000001600167311 */ /* 0x000e24000020d800 */
[----:B0-----:R-:W-:-:S04]  /*0f70*/  IMAD.WIDE.U32 R12, R22, R10, RZ ;  /* 0x0000000a160c7225 */ /* 0x001fc800078e00ff */
[----:B------:R-:W-:Y:S01]  /*0f80*/  IMAD R13, R22, R11, R13 ;  /* 0x0000000b160d7224 */ /* 0x000fe200078e020d */
[----:B------:R-:W-:-:S03]  /*0f90*/  IADD3 R20, P0, PT, RZ, -R12, RZ ;  /* 0x8000000cff147210 */ /* 0x000fc60007f1e0ff */
[----:B------:R-:W-:Y:S02]  /*0fa0*/  IMAD R13, R23, R10, R13 ;  /* 0x0000000a170d7224 */ /* 0x000fe400078e020d */
[----:B------:R-:W-:-:S04]  /*0fb0*/  IMAD.HI.U32 R12, R22, R20, RZ ;  /* 0x00000014160c7227 */ /* 0x000fc800078e00ff */
[----:B------:R-:W-:Y:S01]  /*0fc0*/  IMAD.X R29, RZ, RZ, ~R13, P0 ;  /* 0x000000ffff1d7224 */ /* 0x000fe200000e0e0d */
[----:B------:R-:W-:-:S03]  /*0fd0*/  MOV R13, R22 ;  /* 0x00000016000d7202 */ /* 0x000fc60000000f00 */
        /* <DEDUP_REMOVED lines=9> */
[----:B------:R-:W-:-:S03]  /*1070*/  IADD3 R20, P0, PT, RZ, -R28, RZ ;  /* 0x8000001cff147210 */ /* 0x000fc60007f1e0ff */
[----:B------:R-:W-:Y:S02]  /*1080*/  IMAD R22, R23, R10, R12 ;  /* 0x0000000a17167224 */ /* 0x000fe400078e020c */
[----:B------:R-:W-:-:S04]  /*1090*/  IMAD.HI.U32 R12, R13, R20, RZ ;  /* 0x000000140d0c7227 */ /* 0x000fc800078e00ff */
[----:B------:R-:W-:-:S04]  /*10a0*/  IMAD.X R22, RZ, RZ, ~R22, P0 ;  /* 0x000000ffff167224 */ /* 0x000fc800000e0e16 */
[----:B------:R-:W-:-:S04]  /*10b0*/  IMAD.WIDE.U32 R12, P0, R13, R22, R12 ;  /* 0x000000160d0c7225 */ /* 0x000fc8000780000c */
[----:B------:R-:W-:Y:S01]  /*10c0*/  IMAD.HI.U32 R12, P1, R23, R20, R12 ;  /* 0x00000014170c7227 */ /* 0x000fe2000782000c */
[----:B------:R-:W-:-:S03]  /*10d0*/  IADD3 R20, P4, PT, RZ, -R3, RZ ;  /* 0x80000003ff147210 */ /* 0x000fc60007f9e0ff */
[CC--:B------:R-:W-:Y:S01]  /*10e0*/  IMAD R13, R23.reuse, R22.reuse, RZ ;  /* 0x00000016170d7224 */ /* 0x0c0fe200078e02ff */
[----:B------:R-:W-:Y:S01]  /*10f0*/  SEL R3, R20, R3, !P3 ;  /* 0x0000000314037207 */ /* 0x000fe20005800000 */
[----:B------:R-:W-:Y:S01]  /*1100*/  IMAD.HI.U32 R22, R23, R22, RZ ;  /* 0x0000001617167227 */ /* 0x000fe200078e00ff */
[-C--:B------:R-:W-:Y:S02]  /*1110*/  IADD3.X R20, PT, PT, RZ, ~R21.reuse, RZ, P4, !PT ;  /* 0x80000015ff147210 */ /* 0x080fe400027fe4ff */
[----:B------:R-:W-:Y:S01]  /*1120*/  IADD3 R28, P2, PT, R13, R12, RZ ;  /* 0x0000000c0d1c7210 */ /* 0x000fe20007f5e0ff */
[----:B------:R-:W-:Y:S01]  /*1130*/  IMAD.X R22, R22, 0x1, R23, P0 ;  /* 0x0000000116167824 */ /* 0x000fe200000e0617 */
[----:B------:R-:W-:Y:S01]  /*1140*/  SEL R29, R20, R21, !P3 ;  /* 0x00000015141d7207 */ /* 0x000fe20005800000 */
[----:B------:R-:W-:Y:S02]  /*1150*/  IMAD.MOV.U32 R13, RZ, RZ, RZ ;  /* 0x000000ffff0d7224 */ /* 0x000fe400078e00ff */
[----:B------:R-:W-:Y:S01]  /*1160*/  IMAD.HI.U32 R12, R28, R3, RZ ;  /* 0x000000031c0c7227 */ /* 0x000fe200078e00ff */
[----:B------:R-:W-:-:S03]  /*1170*/  IADD3.X R22, PT, PT, RZ, RZ, R22, P2, P1 ;  /* 0x000000ffff167210 */ /* 0x000fc600017e2416 */
[----:B------:R-:W-:-:S04]  /*1180*/  IMAD.WIDE.U32 R12, R28, R29, R12 ;  /* 0x0000001d1c0c7225 */ /* 0x000fc800078e000c */
[C---:B------:R-:W-:Y:S02]  /*1190*/  IMAD R23, R22.reuse, R29, RZ ;  /* 0x0000001d16177224 */ /* 0x040fe400078e02ff */
[----:B------:R-:W-:-:S04]  /*11a0*/  IMAD.HI.U32 R12, P0, R22, R3, R12 ;  /* 0x00000003160c7227 */ /* 0x000fc8000780000c */
[----:B------:R-:W-:Y:S01]  /*11b0*/  IMAD.HI.U32 R20, R22, R29, RZ ;  /* 0x0000001d16147227 */ /* 0x000fe200078e00ff */
[----:B------:R-:W-:-:S04]  /*11c0*/  IADD3 R23, P1, PT, R23, R12, RZ ;  /* 0x0000000c17177210 */ /* 0x000fc80007f3e0ff */
[----:B------:R-:W-:Y:S01]  /*11d0*/  IADD3.X R20, PT, PT, R20, RZ, RZ, P0, !PT ;  /* 0x000000ff14147210 */ /* 0x000fe200007fe4ff */
[C---:B------:R-:W-:Y:S01]  /*11e0*/  IMAD.WIDE.U32 R12, R23.reuse, R10, RZ ;  /* 0x0000000a170c7225 */ /* 0x040fe200078e00ff */
[----:B------:R-:W-:-:S03]  /*11f0*/  IADD3 R22, P2, PT, R23, 0x1, RZ ;  /* 0x0000000117167810 */ /* 0x000fc60007f5e0ff */
[----:B------:R-:W-:Y:S01]  /*1200*/  IMAD.X R20, RZ, RZ, R20, P1 ;  /* 0x000000ffff147224 */ /* 0x000fe200008e0614 */
[----:B------:R-:W-:Y:S01]  /*1210*/  IADD3 R3, P1, PT, -R12, R3, RZ ;  /* 0x000000030c037210 */ /* 0x000fe20007f3e1ff */
[----:B------:R-:W-:-:S03]  /*1220*/  IMAD R13, R23, R11, R13 ;  /* 0x0000000b170d7224 */ /* 0x000fc600078e020d */
[-C--:B------:R-:W-:Y:S01]  /*1230*/  ISETP.GE.U32.AND P0, PT, R3, R10.reuse, PT ;  /* 0x0000000a0300720c */ /* 0x080fe20003f06070 */
[-C--:B------:R-:W-:Y:S02]  /*1240*/  IMAD R12, R20, R10.reuse, R13 ;  /* 0x0000000a140c7224 */ /* 0x080fe400078e020d */
[----:B------:R-:W-:Y:S02]  /*1250*/  IMAD.X R13, RZ, RZ, R20, P2 ;  /* 0x000000ffff0d7224 */ /* 0x000fe400010e0614 */
[----:B------:R-:W-:Y:S01]  /*1260*/  IMAD.X R29, R29, 0x1, ~R12, P1 ;  /* 0x000000011d1d7824 */ /* 0x000fe200008e0e0c */
[----:B------:R-:W-:-:S04]  /*1270*/  IADD3 R12, P1, PT, R3, -R10, RZ ;  /* 0x8000000a030c7210 */ /* 0x000fc80007f3e0ff */
[----:B------:R-:W-:-:S04]  /*1280*/  ISETP.GE.U32.AND.EX P0, PT, R29, R11, PT, P0 ;  /* 0x0000000b1d00720c */ /* 0x000fc80003f06100 */
[----:B------:R-:W-:Y:S02]  /*1290*/  SEL R3, R12, R3, P0 ;  /* 0x000000030c037207 */ /* 0x000fe40000000000 */
[----:B------:R-:W-:Y:S02]  /*12a0*/  IADD3.X R12, PT, PT, R29, ~R11, RZ, P1, !PT ;  /* 0x8000000b1d0c7210 */ /* 0x000fe40000ffe4ff */
[----:B------:R-:W-:Y:S02]  /*12b0*/  SEL R23, R22, R23, P0 ;  /* 0x0000001716177207 */ /* 0x000fe40000000000 */
[----:B------:R-:W-:Y:S02]  /*12c0*/  SEL R29, R12, R29, P0 ;  /* 0x0000001d0c1d7207 */ /* 0x000fe40000000000 */
[----:B------:R-:W-:Y:S02]  /*12d0*/  ISETP.GE.U32.AND P1, PT, R3, R10, PT ;  /* 0x0000000a0300720c */ /* 0x000fe40003f26070 */
[----:B------:R-:W-:-:S02]  /*12e0*/  SEL R20, R13, R20, P0 ;  /* 0x000000140d147207 */ /* 0x000fc40000000000 */
[----:B------:R-:W-:Y:S02]  /*12f0*/  IADD3 R12, P2, PT, R23, 0x1, RZ ;  /* 0x00000001170c7810 */ /* 0x000fe40007f5e0ff */
[----:B------:R-:W-:Y:S01]  /*1300*/  ISETP.GE.U32.AND.EX P0, PT, R29, R11, PT, P1 ;  /* 0x0000000b1d00720c */ /* 0x000fe20003f06110 */
[----:B------:R-:W-:Y:S01]  /*1310*/  IMAD.MOV.U32 R11, RZ, RZ, 0x0 ;  /* 0x00000000ff0b7424 */ /* 0x000fe200078e00ff */
[----:B------:R-:W-:Y:S01]  /*1320*/  LOP3.LUT R10, R16, R21, RZ, 0x3c, !PT ;  /* 0x00000015100a7212 */ /* 0x000fe200078e3cff */
[----:B------:R-:W-:Y:S01]  /*1330*/  IMAD.X R13, RZ, RZ, R20, P2 ;  /* 0x000000ffff0d7224 */ /* 0x000fe200010e0614 */
[----:B------:R-:W-:Y:S02]  /*1340*/  SEL R12, R12, R23, P0 ;  /* 0x000000170c0c7207 */ /* 0x000fe40000000000 */
[----:B------:R-:W-:Y:S02]  /*1350*/  ISETP.GE.AND P1, PT, R10, RZ, PT ;  /* 0x000000ff0a00720c */ /* 0x000fe40003f26270 */
[----:B------:R-:W-:-:S02]  /*1360*/  SEL R13, R13, R20, P0 ;  /* 0x000000140d0d7207 */ /* 0x000fc40000000000 */
[-C--:B------:R-:W-:Y:S02]  /*1370*/  IADD3 R3, P2, PT, RZ, -R12.reuse, RZ ;  /* 0x8000000cff037210 */ /* 0x080fe40007f5e0ff */
[----:B------:R-:W-:Y:S02]  /*1380*/  ISETP.NE.U32.AND P0, PT, R17, RZ, PT ;  /* 0x000000ff1100720c */ /* 0x000fe40003f05070 */
[-C--:B------:R-:W-:Y:S02]  /*1390*/  IADD3.X R10, PT, PT, RZ, ~R13.reuse, RZ, P2, !PT ;  /* 0x8000000dff0a7210 */ /* 0x080fe400017fe4ff */
[----:B------:R-:W-:Y:S02]  /*13a0*/  ISETP.NE.AND.EX P0, PT, R16, RZ, PT, P0 ;  /* 0x000000ff1000720c */ /* 0x000fe40003f05300 */
[----:B------:R-:W-:Y:S01]  /*13b0*/  SEL R13, R10, R13, !P1 ;  /* 0x0000000d0a0d7207 */ /* 0x000fe20004800000 */
[----:B------:R-:W-:Y:S01]  /*13c0*/  IMAD.MOV.U32 R10, RZ, RZ, R4 ;  /* 0x000000ffff0a7224 */ /* 0x000fe200078e0004 */
[----:B------:R-:W-:-:S02]  /*13d0*/  SEL R12, R3, R12, !P1 ;  /* 0x0000000c030c7207 */ /* 0x000fc40004800000 */
[----:B------:R-:W-:Y:S02]  /*13e0*/  SEL R13, R13, 0xffffffff, P0 ;  /* 0xffffffff0d0d7807 */ /* 0x000fe40000000000 */
[----:B------:R-:W-:Y:S01]  /*13f0*/  SEL R12, R12, 0xffffffff, P0 ;  /* 0xffffffff0c0c7807 */ /* 0x000fe20000000000 */
[----:B------:R-:W-:Y:S06]  /*1400*/  RET.REL.NODEC R10 `(vec_manualFilteringFast) ;  /* 0xffffffe80afc7950 */ /* 0x000fec0003c3ffff */
        .weak           $__internal_2_$__cuda_sm20_div_u64
        .type           $__internal_2_$__cuda_sm20_div_u64,@function
        .size           $__internal_2_$__cuda_sm20_div_u64,(.L_x_1501 - $__internal_2_$__cuda_sm20_div_u64)
$__internal_2_$__cuda_sm20_div_u64:
[----:B------:R-:W-:Y:S02]  /*1410*/  UMOV UR40, UR36 ;  /* 0x0000002400287c82 */ /* 0x000fe40008000000 */
[----:B------:R-:W0:Y:S08]  /*1420*/  I2F.U64.RP R8, UR40 ;  /* 0x0000002800087d12 */ /* 0x000e300008309000 */
[----:B0-----:R-:W0:Y:S02]  /*1430*/  MUFU.RCP R8, R8 ;  /* 0x0000000800087308 */ /* 0x001e240000001000 */
[----:B0-----:R-:W-:-:S06]  /*1440*/  IADD3 R2, PT, PT, R8, 0x1ffffffe, RZ ;  /* 0x1ffffffe08027810 */ /* 0x001fcc0007ffe0ff */
[----:B------:R-:W0:Y:S02]  /*1450*/  F2I.U64.TRUNC R2, R2 ;  /* 0x0000000200027311 */ /* 0x000e24000020d800 */
[----:B0-----:R-:W-:-:S04]  /*1460*/  IMAD.WIDE.U32 R4, R2, UR36, RZ ;  /* 0x0000002402047c25 */ /* 0x001fc8000f8e00ff */
[----:B------:R-:W-:Y:S01]  /*1470*/  IMAD R5, R2, UR41, R5 ;  /* 0x0000002902057c24 */ /* 0x000fe2000f8e0205 */
[----:B------:R-:W-:-:S03]  /*1480*/  IADD3 R9, P0, PT, RZ, -R4, RZ ;  /* 0x80000004ff097210 */ /* 0x000fc60007f1e0ff */
[----:B------:R-:W-:Y:S02]  /*1490*/  IMAD R5, R3, UR36, R5 ;  /* 0x0000002403057c24 */ /* 0x000fe4000f8e0205 */
[----:B------:R-:W-:-:S04]  /*14a0*/  IMAD.HI.U32 R4, R2, R9, RZ ;  /* 0x0000000902047227 */ /* 0x000fc800078e00ff */
[----:B------:R-:W-:Y:S02]  /*14b0*/  IMAD.X R11, RZ, RZ, ~R5, P0 ;  /* 0x000000ffff0b7224 */ /* 0x000fe400000e0e05 */
[----:B------:R-:W-:Y:S02]  /*14c0*/  IMAD.MOV.U32 R5, RZ, RZ, R2 ;  /* 0x000000ffff057224 */ /* 0x000fe400078e0002 */
[-C--:B------:R-:W-:Y:S02]  /*14d0*/  IMAD R13, R3, R11.reuse, RZ ;  /* 0x0000000b030d7224 */ /* 0x080fe400078e02ff */
[----:B------:R-:W-:-:S04]  /*14e0*/  IMAD.WIDE.U32 R4, P0, R2, R11, R4 ;  /* 0x0000000b02047225 */ /* 0x000fc80007800004 */
[----:B------:R-:W-:-:S04]  /*14f0*/  IMAD.HI.U32 R11, R3, R11, RZ ;  /* 0x0000000b030b7227 */ /* 0x000fc800078e00ff */
[----:B------:R-:W-:-:S05]  /*1500*/  IMAD.HI.U32 R4, P1, R3, R9, R4 ;  /* 0x0000000903047227 */ /* 0x000fca0007820004 */
[----:B------:R-:W-:Y:S02]  /*1510*/  IADD3 R5, P2, PT, R13, R4, RZ ;  /* 0x000000040d057210 */ /* 0x000fe40007f5e0ff */
[----:B------:R-:W-:-:S03]  /*1520*/  IADD3.X R4, PT, PT, R11, R3, RZ, P0, !PT ;  /* 0x000000030b047210 */ /* 0x000fc600007fe4ff */
[----:B------:R-:W-:Y:S01]  /*1530*/  IMAD.WIDE.U32 R2, R5, UR36, RZ ;  /* 0x0000002405027c25 */ /* 0x000fe2000f8e00ff */
[----:B------:R-:W-:-:S03]  /*1540*/  IADD3.X R9, PT, PT, RZ, RZ, R4, P2, P1 ;  /* 0x000000ffff097210 */ /* 0x000fc600017e2404 */
[----:B------:R-:W-:Y:S01]  /*1550*/  IMAD R4, R5, UR41, R3 ;  /* 0x0000002905047c24 */ /* 0x000fe2000f8e0203 */
[----:B------:R-:W-:-:S03]  /*1560*/  IADD3 R3, P0, PT, RZ, -R2, RZ ;  /* 0x80000002ff037210 */ /* 0x000fc60007f1e0ff */
[----:B------:R-:W-:Y:S02]  /*1570*/  IMAD R2, R9, UR36, R4 ;  /* 0x0000002409027c24 */ /* 0x000fe4000f8e0204 */
[----:B------:R-:W-:-:S04]  /*1580*/  IMAD.HI.U32 R4, R5, R3, RZ ;  /* 0x0000000305047227 */ /* 0x000fc800078e00ff */
[----:B------:R-:W-:-:S04]  /*1590*/  IMAD.X R2, RZ, RZ, ~R2, P0 ;  /* 0x000000ffff027224 */ /* 0x000fc800000e0e02 */
[----:B------:R-:W-:-:S04]  /*15a0*/  IMAD.WIDE.U32 R4, P0, R5, R2, R4 ;  /* 0x0000000205047225 */ /* 0x000fc80007800004 */
[C---:B------:R-:W-:Y:S02]  /*15b0*/  IMAD R8, R9.reuse, R2, RZ ;  /* 0x0000000209087224 */ /* 0x040fe400078e02ff */
[----:B------:R-:W-:-:S04]  /*15c0*/  IMAD.HI.U32 R5, P1, R9, R3, R4 ;  /* 0x0000000309057227 */ /* 0x000fc80007820004 */
[----:B------:R-:W-:Y:S02]  /*15d0*/  HFMA2 R3, -RZ, RZ, 0, 0 ;  /* 0x00000000ff037431 */ /* 0x000fe400000001ff */
[----:B------:R-:W-:Y:S01]  /*15e0*/  IMAD.HI.U32 R2, R9, R2, RZ ;  /* 0x0000000209027227 */ /* 0x000fe200078e00ff */
[----:B------:R-:W-:-:S03]  /*15f0*/  IADD3 R5, P2, PT, R8, R5, RZ ;  /* 0x0000000508057210 */ /* 0x000fc60007f5e0ff */
[----:B------:R-:W-:Y:S02]  /*1600*/  IMAD.X R9, R2, 0x1, R9, P0 ;  /* 0x0000000102097824 */ /* 0x000fe400000e0609 */
[----:B------:R-:W-:-:S03]  /*1610*/  IMAD.HI.U32 R2, R5, R26, RZ ;  /* 0x0000001a05027227 */ /* 0x000fc600078e00ff */
[----:B------:R-:W-:Y:S01]  /*1620*/  IADD3.X R9, PT, PT, RZ, RZ, R9, P2, P1 ;  /* 0x000000ffff097210 */ /* 0x000fe200017e2409 */
[----:B------:R-:W-:-:S04]  /*1630*/  IMAD.WIDE.U32 R2, R5, R25, R2 ;  /* 0x0000001905027225 */ /* 0x000fc800078e0002 */
[C---:B------:R-:W-:Y:S02]  /*1640*/  IMAD R5, R9.reuse, R25, RZ ;  /* 0x0000001909057224 */ /* 0x040fe400078e02ff */
[----:B------:R-:W-:-:S04]  /*1650*/  IMAD.HI.U32 R2, P0, R9, R26, R2 ;  /* 0x0000001a09027227 */ /* 0x000fc80007800002 */
[----:B------:R-:W-:Y:S01]  /*1660*/  IMAD.HI.U32 R4, R9, R25, RZ ;  /* 0x0000001909047227 */ /* 0x000fe200078e00ff */
[----:B------:R-:W-:-:S03]  /*1670*/  IADD3 R5, P1, PT, R5, R2, RZ ;  /* 0x0000000205057210 */ /* 0x000fc60007f3e0ff */
[----:B------:R-:W-:Y:S02]  /*1680*/  IMAD.X R4, RZ, RZ, R4, P0 ;  /* 0x000000ffff047224 */ /* 0x000fe400000e0604 */
[----:B------:R-:W-:-:S04]  /*1690*/  IMAD.WIDE.U32 R2, R5, UR36, RZ ;  /* 0x0000002405027c25 */ /* 0x000fc8000f8e00ff */
[----:B------:R-:W-:Y:S01]  /*16a0*/  IMAD.X R4, RZ, RZ, R4, P1 ;  /* 0x000000ffff047224 */ /* 0x000fe200008e0604 */
[----:B------:R-:W-:Y:S01]  /*16b0*/  IADD3 R11, P1, PT, -R2, R26, RZ ;  /* 0x0000001a020b7210 */ /* 0x000fe20007f3e1ff */
[C---:B------:R-:W-:Y:S01]  /*16c0*/  IMAD R3, R5.reuse, UR41, R3 ;  /* 0x0000002905037c24 */ /* 0x040fe2000f8e0203 */
[----:B------:R-:W-:Y:S02]  /*16d0*/  IADD3 R2, P2, PT, R5, 0x1, RZ ;  /* 0x0000000105027810 */ /* 0x000fe40007f5e0ff */
[----:B------:R-:W-:Y:S01]  /*16e0*/  ISETP.GE.U32.AND P0, PT, R11, UR36, PT ;  /* 0x000000240b007c0c */ /* 0x000fe2000bf06070 */
[----:B------:R-:W-:-:S05]  /*16f0*/  IMAD R3, R4, UR36, R3 ;  /* 0x0000002404037c24 */ /* 0x000fca000f8e0203 */
[----:B------:R-:W-:Y:S01]  /*1700*/  IADD3.X R10, PT, PT, ~R3, R25, RZ, P1, !PT ;  /* 0x00000019030a7210 */ /* 0x000fe20000ffe5ff */
[----:B------:R-:W-:Y:S01]  /*1710*/  IMAD.X R3, RZ, RZ, R4, P2 ;  /* 0x000000ffff037224 */ /* 0x000fe200010e0604 */
[----:B------:R-:W-:Y:S02]  /*1720*/  IADD3 R8, P1, PT, R11, -UR36, RZ ;  /* 0x800000240b087c10 */ /* 0x000fe4000ff3e0ff */
[C---:B------:R-:W-:Y:S02]  /*1730*/  ISETP.GE.U32.AND.EX P0, PT, R10.reuse, UR41, PT, P0 ;  /* 0x000000290a007c0c */ /* 0x040fe4000bf06100 */
[----:B------:R-:W-:Y:S02]  /*1740*/  IADD3.X R9, PT, PT, R10, ~UR41, RZ, P1, !PT ;  /* 0x800000290a097c10 */ /* 0x000fe40008ffe4ff */
[----:B------:R-:W-:Y:S02]  /*1750*/  SEL R5, R2, R5, P0 ;  /* 0x0000000502057207 */ /* 0x000fe40000000000 */
[----:B------:R-:W-:-:S02]  /*1760*/  SEL R8, R8, R11, P0 ;  /* 0x0000000b08087207 */ /* 0x000fc40000000000 */
[----:B------:R-:W-:Y:S01]  /*1770*/  SEL R4, R3, R4, P0 ;  /* 0x0000000403047207 */ /* 0x000fe20000000000 */
[----:B------:R-:W-:Y:S01]  /*1780*/  IMAD.MOV.U32 R3, RZ, RZ, 0x0 ;  /* 0x00000000ff037424 */ /* 0x000fe200078e00ff */
[----:B------:R-:W-:Y:S02]  /*1790*/  IADD3 R14, P2, PT, R5, 0x1, RZ ;  /* 0x00000001050e7810 */ /* 0x000fe40007f5e0ff */
[----:B------:R-:W-:Y:S02]  /*17a0*/  SEL R2, R9, R10, P0 ;  /* 0x0000000a09027207 */ /* 0x000fe40000000000 */
[----:B------:R-:W-:Y:S01]  /*17b0*/  ISETP.GE.U32.AND P0, PT, R8, UR36, PT ;  /* 0x0000002408007c0c */ /* 0x000fe2000bf06070 */
[----:B------:R-:W-:Y:S01]  /*17c0*/  IMAD.X R15, RZ, RZ, R4, P2 ;  /* 0x000000ffff0f7224 */ /* 0x000fe200010e0604 */
[----:B------:R-:W-:Y:S02]  /*17d0*/  ISETP.NE.U32.AND P1, PT, RZ, UR36, PT ;  /* 0x00000024ff007c0c */ /* 0x000fe4000bf25070 */
[----:B------:R-:W-:-:S02]  /*17e0*/  ISETP.GE.U32.AND.EX P0, PT, R2, UR41, PT, P0 ;  /* 0x0000002902007c0c */ /* 0x000fc4000bf06100 */
[----:B------:R-:W-:Y:S02]  /*17f0*/  MOV R2, R0 ;  /* 0x0000000000027202 */ /* 0x000fe40000000f00 */
[----:B------:R-:W-:Y:S02]  /*1800*/  ISETP.NE.AND.EX P1, PT, RZ, UR41, PT, P1 ;  /* 0x00000029ff007c0c */ /* 0x000fe4000bf25310 */
[----:B------:R-:W-:Y:S02]  /*1810*/  SEL R14, R14, R5, P0 ;  /* 0x000000050e0e7207 */ /* 0x000fe40000000000 */
[----:B------:R-:W-:Y:S02]  /*1820*/  SEL R15, R15, R4, P0 ;  /* 0x000000040f0f7207 */ /* 0x000fe40000000000 */
[----:B------:R-:W-:Y:S02]  /*1830*/  SEL R14, R14, 0xffffffff, P1 ;  /* 0xffffffff0e0e7807 */ /* 0x000fe40000800000 */
[----:B------:R-:W-:Y:S01]  /*1840*/  SEL R15, R15, 0xffffffff, P1 ;  /* 0xffffffff0f0f7807 */ /* 0x000fe20000800000 */
[----:B------:R-:W-:Y:S06]  /*1850*/  RET.REL.NODEC R2 `(vec_manualFilteringFast) ;  /* 0xffffffe402e87950 */ /* 0x000fec0003c3ffff */
.L_x_23:
        /* <DEDUP_REMOVED lines=10> */
.L_x_1501:


//--------------------- .text.vec_manualFilteringStacked --------------------------
	.section	.text.vec_manualFilteringStacked,"ax",@progbits
	.align	128
        .global         vec_manualFilteringStacked
        .type           vec_manualFilteringStacked,@function
        .size           vec_manualFilteringStacked,(.L_x_1502 - vec_manualFilteringStacked)
        .other          vec_manualFilteringStacked,@"STO_CUDA_ENTRY STV_DEFAULT"
vec_manualFilteringStacked:
.text.vec_manualFilteringStacked:
[----:B------:R-:W-:Y:S08]  /*0000*/  LDC R1, c[0x0][0x37c] ;  /* 0x0000df00ff017b82 */ /* 0x000ff00000000800 */
[----:B------:R-:W0:Y:S01]  /*0010*/  LDC R0, c[0x0][0x390] ;  /* 0x0000e400ff007b82 */ /* 0x000e220000000800 */
[----:B------:R-:W1:Y:S01]  /*0020*/  S2R R2, SR_TID.Y ;  /* 0x0000000000027919 */ /* 0x000e620000002200 */
[----:B------:R-:W2:Y:S01]  /*0030*/  LDCU UR5, c[0x0][0x360] ;  /* 0x00006c00ff0577ac */ /* 0x000ea20008000800 */
[----:B------:R-:W2:Y:S05]  /*0040*/  S2R R7, SR_TID.X ;  /* 0x0000000000077919 */ /* 0x000eaa0000002100 */
[----:B------:R-:W1:Y:S08]  /*0050*/  S2UR UR6, SR_CTAID.Y ;  /* 0x00000000000679c3 */ /* 0x000e700000002600 */
[----:B------:R-:W1:Y:S01]  /*0060*/  LDC R9, c[0x0][0x364] ;  /* 0x0000d900ff097b82 */ /* 0x000e620000000800 */
[----:B0-----:R-:W-:-:S07]  /*0070*/  IABS R13, R0 ;  /* 0x00000000000d7213 */ /* 0x001fce0000000000 */
[----:B------:R-:W0:Y:S01]  /*0080*/  S2UR UR4, SR_CTAID.X ;  /* 0x00000000000479c3 */ /* 0x000e220000002500 */
[----:B------:R-:W3:Y:S07]  /*0090*/  I2F.RP R3, R13 ;  /* 0x0000000d00037306 */ /* 0x000eee0000209400 */
[----:B------:R-:W0:Y:S01]  /*00a0*/  LDC R11, c[0x0][0x370] ;  /* 0x0000dc00ff0b7b82 */ /* 0x000e220000000800 */
[----:B-1----:R-:W-:Y:S01]  /*00b0*/  IMAD R2, R9, UR6, R2 ;  /* 0x0000000609027c24 */ /* 0x002fe2000f8e0202 */
[----:B---3--:R-:W1:Y:S03]  /*00c0*/  MUFU.RCP R3, R3 ;  /* 0x0000000300037308 */ /* 0x008e660000001000 */
[----:B0-----:R-:W-:Y:S01]  /*00d0*/  IMAD R2, R2, R11, UR4 ;  /* 0x0000000402027e24 */ /* 0x001fe2000f8e020b */
[----:B------:R-:W0:Y:S01]  /*00e0*/  LDCU UR4, c[0x0][0x380] ;  /* 0x00007000ff0477ac */ /* 0x000e220008000800 */
[----:B-1----:R-:W-:-:S02]  /*00f0*/  VIADD R4, R3, 0xffffffe ;  /* 0x0ffffffe03047836 */ /* 0x002fc40000000000 */
[----:B--2---:R-:W-:Y:S02]  /*0100*/  IMAD R3, R2, UR5, R7 ;  /* 0x0000000502037c24 */ /* 0x004fe4000f8e0207 */
[----:B------:R1:W2:Y:S03]  /*0110*/  F2I.FTZ.U32.TRUNC.NTZ R5, R4 ;  /* 0x0000000400057305 */ /* 0x0002a6000021f000 */
[----:B------:R-:W-:Y:S01]  /*0120*/  IABS R2, R3 ;  /* 0x0000000300027213 */ /* 0x000fe20000000000 */
[----:B-1----:R-:W-:Y:S02]  /*0130*/  IMAD.MOV.U32 R4, RZ, RZ, RZ ;  /* 0x000000ffff047224 */ /* 0x002fe400078e00ff */
[----:B--2---:R-:W-:-:S04]  /*0140*/  IMAD.MOV R6, RZ, RZ, -R5 ;  /* 0x000000ffff067224 */ /* 0x004fc800078e0a05 */
[----:B------:R-:W-:-:S04]  /*0150*/  IMAD R7, R6, R13, RZ ;  /* 0x0000000d06077224 */ /* 0x000fc800078e02ff */
[----:B------:R-:W-:-:S06]  /*0160*/  IMAD.HI.U32 R5, R5, R7, R4 ;  /* 0x0000000705057227 */ /* 0x000fcc00078e0004 */
[----:B------:R-:W-:-:S04]  /*0170*/  IMAD.HI.U32 R7, R5, R2, RZ ;  /* 0x0000000205077227 */ /* 0x000fc800078e00ff */
[----:B------:R-:W-:-:S04]  /*0180*/  IMAD.MOV R4, RZ, RZ, -R7 ;  /* 0x000000ffff047224 */ /* 0x000fc800078e0a07 */
[----:B------:R-:W-:-:S05]  /*0190*/  IMAD R2, R13, R4, R2 ;  /* 0x000000040d027224 */ /* 0x000fca00078e0202 */
[----:B------:R-:W-:-:S13]  /*01a0*/  ISETP.GT.U32.AND P1, PT, R13, R2, PT ;  /* 0x000000020d00720c */ /* 0x000fda0003f24070 */
[----:B------:R-:W-:Y:S02]  /*01b0*/  @!P1 IMAD.IADD R2, R2, 0x1, -R13 ;  /* 0x0000000102029824 */ /* 0x000fe400078e0a0d */
[----:B------:R-:W-:Y:S01]  /*01c0*/  @!P1 VIADD R7, R7, 0x1 ;  /* 0x0000000107079836 */ /* 0x000fe20000000000 */
[----:B------:R-:W-:Y:S02]  /*01d0*/  ISETP.NE.AND P1, PT, R0, RZ, PT ;  /* 0x000000ff0000720c */ /* 0x000fe40003f25270 */
[----:B------:R-:W-:Y:S02]  /*01e0*/  ISETP.GE.U32.AND P0, PT, R2, R13, PT ;  /* 0x0000000d0200720c */ /* 0x000fe40003f06070 */
[----:B------:R-:W-:-:S04]  /*01f0*/  LOP3.LUT R2, R3, R0, RZ, 0x3c, !PT ;  /* 0x0000000003027212 */ /* 0x000fc800078e3cff */
[----:B------:R-:W-:-:S07]  /*0200*/  ISETP.GE.AND P2, PT, R2, RZ, PT ;  /* 0x000000ff0200720c */ /* 0x000fce0003f46270 */
[----:B------:R-:W-:-:S06]  /*0210*/  @P0 VIADD R7, R7, 0x1 ;  /* 0x0000000107070836 */ /* 0x000fcc0000000000 */
[----:B------:R-:W-:Y:S01]  /*0220*/  @!P2 IMAD.MOV R7, RZ, RZ, -R7 ;  /* 0x000000ffff07a224 */ /* 0x000fe200078e0a07 */
[----:B------:R-:W-:-:S04]  /*0230*/  @!P1 LOP3.LUT R7, RZ, R0, RZ, 0x33, !PT ;  /* 0x00000000ff079212 */ /* 0x000fc800078e33ff */
[----:B0-----:R-:W-:-:S13]  /*0240*/  ISETP.GE.AND P0, PT, R7, UR4, PT ;  /* 0x0000000407007c0c */ /* 0x001fda000bf06270 */
[----:B------:R-:W-:Y:S05]  /*0250*/  @P0 EXIT ;  /* 0x000000000000094d */ /* 0x000fea0003800000 */
[----:B------:R-:W0:Y:S01]  /*0260*/  LDC R2, c[0x0][0x388] ;  /* 0x0000e200ff027b82 */ /* 0x000e220000000800 */
[----:B------:R-:W-:Y:S01]  /*0270*/  IABS R10, R7 ;  /* 0x00000007000a7213 */ /* 0x000fe20000000000 */
[----:B------:R-:W1:Y:S01]  /*0280*/  LDCU.64 UR12, c[0x0][0x358] ;  /* 0x00006b00ff0c77ac */ /* 0x000e620008000a00 */
[----:B------:R-:W2:Y:S01]  /*0290*/  LDCU UR5, c[0x0][0x38c] ;  /* 0x00007180ff0577ac */ /* 0x000ea20008000800 */
[----:B0-----:R-:W-:Y:S01]  /*02a0*/  IABS R11, R2 ;  /* 0x00000002000b7213 */ /* 0x001fe20000000000 */
[----:B--2---:R-:W-:-:S03]  /*02b0*/  UISETP.GE.AND UP0, UPT, UR5, 0x1, UPT ;  /* 0x000000010500788c */ /* 0x004fc6000bf06270 */
[----:B------:R-:W0:Y:S08]  /*02c0*/  I2F.RP R6, R11 ;  /* 0x0000000b00067306 */ /* 0x000e300000209400 */
[----:B0-----:R-:W0:Y:S02]  /*02d0*/  MUFU.RCP R6, R6 ;  /* 0x0000000600067308 */ /* 0x001e240000001000 */
[----:B0-----:R-:W-:-:S06]  /*02e0*/  IADD3 R8, PT, PT, R6, 0xffffffe, RZ ;  /* 0x0ffffffe06087810 */ /* 0x001fcc0007ffe0ff */
[----:B------:R0:W2:Y:S02]  /*02f0*/  F2I.FTZ.U32.TRUNC.NTZ R5, R8 ;  /* 0x0000000800057305 */ /* 0x0000a4000021f000 */
[----:B0-----:R-:W-:-:S04]  /*0300*/  LOP3.LUT R8, R7, R2, RZ, 0x3c, !PT ;  /* 0x0000000207087212 */ /* 0x001fc800078e3cff */
[----:B------:R-:W-:Y:S01]  /*0310*/  ISETP.GE.AND P2, PT, R8, RZ, PT ;  /* 0x000000ff0800720c */ /* 0x000fe20003f46270 */
[----:B------:R-:W-:Y:S02]  /*0320*/  IMAD.MOV R8, RZ, RZ, -R7 ;  /* 0x000000ffff087224 */ /* 0x000fe400078e0a07 */
[----:B--2---:R-:W-:Y:S02]  /*0330*/  IMAD.MOV R4, RZ, RZ, -R5 ;  /* 0x000000ffff047224 */ /* 0x004fe400078e0a05 */
[----:B------:R-:W-:Y:S02]  /*0340*/  IMAD R0, R0, R8, R3 ;  /* 0x0000000800007224 */ /* 0x000fe400078e0203 */
[----:B------:R-:W-:Y:S02]  /*0350*/  IMAD R9, R4, R11, RZ ;  /* 0x0000000b04097224 */ /* 0x000fe400078e02ff */
[----:B------:R-:W-:Y:S02]  /*0360*/  IMAD.MOV.U32 R4, RZ, RZ, RZ ;  /* 0x000000ffff047224 */ /* 0x000fe400078e00ff */
[----:B------:R-:W-:-:S02]  /*0370*/  IMAD.MOV.U32 R8, RZ, RZ, RZ ;  /* 0x000000ffff087224 */ /* 0x000fc400078e00ff */
[----:B------:R-:W-:-:S06]  /*0380*/  IMAD.HI.U32 R4, R5, R9, R4 ;  /* 0x0000000905047227 */ /* 0x000fcc00078e0004 */
[----:B------:R-:W-:Y:S02]  /*0390*/  IMAD.HI.U32 R9, R4, R10, RZ ;  /* 0x0000000a04097227 */ /* 0x000fe400078e00ff */
[----:B------:R-:W0:Y:S02]  /*03a0*/  LDC.64 R4, c[0x0][0x398] ;  /* 0x0000e600ff047b82 */ /* 0x000e240000000a00 */
[----:B------:R-:W-:-:S04]  /*03b0*/  IMAD.MOV R6, RZ, RZ, -R9 ;  /* 0x000000ffff067224 */ /* 0x000fc800078e0a09 */
[----:B------:R-:W-:-:S05]  /*03c0*/  IMAD R6, R11, R6, R10 ;  /* 0x000000060b067224 */ /* 0x000fca00078e020a */
[----:B------:R-:W-:Y:S01]  /*03d0*/  ISETP.GT.U32.AND P1, PT, R11, R6, PT ;  /* 0x000000060b00720c */ /* 0x000fe20003f24070 */
[----:B0-----:R-:W-:-:S04]  /*03e0*/  IMAD.WIDE R4, R3, 0x4, R4 ;  /* 0x0000000403047825 */ /* 0x001fc800078e0204 */
[----:B------:R-:W-:-:S08]  /*03f0*/  HFMA2 R3, -RZ, RZ, 0, 0 ;  /* 0x00000000ff037431 */ /* 0x000fd000000001ff */
[----:B------:R-:W-:Y:S01]  /*0400*/  @!P1 IMAD.IADD R6, R6, 0x1, -R11 ;  /* 0x0000000106069824 */ /* 0x000fe200078e0a0b */
[----:B-1----:R0:W-:Y:S01]  /*0410*/  STG.E desc[UR12][R4.64], RZ ;  /* 0x000000ff04007986 */ /* 0x0021e2000c10190c */
[----:B------:R-:W-:-:S03]  /*0420*/  @!P1 VIADD R9, R9, 0x1 ;  /* 0x0000000109099836 */ /* 0x000fc60000000000 */
[----:B------:R-:W-:-:S13]  /*0430*/  ISETP.GE.U32.AND P0, PT, R6, R11, PT ;  /* 0x0000000b0600720c */ /* 0x000fda0003f06070 */
[----:B------:R-:W-:-:S04]  /*0440*/  @P0 VIADD R9, R9, 0x1 ;  /* 0x0000000109090836 */ /* 0x000fc80000000000 */
[----:B------:R-:W-:Y:S01]  /*0450*/  @!P2 IMAD.MOV R9, RZ, RZ, -R9 ;  /* 0x000000ffff09a224 */ /* 0x000fe200078e0a09 */
[----:B0-----:R-:W-:Y:S06]  /*0460*/  BRA.U !UP0, `(.L_x_24) ;  /* 0x0000000d08b87547 */ /* 0x001fec000b800000 */
[----:B------:R-:W-:Y:S01]  /*0470*/  ISETP.GE.AND P1, PT, R7, RZ, PT ;  /* 0x000000ff0700720c */ /* 0x000fe20003f26270 */
[----:B------:R-:W-:Y:S01]  /*0480*/  IMAD.IADD R3, R6, 0x1, -R11 ;  /* 0x0000000106037824 */ /* 0x000fe200078e0a0b */
[-C--:B------:R-:W-:Y:S01]  /*0490*/  ISETP.GT.U32.AND P0, PT, R11, R6.reuse, PT ;  /* 0x000000060b00720c */ /* 0x080fe20003f04070 */
[----:B------:R-:W-:Y:S02]  /*04a0*/  ULEA.HI UR4, UR5, UR5, URZ, 0x1 ;  /* 0x0000000505047291 */ /* 0x000fe4000f8f08ff */
[----:B------:R-:W-:Y:S01]  /*04b0*/  ULOP3.LUT UR8, UR5, 0x7, URZ, 0xc0, !UPT ;  /* 0x0000000705087892 */ /* 0x000fe2000f8ec0ff */
[----:B------:R-:W-:Y:S01]  /*04c0*/  SEL R3, R3, R6, !P0 ;  /* 0x0000000603037207 */ /* 0x000fe20004000000 */
[----:B------:R-:W-:Y:S01]  /*04d0*/  USHF.R.S32.HI UR4, URZ, 0x1, UR4 ;  /* 0x00000001ff047899 */ /* 0x000fe20008011404 */
[----:B------:R-:W-:Y:S01]  /*04e0*/  ISETP.NE.AND P0, PT, R2, RZ, PT ;  /* 0x000000ff0200720c */ /* 0x000fe20003f05270 */
[----:B------:R-:W-:Y:S01]  /*04f0*/  ULOP3.LUT UR5, UR5, 0x7ffffff8, URZ, 0xc0, !UPT ;  /* 0x7ffffff805057892 */ /* 0x000fe2000f8ec0ff */
[----:B------:R-:W-:-:S03]  /*0500*/  LOP3.LUT R2, RZ, R2, RZ, 0x33, !PT ;  /* 0x00000002ff027212 */ /* 0x000fc600078e33ff */
[----:B------:R-:W-:Y:S01]  /*0510*/  @!P1 IMAD.MOV R3, RZ, RZ, -R3 ;  /* 0x000000ffff039224 */ /* 0x000fe200078e0a03 */
[----:B------:R-:W-:Y:S01]  /*0520*/  SEL R7, R2, R9, !P0 ;  /* 0x0000000902077207 */ /* 0x000fe20004000000 */
[----:B------:R-:W-:-:S03]  /*0530*/  UIADD3 UR7, UPT, UPT, -UR5, URZ, URZ ;  /* 0x000000ff05077290 */ /* 0x000fc6000fffe1ff */
[----:B------:R-:W-:Y:S02]  /*0540*/  SEL R6, R2, R3, !P0 ;  /* 0x0000000302067207 */ /* 0x000fe40004000000 */
[----:B------:R-:W-:Y:S01]  /*0550*/  CS2R R2, SRZ ;  /* 0x0000000000027805 */ /* 0x000fe2000001ff00 */
[----:B------:R-:W-:Y:S02]  /*0560*/  VIADD R7, R7, -UR4 ;  /* 0x8000000407077c36 */ /* 0x000fe40008000000 */
[----:B------:R-:W-:Y:S01]  /*0570*/  VIADD R6, R6, -UR4 ;  /* 0x8000000406067c36 */ /* 0x000fe20008000000 */
[----:B------:R-:W-:-:S06]  /*0580*/  UMOV UR4, URZ ;  /* 0x000000ff00047c82 */ /* 0x000fcc0008000000 */
.L_x_31:
[----:B0-----:R-:W0:Y:S01]  /*0590*/  LDCU UR9, c[0x0][0x38c] ;  /* 0x00007180ff0977ac */ /* 0x001e220008000800 */
[----:B------:R-:W-:Y:S01]  /*05a0*/  IMAD.MOV.U32 R10, RZ, RZ, RZ ;  /* 0x000000ffff0a7224 */ /* 0x000fe200078e00ff */
[----:B------:R-:W-:Y:S01]  /*05b0*/  MOV R8, R6 ;  /* 0x0000000600087202 */ /* 0x000fe20000000f00 */
[----:B-1----:R-:W1:Y:S01]  /*05c0*/  LDCU UR6, c[0x0][0x384] ;  /* 0x00007080ff0677ac */ /* 0x002e620008000800 */
[----:B0-----:R-:W-:Y:S02]  /*05d0*/  UISETP.GE.U32.AND UP1, UPT, UR9, 0x8, UPT ;  /* 0x000000080900788c */ /* 0x001fe4000bf26070 */
[----:B------:R-:W-:Y:S02]  /*05e0*/  UIMAD UR11, UR4, UR9, URZ ;  /* 0x00000009040b72a4 */ /* 0x000fe4000f8e02ff */
[----:B------:R-:W-:Y:S01]  /*05f0*/  UIADD3 UR4, UPT, UPT, UR4, 0x1, URZ ;  /* 0x0000000104047890 */ /* 0x000fe2000fffe0ff */
[----:B-1----:R-:W-:-:S03]  /*0600*/  IMAD R9, R0, UR6, R7 ;  /* 0x0000000600097c24 */ /* 0x002fc6000f8e0207 */
[----:B------:R-:W-:Y:S01]  /*0610*/  UISETP.NE.AND UP0, UPT, UR4, UR9, UPT ;  /* 0x000000090400728c */ /* 0x000fe2000bf05270 */
[----:B--23--:R-:W-:Y:S10]  /*0620*/  BRA.U !UP1, `(.L_x_25) ;  /* 0x0000000509647547 */ /* 0x00cff4000b800000 */
[----:B------:R-:W0:Y:S01]  /*0630*/  LDC.64 R10, c[0x0][0x3a0] ;  /* 0x0000e800ff0a7b82 */ /* 0x000e220000000a00 */
[----:B------:R-:W1:Y:S01]  /*0640*/  LDCU UR9, c[0x0][0x388] ;  /* 0x00007100ff0977ac */ /* 0x000e620008000800 */
[----:B------:R-:W-:Y:S01]  /*0650*/  IMAD.U32 R19, RZ, RZ, UR11 ;  /* 0x0000000bff137e24 */ /* 0x000fe2000f8e00ff */
[----:B------:R-:W-:Y:S01]  /*0660*/  ISETP.GE.AND P6, PT, R7, UR6, PT ;  /* 0x0000000607007c0c */ /* 0x000fe2000bfc6270 */
[--C-:B------:R-:W-:Y:S01]  /*0670*/  IMAD.MOV.U32 R8, RZ, RZ, R6.reuse ;  /* 0x000000ffff087224 */ /* 0x100fe200078e0006 */
[----:B------:R-:W2:Y:S03]  /*0680*/  LDCU UR10, c[0x0][0x388] ;  /* 0x00007100ff0a77ac */ /* 0x000ea60008000800 */
[----:B------:R-:W3:Y:S01]  /*0690*/  LDC.64 R12, c[0x0][0x3a8] ;  /* 0x0000ea00ff0c7b82 */ /* 0x000ee20000000a00 */
[----:B------:R-:W-:Y:S01]  /*06a0*/  UMOV UR6, UR7 ;  /* 0x0000000700067c82 */ /* 0x000fe20008000000 */
[----:B-1----:R-:W-:-:S07]  /*06b0*/  IMAD R21, R9, UR9, R6 ;  /* 0x0000000909157c24 */ /* 0x002fce000f8e0206 */
.L_x_26:
[----:B--2---:R-:W-:Y:S01]  /*06c0*/  ISETP.GE.OR P0, PT, R8, UR10, P6 ;  /* 0x0000000a08007c0c */ /* 0x004fe2000b706670 */
[----:B0-----:R-:W-:-:S03]  /*06d0*/  IMAD.WIDE R16, R21, 0x4, R10 ;  /* 0x0000000415107825 */ /* 0x001fc600078e020a */
[----:B------:R-:W-:Y:S01]  /*06e0*/  ISETP.LT.OR P0, PT, R7, RZ, P0 ;  /* 0x000000ff0700720c */ /* 0x000fe20000701670 */
[----:B---3--:R-:W-:-:S03]  /*06f0*/  IMAD.WIDE.U32 R14, R19, 0x4, R12 ;  /* 0x00000004130e7825 */ /* 0x008fc600078e000c */
[----:B------:R-:W-:-:S13]  /*0700*/  ISETP.LT.OR P5, PT, R8, RZ, P0 ;  /* 0x000000ff0800720c */ /* 0x000fda00007a1670 */
[----:B------:R-:W2:Y:S04]  /*0710*/  @!P5 LDG.E R18, desc[UR12][R16.64] ;  /* 0x0000000c1012d981 */ /* 0x000ea8000c1e1900 */
[----:B------:R-:W2:Y:S01]  /*0720*/  @!P5 LDG.E R20, desc[UR12][R14.64] ;  /* 0x0000000c0e14d981 */ /* 0x000ea2000c1e1900 */
[----:B------:R-:W-:-:S05]  /*0730*/  VIADD R22, R8, 0x1 ;  /* 0x0000000108167836 */ /* 0x000fca0000000000 */
[----:B------:R-:W-:-:S04]  /*0740*/  ISETP.GE.OR P0, PT, R22, UR10, P6 ;  /* 0x0000000a16007c0c */ /* 0x000fc8000b706670 */
[----:B------:R-:W-:-:S04]  /*0750*/  ISETP.LT.OR P0, PT, R7, RZ, P0 ;  /* 0x000000ff0700720c */ /* 0x000fc80000701670 */
[----:B------:R-:W-:Y:S01]  /*0760*/  ISETP.LT.OR P4, PT, R8, -0x1, P0 ;  /* 0xffffffff0800780c */ /* 0x000fe20000781670 */
[----:B-12---:R-:W-:-:S05]  /*0770*/  @!P5 FFMA R3, R18, R20, R3 ;  /* 0x000000141203d223 */ /* 0x006fca0000000003 */
[----:B------:R0:W-:Y:S07]  /*0780*/  @!P5 STG.E desc[UR12][R4.64], R3 ;  /* 0x000000030400d986 */ /* 0x0001ee000c10190c */
[----:B------:R-:W0:Y:S04]  /*0790*/  @!P4 LDG.E R18, desc[UR12][R16.64+0x4] ;  /* 0x0000040c1012c981 */ /* 0x000e28000c1e1900 */
[----:B------:R-:W0:Y:S01]  /*07a0*/  @!P4 LDG.E R20, desc[UR12][R14.64+0x4] ;  /* 0x0000040c0e14c981 */ /* 0x000e22000c1e1900 */
[----:B------:R-:W-:-:S05]  /*07b0*/  VIADD R22, R8, 0x2 ;  /* 0x0000000208167836 */ /* 0x000fca0000000000 */
[----:B------:R-:W-:-:S04]  /*07c0*/  ISETP.GE.OR P0, PT, R22, UR10, P6 ;  /* 0x0000000a16007c0c */ /* 0x000fc8000b706670 */
[----:B------:R-:W-:-:S04]  /*07d0*/  ISETP.LT.OR P0, PT, R7, RZ, P0 ;  /* 0x000000ff0700720c */ /* 0x000fc80000701670 */
[----:B------:R-:W-:Y:S01]  /*07e0*/  ISETP.LT.OR P0, PT, R8, -0x2, P0 ;  /* 0xfffffffe0800780c */ /* 0x000fe20000701670 */
[----:B0-----:R-:W-:-:S05]  /*07f0*/  @!P4 FFMA R3, R18, R20, R3 ;  /* 0x000000141203c223 */ /* 0x001fca0000000003 */
        /* <DEDUP_REMOVED lines=27> */
[----:B------:R-:W-:Y:S01]  /*09b0*/  IADD3 R22, PT, PT, R8, 0x6, RZ ;  /* 0x0000000608167810 */ /* 0x000fe20007ffe0ff */
[----:B------:R-:W-:-:S03]  /*09c0*/  @!P5 VIADD R2, R2, 0x1 ;  /* 0x000000010202d836 */ /* 0x000fc60000000000 */
[----:B------:R-:W-:-:S04]  /*09d0*/  ISETP.GE.OR P5, PT, R22, UR10, P6 ;  /* 0x0000000a16007c0c */ /* 0x000fc8000b7a6670 */
[----:B------:R-:W-:-:S04]  /*09e0*/  ISETP.LT.OR P5, PT, R7, RZ, P5 ;  /* 0x000000ff0700720c */ /* 0x000fc80002fa1670 */
[C---:B------:R-:W-:Y:S01]  /*09f0*/  ISETP.LT.OR P5, PT, R8.reuse, -0x6, P5 ;  /* 0xfffffffa0800780c */ /* 0x040fe20002fa1670 */
[----:B------:R-:W-:Y:S02]  /*0a00*/  VIADD R22, R8, 0x7 ;  /* 0x0000000708167836 */ /* 0x000fe40000000000 */
[----:B0-----:R-:W-:-:S05]  /*0a10*/  @!P1 FFMA R3, R18, R20, R3 ;  /* 0x0000001412039223 */ /* 0x001fca0000000003 */
[----:B------:R0:W-:Y:S05]  /*0a20*/  @!P1 STG.E desc[UR12][R4.64], R3 ;  /* 0x0000000304009986 */ /* 0x0001ea000c10190c */
[----:B------:R-:W0:Y:S04]  /*0a30*/  @!P5 LDG.E R18, desc[UR12][R16.64+0x18] ;  /* 0x0000180c1012d981 */ /* 0x000e28000c1e1900 */
[----:B------:R-:W0:Y:S01]  /*0a40*/  @!P5 LDG.E R20, desc[UR12][R14.64+0x18] ;  /* 0x0000180c0e14d981 */ /* 0x000e22000c1e1900 */
[----:B------:R-:W-:Y:S01]  /*0a50*/  @!P4 VIADD R2, R2, 0x1 ;  /* 0x000000010202c836 */ /* 0x000fe20000000000 */
[----:B------:R-:W-:-:S04]  /*0a60*/  ISETP.GE.OR P4, PT, R22, UR10, P6 ;  /* 0x0000000a16007c0c */ /* 0x000fc8000b786670 */
[----:B------:R-:W-:-:S04]  /*0a70*/  ISETP.LT.OR P4, PT, R7, RZ, P4 ;  /* 0x000000ff0700720c */ /* 0x000fc80002781670 */
[----:B------:R-:W-:Y:S01]  /*0a80*/  ISETP.LT.OR P4, PT, R8, -0x7, P4 ;  /* 0xfffffff90800780c */ /* 0x000fe20002781670 */
[----:B0-----:R-:W-:-:S05]  /*0a90*/  @!P5 FFMA R3, R18, R20, R3 ;  /* 0x000000141203d223 */ /* 0x001fca0000000003 */
[----:B------:R0:W-:Y:S07]  /*0aa0*/  @!P5 STG.E desc[UR12][R4.64], R3 ;  /* 0x000000030400d986 */ /* 0x0001ee000c10190c */
[----:B------:R-:W0:Y:S04]  /*0ab0*/  @!P4 LDG.E R18, desc[UR12][R16.64+0x1c] ;  /* 0x00001c0c1012c981 */ /* 0x000e28000c1e1900 */
[----:B------:R-:W0:Y:S01]  /*0ac0*/  @!P4 LDG.E R20, desc[UR12][R14.64+0x1c] ;  /* 0x00001c0c0e14c981 */ /* 0x000e22000c1e1900 */
[----:B------:R-:W-:Y:S01]  /*0ad0*/  @!P0 VIADD R2, R2, 0x1 ;  /* 0x0000000102028836 */ /* 0x000fe20000000000 */
[----:B------:R-:W-:Y:S01]  /*0ae0*/  UIADD3 UR6, UPT, UPT, UR6, 0x8, URZ ;  /* 0x0000000806067890 */ /* 0x000fe2000fffe0ff */
[----:B------:R-:W-:-:S02]  /*0af0*/  VIADD R21, R21, 0x8 ;  /* 0x0000000815157836 */ /* 0x000fc40000000000 */
[----:B------:R-:W-:Y:S01]  /*0b00*/  @!P3 VIADD R2, R2, 0x1 ;  /* 0x000000010202b836 */ /* 0x000fe20000000000 */
[----:B------:R-:W-:Y:S01]  /*0b10*/  UISETP.NE.AND UP1, UPT, UR6, URZ, UPT ;  /* 0x000000ff0600728c */ /* 0x000fe2000bf25270 */
[----:B------:R-:W-:Y:S02]  /*0b20*/  VIADD R19, R19, 0x8 ;  /* 0x0000000813137836 */ /* 0x000fe40000000000 */
[----:B------:R-:W-:Y:S02]  /*0b30*/  @!P2 VIADD R2, R2, 0x1 ;  /* 0x000000010202a836 */ /* 0x000fe40000000000 */
[----:B------:R-:W-:Y:S02]  /*0b40*/  VIADD R8, R8, 0x8 ;  /* 0x0000000808087836 */ /* 0x000fe40000000000 */
[----:B------:R-:W-:-:S05]  /*0b50*/  @!P1 VIADD R2, R2, 0x1 ;  /* 0x0000000102029836 */ /* 0x000fca0000000000 */
[----:B------:R-:W-:-:S05]  /*0b60*/  @!P5 IADD3 R2, PT, PT, R2, 0x1, RZ ;  /* 0x000000010202d810 */ /* 0x000fca0007ffe0ff */
[----:B------:R-:W-:Y:S02]  /*0b70*/  @!P4 VIADD R2, R2, 0x1 ;  /* 0x000000010202c836 */ /* 0x000fe40000000000 */
[----:B0-----:R-:W-:-:S05]  /*0b80*/  @!P4 FFMA R3, R18, R20, R3 ;  /* 0x000000141203c223 */ /* 0x001fca0000000003 */
[----:B------:R1:W-:Y:S01]  /*0b90*/  @!P4 STG.E desc[UR12][R4.64], R3 ;  /* 0x000000030400c986 */ /* 0x0003e2000c10190c */
[----:B------:R-:W-:Y:S05]  /*0ba0*/  BRA.U UP1, `(.L_x_26) ;  /* 0xfffffff901c47547 */ /* 0x000fea000b83ffff */
[----:B------:R-:W-:-:S07]  /*0bb0*/  IMAD.U32 R10, RZ, RZ, UR5 ;  /* 0x00000005ff0a7e24 */ /* 0x000fce000f8e00ff */
.L_x_25:
[----:B------:R-:W-:-:S09]  /*0bc0*/  UISETP.NE.AND UP1, UPT, UR8, URZ, UPT ;  /* 0x000000ff0800728c */ /* 0x000fd2000bf25270 */
[----:B------:R-:W-:Y:S05]  /*0bd0*/  BRA.U !UP1, `(.L_x_27) ;  /* 0x0000000509d07547 */ /* 0x000fea000b800000 */
[----:B------:R-:W0:Y:S01]  /*0be0*/  LDCU UR6, c[0x0][0x38c] ;  /* 0x00007180ff0677ac */ /* 0x000e220008000800 */
[----:B------:R-:W-:-:S04]  /*0bf0*/  UIADD3 UR9, UPT, UPT, UR8, -0x1, URZ ;  /* 0xffffffff08097890 */ /* 0x000fc8000fffe0ff */
[----:B------:R-:W-:Y:S02]  /*0c00*/  UISETP.GE.U32.AND UP1, UPT, UR9, 0x3, UPT ;  /* 0x000000030900788c */ /* 0x000fe4000bf26070 */
[----:B0-----:R-:W-:-:S07]  /*0c10*/  ULOP3.LUT UP2, UR10, UR6, 0x3, URZ, 0xc0, !UPT ;  /* 0x00000003060a7892 */ /* 0x001fce000f84c0ff */
[----:B------:R-:W-:Y:S05]  /*0c20*/  BRA.U !UP1, `(.L_x_28) ;  /* 0x0000000109cc7547 */ /* 0x000fea000b800000 */
[----:B------:R-:W0:Y:S01]  /*0c30*/  LDCU UR9, c[0x0][0x384] ;  /* 0x00007080ff0977ac */ /* 0x000e220008000800 */
[----:B------:R-:W2:Y:S01]  /*0c40*/  LDC.64 R12, c[0x0][0x3a0] ;  /* 0x0000e800ff0c7b82 */ /* 0x000ea20000000a00 */
[----:B------:R-:W3:Y:S01]  /*0c50*/  LDCU UR14, c[0x0][0x388] ;  /* 0x00007100ff0e77ac */ /* 0x000ee20008000800 */
[----:B0-----:R-:W-:-:S04]  /*0c60*/  ISETP.GE.AND P0, PT, R7, UR9, PT ;  /* 0x0000000907007c0c */ /* 0x001fc8000bf06270 */
[----:B---3--:R-:W-:Y:S01]  /*0c70*/  ISETP.GE.OR P1, PT, R8, UR14, P0 ;  /* 0x0000000e08007c0c */ /* 0x008fe20008726670 */
[----:B------:R-:W-:-:S03]  /*0c80*/  IMAD R11, R9, UR14, R8 ;  /* 0x0000000e090b7c24 */ /* 0x000fc6000f8e0208 */
[----:B------:R-:W-:Y:S01]  /*0c90*/  ISETP.LT.OR P1, PT, R7, RZ, P1 ;  /* 0x000000ff0700720c */ /* 0x000fe20000f21670 */
[----:B--2---:R-:W-:-:S03]  /*0ca0*/  IMAD.WIDE R12, R11, 0x4, R12 ;  /* 0x000000040b0c7825 */ /* 0x004fc600078e020c */
[----:B------:R-:W-:-:S13]  /*0cb0*/  ISETP.LT.OR P1, PT, R8, RZ, P1 ;  /* 0x000000ff0800720c */ /* 0x000fda0000f21670 */
[----:B------:R-:W0:Y:S01]  /*0cc0*/  @!P1 LDC.64 R16, c[0x0][0x3a8] ;  /* 0x0000ea00ff109b82 */ /* 0x000e220000000a00 */
[----:B------:R-:W-:Y:S01]  /*0cd0*/  @!P1 VIADD R15, R10, UR11 ;  /* 0x0000000b0a0f9c36 */ /* 0x000fe20008000000 */
[----:B------:R-:W1:Y:S03]  /*0ce0*/  @!P1 LDG.E R18, desc[UR12][R12.64] ;  /* 0x0000000c0c129981 */ /* 0x000e66000c1e1900 */
[----:B0-----:R-:W-:-:S03]  /*0cf0*/  @!P1 IMAD.WIDE.U32 R16, R15, 0x4, R16 ;  /* 0x000000040f109825 */ /* 0x001fc600078e0010 */
[----:B------:R-:W0:Y:S03]  /*0d00*/  LDC.64 R14, c[0x0][0x3a8] ;  /* 0x0000ea00ff0e7b82 */ /* 0x000e260000000a00 */
[----:B------:R-:W1:Y:S01]  /*0d10*/  @!P1 LDG.E R16, desc[UR12][R16.64] ;  /* 0x0000000c10109981 */ /* 0x000e62000c1e1900 */
[----:B------:R-:W-:-:S05]  /*0d20*/  VIADD R11, R8, 0x1 ;  /* 0x00000001080b7836 */ /* 0x000fca0000000000 */
[----:B------:R-:W-:-:S04]  /*0d30*/  ISETP.GE.OR P2, PT, R11, UR14, P0 ;  /* 0x0000000e0b007c0c */ /* 0x000fc80008746670 */
[----:B------:R-:W-:Y:S02]  /*0d40*/  ISETP.LT.OR P2, PT, R7, RZ, P2 ;  /* 0x000000ff0700720c */ /* 0x000fe40001741670 */
[----:B------:R-:W-:Y:S02]  /*0d50*/  IADD3 R11, P3, PT, R10, UR11, RZ ;  /* 0x0000000b0a0b7c10 */ /* 0x000fe4000ff7e0ff */
[----:B------:R-:W-:Y:S02]  /*0d60*/  ISETP.LT.OR P2, PT, R8, -0x1, P2 ;  /* 0xffffffff0800780c */ /* 0x000fe40001741670 */
[----:B------:R-:W-:Y:S02]  /*0d70*/  IADD3.X R20, PT, PT, RZ, RZ, RZ, P3, !PT ;  /* 0x000000ffff147210 */ /* 0x000fe40001ffe4ff */
[----:B0-----:R-:W-:-:S04]  /*0d80*/  LEA R14, P3, R11, R14, 0x2 ;  /* 0x0000000e0b0e7211 */ /* 0x001fc800078610ff */
[----:B------:R-:W-:Y:S01]  /*0d90*/  LEA.HI.X R15, R11, R15, R20, 0x2, P3 ;  /* 0x0000000f0b0f7211 */ /* 0x000fe200018f1414 */
[----:B-1----:R-:W-:-:S05]  /*0da0*/  @!P1 FFMA R3, R18, R16, R3 ;  /* 0x0000001012039223 */ /* 0x002fca0000000003 */
[----:B------:R0:W-:Y:S04]  /*0db0*/  @!P1 STG.E desc[UR12][R4.64], R3 ;  /* 0x0000000304009986 */ /* 0x0001e8000c10190c */
        /* <DEDUP_REMOVED lines=18> */
[----:B------:R-:W-:-:S04]  /*0ee0*/  @!P1 VIADD R2, R2, 0x1 ;  /* 0x0000000102029836 */ /* 0x000fc80000000000 */
[----:B------:R-:W-:-:S04]  /*0ef0*/  @!P2 VIADD R2, R2, 0x1 ;  /* 0x000000010202a836 */ /* 0x000fc80000000000 */
[----:B------:R-:W-:Y:S02]  /*0f00*/  @!P3 VIADD R2, R2, 0x1 ;  /* 0x000000010202b836 */ /* 0x000fe40000000000 */
[----:B------:R-:W-:Y:S02]  /*0f10*/  VIADD R8, R8, 0x4 ;  /* 0x0000000408087836 */ /* 0x000fe40000000000 */
[----:B------:R-:W-:Y:S01]  /*0f20*/  VIADD R10, R10, 0x4 ;  /* 0x000000040a0a7836 */ /* 0x000fe20000000000 */
[----:B------:R-:W-:Y:S01]  /*0f30*/  @!P0 IADD3 R2, PT, PT, R2, 0x1, RZ ;  /* 0x0000000102028810 */ /* 0x000fe20007ffe0ff */
[----:B0-----:R-:W-:-:S05]  /*0f40*/  @!P0 FFMA R3, R16, R11, R3 ;  /* 0x0000000b10038223 */ /* 0x001fca0000000003 */
[----:B------:R0:W-:Y:S02]  /*0f50*/  @!P0 STG.E desc[UR12][R4.64], R3 ;  /* 0x0000000304008986 */ /* 0x0001e4000c10190c */
.L_x_28:
[----:B------:R-:W-:Y:S05]  /*0f60*/  BRA.U !UP2, `(.L_x_27) ;  /* 0x000000010aec7547 */ /* 0x000fea000b800000 */
[----:B------:R-:W-:Y:S02]  /*0f70*/  UISETP.NE.AND UP1, UPT, UR10, 0x1, UPT ;  /* 0x000000010a00788c */ /* 0x000fe4000bf25270 */
[----:B------:R-:W-:-:S04]  /*0f80*/  ULOP3.LUT UR6, UR6, 0x1, URZ, 0xc0, !UPT ;  /* 0x0000000106067892 */ /* 0x000fc8000f8ec0ff */
[----:B------:R-:W-:-:S03]  /*0f90*/  UISETP.NE.U32.AND UP2, UPT, UR6, 0x1, UPT ;  /* 0x000000010600788c */ /* 0x000fc6000bf45070 */
[----:B------:R-:W-:Y:S08]  /*0fa0*/  BRA.U !UP1, `(.L_x_29) ;  /* 0x0000000109887547 */ /* 0x000ff0000b800000 */
[----:B------:R-:W2:Y:S01]  /*0fb0*/  LDCU UR6, c[0x0][0x388] ;  /* 0x00007100ff0677ac */ /* 0x000ea20008000800 */
[----:B------:R-:W3:Y:S01]  /*0fc0*/  LDC.64 R12, c[0x0][0x3a0] ;  /* 0x0000e800ff0c7b82 */ /* 0x000ee20000000a00 */
[----:B------:R-:W4:Y:S01]  /*0fd0*/  LDCU UR9, c[0x0][0x384] ;  /* 0x00007080ff0977ac */ /* 0x000f220008000800 */
[----:B--2---:R-:W-:Y:S01]  /*0fe0*/  ISETP.GE.AND P0, PT, R8, UR6, PT ;  /* 0x0000000608007c0c */ /* 0x004fe2000bf06270 */
[----:B------:R-:W-:-:S03]  /*0ff0*/  IMAD R11, R9, UR6, R8 ;  /* 0x00000006090b7c24 */ /* 0x000fc6000f8e0208 */
[----:B----4-:R-:W-:Y:S01]  /*1000*/  ISETP.GE.OR P0, PT, R7, UR9, P0 ;  /* 0x0000000907007c0c */ /* 0x010fe20008706670 */
[----:B---3--:R-:W-:-:S03]  /*1010*/  IMAD.WIDE R12, R11, 0x4, R12 ;  /* 0x000000040b0c7825 */ /* 0x008fc600078e020c */
[----:B------:R-:W-:-:S04]  /*1020*/  ISETP.LT.OR P0, PT, R7, RZ, P0 ;  /* 0x000000ff0700720c */ /* 0x000fc80000701670 */
[----:B------:R-:W-:-:S13]  /*1030*/  ISETP.LT.OR P0, PT, R8, RZ, P0 ;  /* 0x000000ff0800720c */ /* 0x000fda0000701670 */
[----:B------:R-:W2:Y:S01]  /*1040*/  @!P0 LDC.64 R14, c[0x0][0x3a8] ;  /* 0x0000ea00ff0e8b82 */ /* 0x000ea20000000a00 */
[----:B------:R-:W-:Y:S01]  /*1050*/  @!P0 VIADD R17, R10, UR11 ;  /* 0x0000000b0a118c36 */ /* 0x000fe20008000000 */
[----:B------:R-:W0:Y:S03]  /*1060*/  @!P0 LDG.E R18, desc[UR12][R12.64] ;  /* 0x0000000c0c128981 */ /* 0x000e26000c1e1900 */
[----:B--2---:R-:W-:-:S06]  /*1070*/  @!P0 IMAD.WIDE.U32 R16, R17, 0x4, R14 ;  /* 0x0000000411108825 */ /* 0x004fcc00078e000e */
[----:B------:R-:W0:Y:S01]  /*1080*/  @!P0 LDG.E R16, desc[UR12][R16.64] ;  /* 0x0000000c10108981 */ /* 0x000e22000c1e1900 */
[----:B------:R-:W-:-:S05]  /*1090*/  VIADD R11, R8, 0x1 ;  /* 0x00000001080b7836 */ /* 0x000fca0000000000 */
[----:B------:R-:W-:-:S04]  /*10a0*/  ISETP.GE.AND P1, PT, R11, UR6, PT ;  /* 0x000000060b007c0c */ /* 0x000fc8000bf26270 */
[----:B------:R-:W-:-:S04]  /*10b0*/  ISETP.GE.OR P1, PT, R7, UR9, P1 ;  /* 0x0000000907007c0c */ /* 0x000fc80008f26670 */
[----:B------:R-:W-:-:S04]  /*10c0*/  ISETP.LT.OR P1, PT, R7, RZ, P1 ;  /* 0x000000ff0700720c */ /* 0x000fc80000f21670 */
[----:B------:R-:W-:-:S13]  /*10d0*/  ISETP.LT.OR P1, PT, R8, -0x1, P1 ;  /* 0xffffffff0800780c */ /* 0x000fda0000f21670 */
[----:B------:R-:W2:Y:S01]  /*10e0*/  @!P1 LDC.64 R14, c[0x0][0x3a8] ;  /* 0x0000ea00ff0e9b82 */ /* 0x000ea20000000a00 */
[----:B------:R-:W-:-:S05]  /*10f0*/  @!P1 IADD3 R11, P2, PT, R10, UR11, RZ ;  /* 0x0000000b0a0b9c10 */ /* 0x000fca000ff5e0ff */
[----:B------:R-:W-:Y:S01]  /*1100*/  @!P1 IMAD.X R20, RZ, RZ, RZ, P2 ;  /* 0x000000ffff149224 */ /* 0x000fe200010e06ff */
[----:B--2---:R-:W-:-:S04]  /*1110*/  @!P1 LEA R14, P2, R11, R14, 0x2 ;  /* 0x0000000e0b0e9211 */ /* 0x004fc800078410ff */
[----:B------:R-:W-:Y:S01]  /*1120*/  @!P1 LEA.HI.X R15, R11, R15, R20, 0x2, P2 ;  /* 0x0000000f0b0f9211 */ /* 0x000fe200010f1414 */
[----:B01----:R-:W-:-:S05]  /*1130*/  @!P0 FFMA R3, R18, R16, R3 ;  /* 0x0000001012038223 */ /* 0x003fca0000000003 */
[----:B------:R0:W-:Y:S04]  /*1140*/  @!P0 STG.E desc[UR12][R4.64], R3 ;  /* 0x0000000304008986 */ /* 0x0001e8000c10190c */
[----:B------:R-:W0:Y:S04]  /*1150*/  @!P1 LDG.E R12, desc[UR12][R12.64+0x4] ;  /* 0x0000040c0c0c9981 */ /* 0x000e28000c1e1900 */
[----:B------:R-:W0:Y:S01]  /*1160*/  @!P1 LDG.E R14, desc[UR12][R14.64+0x4] ;  /* 0x0000040c0e0e9981 */ /* 0x000e22000c1e1900 */
[----:B------:R-:W-:Y:S02]  /*1170*/  @!P0 VIADD R2, R2, 0x1 ;  /* 0x0000000102028836 */ /* 0x000fe40000000000 */
[----:B------:R-:W-:-:S02]  /*1180*/  VIADD R8, R8, 0x2 ;  /* 0x0000000208087836 */ /* 0x000fc40000000000 */
[----:B------:R-:W-:Y:S02]  /*1190*/  VIADD R10, R10, 0x2 ;  /* 0x000000020a0a7836 */ /* 0x000fe40000000000 */
[----:B------:R-:W-:Y:S02]  /*11a0*/  @!P1 VIADD R2, R2, 0x1 ;  /* 0x0000000102029836 */ /* 0x000fe40000000000 */
[----:B0-----:R-:W-:-:S05]  /*11b0*/  @!P1 FFMA R3, R12, R14, R3 ;  /* 0x0000000e0c039223 */ /* 0x001fca0000000003 */
[----:B------:R2:W-:Y:S02]  /*11c0*/  @!P1 STG.E desc[UR12][R4.64], R3 ;  /* 0x0000000304009986 */ /* 0x0005e4000c10190c */
.L_x_29:
[----:B------:R-:W-:Y:S05]  /*11d0*/  BRA.U UP2, `(.L_x_27) ;  /* 0x0000000102507547 */ /* 0x000fea000b800000 */
[----:B------:R-:W3:Y:S01]  /*11e0*/  LDCU UR6, c[0x0][0x388] ;  /* 0x00007100ff0677ac */ /* 0x000ee20008000800 */
[----:B------:R-:W-:Y:S01]  /*11f0*/  BSSY.RECONVERGENT B0, `(.L_x_27) ;  /* 0x0000012000007945 */ /* 0x000fe20003800200 */
[----:B------:R-:W4:Y:S01]  /*1200*/  LDCU UR9, c[0x0][0x384] ;  /* 0x00007080ff0977ac */ /* 0x000f220008000800 */
[----:B---3--:R-:W-:-:S04]  /*1210*/  ISETP.GE.AND P0, PT, R8, UR6, PT ;  /* 0x0000000608007c0c */ /* 0x008fc8000bf06270 */
[----:B----4-:R-:W-:-:S04]  /*1220*/  ISETP.GE.OR P0, PT, R7, UR9, P0 ;  /* 0x0000000907007c0c */ /* 0x010fc80008706670 */
[----:B------:R-:W-:-:S04]  /*1230*/  ISETP.LT.OR P0, PT, R7, RZ, P0 ;  /* 0x000000ff0700720c */ /* 0x000fc80000701670 */
[----:B------:R-:W-:-:S13]  /*1240*/  ISETP.LT.OR P0, PT, R8, RZ, P0 ;  /* 0x000000ff0800720c */ /* 0x000fda0000701670 */
[----:B------:R-:W-:Y:S05]  /*1250*/  @P0 BRA `(.L_x_30) ;  /* 0x00000000002c0947 */ /* 0x000fea0003800000 */
[----:B------:R-:W3:Y:S01]  /*1260*/  LDC.64 R12, c[0x0][0x3a0] ;  /* 0x0000e800ff0c7b82 */ /* 0x000ee20000000a00 */
[----:B------:R-:W-:Y:S01]  /*1270*/  IADD3 R11, PT, PT, R10, UR11, RZ ;  /* 0x0000000b0a0b7c10 */ /* 0x000fe2000fffe0ff */
[----:B------:R-:W-:-:S06]  /*1280*/  IMAD R9, R9, UR6, R8 ;  /* 0x0000000609097c24 */ /* 0x000fcc000f8e0208 */
[----:B------:R-:W4:Y:S01]  /*1290*/  LDC.64 R14, c[0x0][0x3a8] ;  /* 0x0000ea00ff0e7b82 */ /* 0x000f220000000a00 */
[----:B---3--:R-:W-:-:S06]  /*12a0*/  IMAD.WIDE R8, R9, 0x4, R12 ;  /* 0x0000000409087825 */ /* 0x008fcc00078e020c */
[----:B------:R-:W0:Y:S01]  /*12b0*/  LDG.E R8, desc[UR12][R8.64] ;  /* 0x0000000c08087981 */ /* 0x000e22000c1e1900 */
[----:B----4-:R-:W-:-:S06]  /*12c0*/  IMAD.WIDE.U32 R10, R11, 0x4, R14 ;  /* 0x000000040b0a7825 */ /* 0x010fcc00078e000e */
[----:B------:R-:W0:Y:S01]  /*12d0*/  LDG.E R10, desc[UR12][R10.64] ;  /* 0x0000000c0a0a7981 */ /* 0x000e22000c1e1900 */
[----:B------:R-:W-:Y:S02]  /*12e0*/  VIADD R2, R2, 0x1 ;  /* 0x0000000102027836 */ /* 0x000fe40000000000 */
[----:B012---:R-:W-:-:S05]  /*12f0*/  FFMA R3, R8, R10, R3 ;  /* 0x0000000a08037223 */ /* 0x007fca0000000003 */
[----:B------:R3:W-:Y:S02]  /*1300*/  STG.E desc[UR12][R4.64], R3 ;  /* 0x0000000304007986 */ /* 0x0007e4000c10190c */
.L_x_30:
[----:B------:R-:W-:Y:S05]  /*1310*/  BSYNC.RECONVERGENT B0 ;  /* 0x0000000000007941 */ /* 0x000fea0003800200 */
.L_x_27:
[----:B------:R-:W-:Y:S01]  /*1320*/  VIADD R7, R7, 0x1 ;  /* 0x0000000107077836 */ /* 0x000fe20000000000 */
[----:B------:R-:W-:Y:S06]  /*1330*/  BRA.U UP0, `(.L_x_31) ;  /* 0xfffffff100947547 */ /* 0x000fec000b83ffff */
[----:B------:R-:W-:-:S07]  /*1340*/  I2FP.F32.S32 R8, R2 ;  /* 0x0000000200087245 */ /* 0x000fce0000201400 */
.L_x_24:
[----:B------:R-:W4:Y:S01]  /*1350*/  MUFU.RCP R7, R8 ;  /* 0x0000000800077308 */ /* 0x000f220000001000 */
[----:B------:R-:W-:Y:S07]  /*1360*/  BSSY.RECONVERGENT B0, `(.L_x_32) ;  /* 0x000000d000007945 */ /* 0x000fee0003800200 */
[----:B------:R-:W5:Y:S01]  /*1370*/  FCHK P0, R3, R8 ;  /* 0x0000000803007302 */ /* 0x000f620000000000 */
[----:B----4-:R-:W-:-:S04]  /*1380*/  FFMA R0, R7, -R8, 1 ;  /* 0x3f80000007007423 */ /* 0x010fc80000000808 */
[----:B------:R-:W-:-:S04]  /*1390*/  FFMA R0, R7, R0, R7 ;  /* 0x0000000007007223 */ /* 0x000fc80000000007 */
[----:B------:R-:W-:-:S04]  /*13a0*/  FFMA R2, R0, R3, RZ ;  /* 0x0000000300027223 */ /* 0x000fc800000000ff */
[----:B------:R-:W-:-:S04]  /*13b0*/  FFMA R7, R2, -R8, R3 ;  /* 0x8000000802077223 */ /* 0x000fc80000000003 */
[----:B------:R-:W-:Y:S01]  /*13c0*/  FFMA R7, R0, R7, R2 ;  /* 0x0000000700077223 */ /* 0x000fe20000000002 */
[----:B-----5:R-:W-:Y:S06]  /*13d0*/  @!P0 BRA `(.L_x_33) ;  /* 0x0000000000148947 */ /* 0x020fec0003800000 */
[----:B------:R-:W-:Y:S01]  /*13e0*/  IMAD.MOV.U32 R0, RZ, RZ, R3 ;  /* 0x000000ffff007224 */ /* 0x000fe200078e0003 */
[----:B------:R-:W-:Y:S01]  /*13f0*/  MOV R2, 0x1420 ;  /* 0x0000142000027802 */ /* 0x000fe20000000f00 */
[----:B0123--:R-:W-:-:S07]  /*1400*/  IMAD.MOV.U32 R3, RZ, RZ, R8 ;  /* 0x000000ffff037224 */ /* 0x00ffce00078e0008 */
[----:B------:R-:W-:Y:S05]  /*1410*/  CALL.REL.NOINC `($__internal_3_$__cuda_sm3x_div_rn_noftz_f32_slowpath) ;  /* 0x0000000000107944 */ /* 0x000fea0003c00000 */
[----:B------:R-:W-:-:S07]  /*1420*/  IMAD.MOV.U32 R7, RZ, RZ, R0 ;  /* 0x000000ffff077224 */ /* 0x000fce00078e0000 */
.L_x_33:
[----:B------:R-:W-:Y:S05]  /*1430*/  BSYNC.RECONVERGENT B0 ;  /* 0x0000000000007941 */ /* 0x000fea0003800200 */
.L_x_32:
[----:B------:R-:W-:Y:S01]  /*1440*/  STG.E desc[UR12][R4.64], R7 ;  /* 0x0000000704007986 */ /* 0x000fe2000c10190c */
[----:B------:R-:W-:Y:S05]  /*1450*/  EXIT ;  /* 0x000000000000794d */ /* 0x000fea0003800000 */
        .weak           $__internal_3_$__cuda_sm3x_div_rn_noftz_f32_slowpath
        .type           $__internal_3_$__cuda_sm3x_div_rn_noftz_f32_slowpath,@function
        .size           $__internal_3_$__cuda_sm3x_div_rn_noftz_f32_slowpath,(.L_x_1502 - $__internal_3_$__cuda_sm3x_div_rn_noftz_f32_slowpath)
$__internal_3_$__cuda_sm3x_div_rn_noftz_f32_slowpath:
[----:B------:R-:W-:Y:S01]  /*1460*/  SHF.R.U32.HI R7, RZ, 0x17, R3 ;  /* 0x00000017ff077819 */ /* 0x000fe20000011603 */
[----:B------:R-:W-:Y:S01]  /*1470*/  BSSY.RECONVERGENT B1, `(.L_x_34) ;  /* 0x0000062000017945 */ /* 0x000fe20003800200 */
[----:B------:R-:W-:Y:S02]  /*1480*/  SHF.R.U32.HI R6, RZ, 0x17, R0 ;  /* 0x00000017ff067819 */ /* 0x000fe40000011600 */
[----:B------:R-:W-:Y:S02]  /*1490*/  LOP3.LUT R12, R7, 0xff, RZ, 0xc0, !PT ;  /* 0x000000ff070c7812 */ /* 0x000fe400078ec0ff */
[----:B------:R-:W-:-:S03]  /*14a0*/  LOP3.LUT R10, R6, 0xff, RZ, 0xc0, !PT ;  /* 0x000000ff060a7812 */ /* 0x000fc600078ec0ff */
[----:B------:R-:W-:Y:S02]  /*14b0*/  VIADD R8, R12, 0xffffffff ;  /* 0xffffffff0c087836 */ /* 0x000fe40000000000 */
[----:B------:R-:W-:-:S03]  /*14c0*/  VIADD R7, R10, 0xffffffff ;  /* 0xffffffff0a077836 */ /* 0x000fc60000000000 */
[----:B------:R-:W-:-:S04]  /*14d0*/  ISETP.GT.U32.AND P0, PT, R8, 0xfd, PT ;  /* 0x000000fd0800780c */ /* 0x000fc80003f04070 */
[----:B------:R-:W-:-:S13]  /*14e0*/  ISETP.GT.U32.OR P0, PT, R7, 0xfd, P0 ;  /* 0x000000fd0700780c */ /* 0x000fda0000704470 */
[----:B------:R-:W-:Y:S01]  /*14f0*/  @!P0 MOV R6, RZ ;  /* 0x000000ff00068202 */ /* 0x000fe20000000f00 */
[----:B------:R-:W-:Y:S06]  /*1500*/  @!P0 BRA `(.L_x_35) ;  /* 0x00000000005c8947 */ /* 0x000fec0003800000 */
[----:B------:R-:W-:Y:S02]  /*1510*/  FSETP.GTU.FTZ.AND P0, PT, |R0|, +INF , PT ;  /* 0x7f8000000000780b */ /* 0x000fe40003f1c200 */
[----:B------:R-:W-:-:S04]  /*1520*/  FSETP.GTU.FTZ.AND P1, PT, |R3|, +INF , PT ;  /* 0x7f8000000300780b */ /* 0x000fc80003f3c200 */
[----:B------:R-:W-:-:S13]  /*1530*/  PLOP3.LUT P0, PT, P0, P1, PT, 0xf8, 0x8f ;  /* 0x00000000008f781c */ /* 0x000fda0000703f70 */
[----:B------:R-:W-:Y:S05]  /*1540*/  @P0 BRA `(.L_x_36) ;  /* 0x00000004004c0947 */ /* 0x000fea0003800000 */
[----:B------:R-:W-:-:S13]  /*1550*/  LOP3.LUT P0, RZ, R3, 0x7fffffff, R0, 0xc8, !PT ;  /* 0x7fffffff03ff7812 */ /* 0x000fda000780c800 */
[----:B------:R-:W-:Y:S05]  /*1560*/  @!P0 BRA `(.L_x_37) ;  /* 0x00000004003c8947 */ /* 0x000fea0003800000 */
[C---:B------:R-:W-:Y:S02]  /*1570*/  FSETP.NEU.FTZ.AND P0, PT, |R0|.reuse, +INF , PT ;  /* 0x7f8000000000780b */ /* 0x040fe40003f1d200 */
[----:B------:R-:W-:Y:S02]  /*1580*/  FSETP.NEU.FTZ.AND P2, PT, |R3|, +INF , PT ;  /* 0x7f8000000300780b */ /* 0x000fe40003f5d200 */
[----:B------:R-:W-:-:S11]  /*1590*/  FSETP.NEU.FTZ.AND P1, PT, |R0|, +INF , PT ;  /* 0x7f8000000000780b */ /* 0x000fd60003f3d200 */
[----:B------:R-:W-:Y:S05]  /*15a0*/  @!P2 BRA !P0, `(.L_x_37) ;  /* 0x00000004002ca947 */ /* 0x000fea0004000000 */
[----:B------:R-:W-:-:S04]  /*15b0*/  LOP3.LUT P0, RZ, R0, 0x7fffffff, RZ, 0xc0, !PT ;  /* 0x7fffffff00ff7812 */ /* 0x000fc8000780c0ff */
[----:B------:R-:W-:-:S13]  /*15c0*/  PLOP3.LUT P0, PT, P2, P0, PT, 0x2f, 0xf2 ;  /* 0x0000000000f2781c */ /* 0x000fda0001700577 */
[----:B------:R-:W-:Y:S05]  /*15d0*/  @P0 BRA `(.L_x_38) ;  /* 0x0000000400180947 */ /* 0x000fea0003800000 */
[----:B------:R-:W-:-:S04]  /*15e0*/  LOP3.LUT P0, RZ, R3, 0x7fffffff, RZ, 0xc0, !PT ;  /* 0x7fffffff03ff7812 */ /* 0x000fc8000780c0ff */
[----:B------:R-:W-:-:S13]  /*15f0*/  PLOP3.LUT P0, PT, P1, P0, PT, 0x2f, 0xf2 ;  /* 0x0000000000f2781c */ /* 0x000fda0000f00577 */
[----:B------:R-:W-:Y:S05]  /*1600*/  @P0 BRA `(.L_x_39) ;  /* 0x0000000400000947 */ /* 0x000fea0003800000 */
[----:B------:R-:W-:Y:S02]  /*1610*/  ISETP.GE.AND P0, PT, R7, RZ, PT ;  /* 0x000000ff0700720c */ /* 0x000fe40003f06270 */
[----:B------:R-:W-:-:S11]  /*1620*/  ISETP.GE.AND P1, PT, R8, RZ, PT ;  /* 0x000000ff0800720c */ /* 0x000fd60003f26270 */
[----:B------:R-:W-:Y:S02]  /*1630*/  @P0 IMAD.MOV.U32 R6, RZ, RZ, RZ ;  /* 0x000000ffff060224 */ /* 0x000fe400078e00ff */
[----:B------:R-:W-:Y:S01]  /*1640*/  @!P0 FFMA R0, R0, 1.84467440737095516160e+19, RZ ;  /* 0x5f80000000008823 */ /* 0x000fe200000000ff */
[----:B------:R-:W-:Y:S02]  /*1650*/  @!P0 IMAD.MOV.U32 R6, RZ, RZ, -0x40 ;  /* 0xffffffc0ff068424 */ /* 0x000fe400078e00ff */
[----:B------:R-:W-:Y:S02]  /*1660*/  @!P1 FFMA R3, R3, 1.84467440737095516160e+19, RZ ;  /* 0x5f80000003039823 */ /* 0x000fe400000000ff */
[----:B------:R-:W-:-:S07]  /*1670*/  @!P1 VIADD R6, R6, 0x40 ;  /* 0x0000004006069836 */ /* 0x000fce0000000000 */
.L_x_35:
[----:B------:R-:W-:Y:S01]  /*1680*/  LEA R8, R12, 0xc0800000, 0x17 ;  /* 0xc08000000c087811 */ /* 0x000fe200078eb8ff */
[----:B------:R-:W-:Y:S04]  /*1690*/  BSSY.RECONVERGENT B2, `(.L_x_40) ;  /* 0x0000036000027945 */ /* 0x000fe80003800200 */
[----:B------:R-:W-:Y:S02]  /*16a0*/  IMAD.IADD R8, R3, 0x1, -R8 ;  /* 0x0000000103087824 */ /* 0x000fe400078e0a08 */
[----:B------:R-:W-:Y:S02]  /*16b0*/  VIADD R3, R10, 0xffffff81 ;  /* 0xffffff810a037836 */ /* 0x000fe40000000000 */
[----:B------:R-:W0:Y:S01]  /*16c0*/  MUFU.RCP R7, R8 ;  /* 0x0000000800077308 */ /* 0x000e220000001000 */
[----:B------:R-:W-:Y:S01]  /*16d0*/  FADD.FTZ R9, -R8, -RZ ;  /* 0x800000ff08097221 */ /* 0x000fe20000010100 */
[----:B------:R-:W-:-:S03]  /*16e0*/  IMAD R0, R3, -0x800000, R0 ;  /* 0xff80000003007824 */ /* 0x000fc600078e0200 */
[----:B0-----:R-:W-:-:S04]  /*16f0*/  FFMA R10, R7, R9, 1 ;  /* 0x3f800000070a7423 */ /* 0x001fc80000000009 */
[----:B------:R-:W-:-:S04]  /*1700*/  FFMA R14, R7, R10, R7 ;  /* 0x0000000a070e7223 */ /* 0x000fc80000000007 */
[----:B------:R-:W-:-:S04]  /*1710*/  FFMA R7, R0, R14, RZ ;  /* 0x0000000e00077223 */ /* 0x000fc800000000ff */
[----:B------:R-:W-:-:S04]  /*1720*/  FFMA R10, R9, R7, R0 ;  /* 0x00000007090a7223 */ /* 0x000fc80000000000 */
[----:B------:R-:W-:Y:S01]  /*1730*/  FFMA R11, R14, R10, R7 ;  /* 0x0000000a0e0b7223 */ /* 0x000fe20000000007 */
[----:B------:R-:W-:-:S03]  /*1740*/  IADD3 R7, PT, PT, R3, 0x7f, -R12 ;  /* 0x0000007f03077810 */ /* 0x000fc60007ffe80c */
[----:B------:R-:W-:Y:S02]  /*1750*/  FFMA R10, R9, R11, R0 ;  /* 0x0000000b090a7223 */ /* 0x000fe40000000000 */
[----:B------:R-:W-:Y:S02]  /*1760*/  IMAD.IADD R7, R7, 0x1, R6 ;  /* 0x0000000107077824 */ /* 0x000fe400078e0206 */
[----:B------:R-:W-:-:S05]  /*1770*/  FFMA R0, R14, R10, R11 ;  /* 0x0000000a0e007223 */ /* 0x000fca000000000b */
[----:B------:R-:W-:-:S04]  /*1780*/  SHF.R.U32.HI R3, RZ, 0x17, R0 ;  /* 0x00000017ff037819 */ /* 0x000fc80000011600 */
[----:B------:R-:W-:-:S05]  /*1790*/  LOP3.LUT R3, R3, 0xff, RZ, 0xc0, !PT ;  /* 0x000000ff03037812 */ /* 0x000fca00078ec0ff */
[----:B------:R-:W-:-:S05]  /*17a0*/  IMAD.IADD R9, R3, 0x1, R7 ;  /* 0x0000000103097824 */ /* 0x000fca00078e0207 */
[----:B------:R-:W-:-:S04]  /*17b0*/  IADD3 R3, PT, PT, R9, -0x1, RZ ;  /* 0xffffffff09037810 */ /* 0x000fc80007ffe0ff */
[----:B------:R-:W-:-:S13]  /*17c0*/  ISETP.GE.U32.AND P0, PT, R3, 0xfe, PT ;  /* 0x000000fe0300780c */ /* 0x000fda0003f06070 */
[----:B------:R-:W-:Y:S05]  /*17d0*/  @!P0 BRA `(.L_x_41) ;  /* 0x0000000000808947 */ /* 0x000fea0003800000 */
[----:B------:R-:W-:-:S13]  /*17e0*/  ISETP.GT.AND P0, PT, R9, 0xfe, PT ;  /* 0x000000fe0900780c */ /* 0x000fda0003f04270 */
[----:B------:R-:W-:Y:S05]  /*17f0*/  @P0 BRA `(.L_x_42) ;  /* 0x00000000006c0947 */ /* 0x000fea0003800000 */
[----:B------:R-:W-:-:S13]  /*1800*/  ISETP.GE.AND P0, PT, R9, 0x1, PT ;  /* 0x000000010900780c */ /* 0x000fda0003f06270 */
[----:B------:R-:W-:Y:S05]  /*1810*/  @P0 BRA `(.L_x_43) ;  /* 0x0000000000740947 */ /* 0x000fea0003800000 */
[----:B------:R-:W-:Y:S02]  /*1820*/  ISETP.GE.AND P0, PT, R9, -0x18, PT ;  /* 0xffffffe80900780c */ /* 0x000fe40003f06270 */
[----:B------:R-:W-:-:S11]  /*1830*/  LOP3.LUT R0, R0, 0x80000000, RZ, 0xc0, !PT ;  /* 0x8000000000007812 */ /* 0x000fd600078ec0ff */
[----:B------:R-:W-:Y:S05]  /*1840*/  @!P0 BRA `(.L_x_43) ;  /* 0x0000000000688947 */ /* 0x000fea0003800000 */
[CCC-:B------:R-:W-:Y:S01]  /*1850*/  FFMA.RZ R3, R14.reuse, R10.reuse, R11.reuse ;  /* 0x0000000a0e037223 */ /* 0x1c0fe2000000c00b */
[C---:B------:R-:W-:Y:S02]  /*1860*/  VIADD R8, R9.reuse, 0x20 ;  /* 0x0000002009087836 */ /* 0x040fe40000000000 */
[CCC-:B------:R-:W-:Y:S01]  /*1870*/  FFMA.RM R6, R14.reuse, R10.reuse, R11.reuse ;  /* 0x0000000a0e067223 */ /* 0x1c0fe2000000400b */
[----:B------:R-:W-:Y:S02]  /*1880*/  ISETP.NE.AND P2, PT, R9, RZ, PT ;  /* 0x000000ff0900720c */ /* 0x000fe40003f45270 */
[----:B------:R-:W-:Y:S01]  /*1890*/  LOP3.LUT R7, R3, 0x7fffff, RZ, 0xc0, !PT ;  /* 0x007fffff03077812 */ /* 0x000fe200078ec0ff */
[----:B------:R-:W-:Y:S01]  /*18a0*/  FFMA.RP R3, R14, R10, R11 ;  /* 0x0000000a0e037223 */ /* 0x000fe2000000800b */
[----:B------:R-:W-:Y:S01]  /*18b0*/  ISETP.NE.AND P1, PT, R9, RZ, PT ;  /* 0x000000ff0900720c */ /* 0x000fe20003f25270 */
[----:B------:R-:W-:Y:S01]  /*18c0*/  IMAD.MOV R9, RZ, RZ, -R9 ;  /* 0x000000ffff097224 */ /* 0x000fe200078e0a09 */
[----:B------:R-:W-:-:S02]  /*18d0*/  LOP3.LUT R7, R7, 0x800000, RZ, 0xfc, !PT ;  /* 0x0080000007077812 */ /* 0x000fc400078efcff */
[----:B------:R-:W-:Y:S02]  /*18e0*/  FSETP.NEU.FTZ.AND P0, PT, R3, R6, PT ;  /* 0x000000060300720b */ /* 0x000fe40003f1d000 */
[----:B------:R-:W-:Y:S02]  /*18f0*/  SHF.L.U32 R8, R7, R8, RZ ;  /* 0x0000000807087219 */ /* 0x000fe400000006ff */
[----:B------:R-:W-:Y:S02]  /*1900*/  SEL R6, R9, RZ, P2 ;  /* 0x000000ff09067207 */ /* 0x000fe40001000000 */
[----:B------:R-:W-:Y:S02]  /*1910*/  ISETP.NE.AND P1, PT, R8, RZ, P1 ;  /* 0x000000ff0800720c */ /* 0x000fe40000f25270 */
[----:B------:R-:W-:Y:S02]  /*1920*/  SHF.R.U32.HI R6, RZ, R6, R7 ;  /* 0x00000006ff067219 */ /* 0x000fe40000011607 */
[----:B------:R-:W-:-:S02]  /*1930*/  PLOP3.LUT P0, PT, P0, P1, PT, 0xf8, 0x8f ;  /* 0x00000000008f781c */ /* 0x000fc40000703f70 */
[----:B------:R-:W-:Y:S02]  /*1940*/  SHF.R.U32.HI R8, RZ, 0x1, R6 ;  /* 0x00000001ff087819 */ /* 0x000fe40000011606 */
[----:B------:R-:W-:-:S04]  /*1950*/  SEL R3, RZ, 0x1, !P0 ;  /* 0x00000001ff037807 */ /* 0x000fc80004000000 */
[----:B------:R-:W-:-:S04]  /*1960*/  LOP3.LUT R3, R3, 0x1, R8, 0xf8, !PT ;  /* 0x0000000103037812 */ /* 0x000fc800078ef808 */
[----:B------:R-:W-:-:S05]  /*1970*/  LOP3.LUT R3, R3, R6, RZ, 0xc0, !PT ;  /* 0x0000000603037212 */ /* 0x000fca00078ec0ff */
[----:B------:R-:W-:-:S05]  /*1980*/  IMAD.IADD R3, R8, 0x1, R3 ;  /* 0x0000000108037824 */ /* 0x000fca00078e0203 */
[----:B------:R-:W-:Y:S01]  /*1990*/  LOP3.LUT R0, R3, R0, RZ, 0xfc, !PT ;  /* 0x0000000003007212 */ /* 0x000fe200078efcff */
[----:B------:R-:W-:Y:S06]  /*19a0*/  BRA `(.L_x_43) ;  /* 0x0000000000107947 */ /* 0x000fec0003800000 */
.L_x_42:
[----:B------:R-:W-:-:S04]  /*19b0*/  LOP3.LUT R0, R0, 0x80000000, RZ, 0xc0, !PT ;  /* 0x8000000000007812 */ /* 0x000fc800078ec0ff */
[----:B------:R-:W-:Y:S01]  /*19c0*/  LOP3.LUT R0, R0, 0x7f800000, RZ, 0xfc, !PT ;  /* 0x7f80000000007812 */ /* 0x000fe200078efcff */
[----:B------:R-:W-:Y:S06]  /*19d0*/  BRA `(.L_x_43) ;  /* 0x0000000000047947 */ /* 0x000fec0003800000 */
.L_x_41:
[----:B------:R-:W-:-:S07]  /*19e0*/  IMAD R0, R7, 0x800000, R0 ;  /* 0x0080000007007824 */ /* 0x000fce00078e0200 */
.L_x_43:
[----:B------:R-:W-:Y:S05]  /*19f0*/  BSYNC.RECONVERGENT B2 ;  /* 0x0000000000027941 */ /* 0x000fea0003800200 */
.L_x_40:
[----:B------:R-:W-:Y:S05]  /*1a00*/  BRA `(.L_x_44) ;  /* 0x0000000000207947 */ /* 0x000fea0003800000 */
.L_x_39:
[----:B------:R-:W-:-:S04]  /*1a10*/  LOP3.LUT R0, R3, 0x80000000, R0, 0x48, !PT ;  /* 0x8000000003007812 */ /* 0x000fc800078e4800 */
[----:B------:R-:W-:Y:S01]  /*1a20*/  LOP3.LUT R0, R0, 0x7f800000, RZ, 0xfc, !PT ;  /* 0x7f80000000007812 */ /* 0x000fe200078efcff */
[----:B------:R-:W-:Y:S06]  /*1a30*/  BRA `(.L_x_44) ;  /* 0x0000000000147947 */ /* 0x000fec0003800000 */
.L_x_38:
[----:B------:R-:W-:Y:S01]  /*1a40*/  LOP3.LUT R0, R3, 0x80000000, R0, 0x48, !PT ;  /* 0x8000000003007812 */ /* 0x000fe200078e4800 */
[----:B------:R-:W-:Y:S06]  /*1a50*/  BRA `(.L_x_44) ;  /* 0x00000000000c7947 */ /* 0x000fec0003800000 */
.L_x_37:
[----:B------:R-:W0:Y:S01]  /*1a60*/  MUFU.RSQ R0, -QNAN ;  /* 0xffc0000000007908 */ /* 0x000e220000001400 */
[----:B------:R-:W-:Y:S05]  /*1a70*/  BRA `(.L_x_44) ;  /* 0x0000000000047947 */ /* 0x000fea0003800000 */
.L_x_36:
[----:B------:R-:W-:-:S07]  /*1a80*/  FADD.FTZ R0, R0, R3 ;  /* 0x0000000300007221 */ /* 0x000fce0000010000 */
.L_x_44:
[----:B------:R-:W-:Y:S05]  /*1a90*/  BSYNC.RECONVERGENT B1 ;  /* 0x0000000000017941 */ /* 0x000fea0003800200 */
.L_x_34:
[----:B------:R-:W-:-:S04]  /*1aa0*/  IMAD.MOV.U32 R3, RZ, RZ, 0x0 ;  /* 0x00000000ff037424 */ /* 0x000fc800078e00ff */
[----:B0-----:R-:W-:Y:S05]  /*1ab0*/  RET.REL.NODEC R2 `(vec_manualFilteringStacked) ;  /* 0xffffffe402507950 */ /* 0x001fea0003c3ffff */
.L_x_45:
        /* <DEDUP_REMOVED lines=12> */
.L_x_1502:


//--------------------- .text.vec_manualFiltering --------------------------
	.section	.text.vec_manualFiltering,"ax",@progbits
	.align	128
        .global         vec_manualFiltering
        .type           vec_manualFiltering,@function
        .size           vec_manualFiltering,(.L_x_1503 - vec_manualFiltering)
        .other          vec_manualFiltering,@"STO_CUDA_ENTRY STV_DEFAULT"
vec_manualFiltering:
.text.vec_manualFiltering:
[----:B------:R-:W-:Y:S01]  /*0000*/  LDC R1, c[0x0][0x37c] ;  /* 0x0000df00ff017b82 */ /* 0x000fe20000000800 */
[----:B------:R-:W0:Y:S01]  /*0010*/  S2R R0, SR_TID.Y ;  /* 0x0000000000007919 */ /* 0x000e220000002200 */
[----:B------:R-:W1:Y:S06]  /*0020*/  LDCU UR5, c[0x0][0x360] ;  /* 0x00006c00ff0577ac */ /* 0x000e6c0008000800 */
[----:B------:R-:W0:Y:S01]  /*0030*/  S2UR UR6, SR_CTAID.Y ;  /* 0x00000000000679c3 */ /* 0x000e220000002600 */
[----:B------:R-:W1:Y:S01]  /*0040*/  S2R R7, SR_TID.X ;  /* 0x0000000000077919 */ /* 0x000e620000002100 */
[----:B------:R-:W2:Y:S06]  /*0050*/  LDCU UR7, c[0x0][0x380] ;  /* 0x00007000ff0777ac */ /* 0x000eac0008000800 */
[----:B------:R-:W0:Y:S08]  /*0060*/  LDC R3, c[0x0][0x364] ;  /* 0x0000d900ff037b82 */ /* 0x000e300000000800 */
[----:B------:R-:W3:Y:S08]  /*0070*/  S2UR UR4, SR_CTAID.X ;  /* 0x00000000000479c3 */ /* 0x000ef00000002500 */
[----:B------:R-:W3:Y:S01]  /*0080*/  LDC R5, c[0x0][0x370] ;  /* 0x0000dc00ff057b82 */ /* 0x000ee20000000800 */
[----:B0-----:R-:W-:-:S04]  /*0090*/  IMAD R0, R3, UR6, R0 ;  /* 0x0000000603007c24 */ /* 0x001fc8000f8e0200 */
[----:B---3--:R-:W-:-:S04]  /*00a0*/  IMAD R0, R0, R5, UR4 ;  /* 0x0000000400007e24 */ /* 0x008fc8000f8e0205 */
[----:B-1----:R-:W-:-:S05]  /*00b0*/  IMAD R7, R0, UR5, R7 ;  /* 0x0000000500077c24 */ /* 0x002fca000f8e0207 */
[----:B--2---:R-:W-:-:S13]  /*00c0*/  ISETP.GE.AND P0, PT, R7, UR7, PT ;  /* 0x0000000707007c0c */ /* 0x004fda000bf06270 */
        /* <DEDUP_REMOVED lines=9> */
[----:B0-----:R-:W-:-:S06]  /*0160*/  VIADD R2, R0, 0xffffffe ;  /* 0x0ffffffe00027836 */ /* 0x001fcc0000000000 */
[----:B------:R0:W2:Y:S02]  /*0170*/  F2I.FTZ.U32.TRUNC.NTZ R3, R2 ;  /* 0x0000000200037305 */ /* 0x0000a4000021f000 */
[----:B0-----:R-:W-:Y:S02]  /*0180*/  IMAD.MOV.U32 R2, RZ, RZ, RZ ;  /* 0x000000ffff027224 */ /* 0x001fe400078e00ff */
[----:B--2---:R-:W-:-:S04]  /*0190*/  IMAD.MOV R4, RZ, RZ, -R3 ;  /* 0x000000ffff047224 */ /* 0x004fc800078e0a03 */
[----:B------:R-:W-:-:S04]  /*01a0*/  IMAD R5, R4, R9, RZ ;  /* 0x0000000904057224 */ /* 0x000fc800078e02ff */
[----:B------:R-:W-:Y:S01]  /*01b0*/  IMAD.HI.U32 R3, R3, R5, R2 ;  /* 0x0000000503037227 */ /* 0x000fe200078e0002 */
[----:B------:R-:W-:Y:S01]  /*01c0*/  LOP3.LUT R2, R7, R8, RZ, 0x3c, !PT ;  /* 0x0000000807027212 */ /* 0x000fe200078e3cff */
[----:B------:R-:W0:Y:S03]  /*01d0*/  LDC.64 R4, c[0x0][0x390] ;  /* 0x0000e400ff047b82 */ /* 0x000e260000000a00 */
[----:B------:R-:W-:Y:S01]  /*01e0*/  ISETP.GE.AND P2, PT, R2, RZ, PT ;  /* 0x000000ff0200720c */ /* 0x000fe20003f46270 */
[----:B------:R-:W-:-:S04]  /*01f0*/  IMAD.HI.U32 R3, R3, R6, RZ ;  /* 0x0000000603037227 */ /* 0x000fc800078e00ff */
[----:B------:R-:W-:-:S04]  /*0200*/  IMAD.MOV R0, RZ, RZ, -R3 ;  /* 0x000000ffff007224 */ /* 0x000fc800078e0a03 */
[----:B------:R-:W-:Y:S02]  /*0210*/  IMAD R0, R9, R0, R6 ;  /* 0x0000000009007224 */ /* 0x000fe400078e0206 */
[----:B------:R-:W-:-:S03]  /*0220*/  IMAD.MOV.U32 R6, RZ, RZ, RZ ;  /* 0x000000ffff067224 */ /* 0x000fc600078e00ff */
[----:B------:R-:W-:Y:S01]  /*0230*/  ISETP.GT.U32.AND P1, PT, R9, R0, PT ;  /* 0x000000000900720c */ /* 0x000fe20003f24070 */
[----:B0-----:R-:W-:-:S05]  /*0240*/  IMAD.WIDE R4, R7, 0x4, R4 ;  /* 0x0000000407047825 */ /* 0x001fca00078e0204 */
[----:B-1----:R0:W-:Y:S07]  /*0250*/  STG.E desc[UR12][R4.64], RZ ;  /* 0x000000ff04007986 */ /* 0x0021ee000c10190c */
[----:B------:R-:W-:Y:S02]  /*0260*/  @!P1 IMAD.IADD R0, R0, 0x1, -R9 ;  /* 0x0000000100009824 */ /* 0x000fe400078e0a09 */
[----:B------:R-:W-:-:S03]  /*0270*/  @!P1 VIADD R3, R3, 0x1 ;  /* 0x0000000103039836 */ /* 0x000fc60000000000 */
[----:B------:R-:W-:-:S13]  /*0280*/  ISETP.GE.U32.AND P0, PT, R0, R9, PT ;  /* 0x000000090000720c */ /* 0x000fda0003f06070 */
[----:B------:R-:W-:-:S04]  /*0290*/  @P0 VIADD R3, R3, 0x1 ;  /* 0x0000000103030836 */ /* 0x000fc80000000000 */
[----:B------:R-:W-:Y:S02]  /*02a0*/  IMAD.MOV.U32 R2, RZ, RZ, R3 ;  /* 0x000000ffff027224 */ /* 0x000fe400078e0003 */
[----:B------:R-:W-:Y:S02]  /*02b0*/  IMAD.MOV.U32 R3, RZ, RZ, RZ ;  /* 0x000000ffff037224 */ /* 0x000fe400078e00ff */
        /* <DEDUP_REMOVED lines=15> */
[----:B------:R-:W-:Y:S01]  /*03b0*/  SEL R6, R3, R0, !P0 ;  /* 0x0000000003067207 */ /* 0x000fe20004000000 */
[----:B------:R-:W-:Y:S02]  /*03c0*/  IMAD.MOV.U32 R3, RZ, RZ, RZ ;  /* 0x000000ffff037224 */ /* 0x000fe400078e00ff */
[----:B------:R-:W-:Y:S02]  /*03d0*/  IMAD.MOV.U32 R0, RZ, RZ, RZ ;  /* 0x000000ffff007224 */ /* 0x000fe400078e00ff */
[----:B------:R-:W-:Y:S02]  /*03e0*/  VIADD R2, R2, -UR4 ;  /* 0x8000000402027c36 */ /* 0x000fe40008000000 */
[----:B------:R-:W-:Y:S01]  /*03f0*/  VIADD R6, R6, -UR4 ;  /* 0x8000000406067c36 */ /* 0x000fe20008000000 */
[----:B------:R-:W-:-:S06]  /*0400*/  UMOV UR4, URZ ;  /* 0x000000ff00047c82 */ /* 0x000fcc0008000000 */
.L_x_53:
[----:B0-----:R-:W0:Y:S01]  /*0410*/  LDCU.64 UR8, c[0x0][0x388] ;  /* 0x00007100ff0877ac */ /* 0x001e220008000a00 */
[----:B------:R-:W-:Y:S02]  /*0420*/  IMAD.MOV.U32 R9, RZ, RZ, RZ ;  /* 0x000000ffff097224 */ /* 0x000fe400078e00ff */
[----:B------:R-:W-:Y:S01]  /*0430*/  IMAD.MOV.U32 R7, RZ, RZ, R6 ;  /* 0x000000ffff077224 */ /* 0x000fe200078e0006 */
[----:B0-----:R-:W-:Y:S01]  /*0440*/  UISETP.GE.U32.AND UP1, UPT, UR9, 0x8, UPT ;  /* 0x000000080900788c */ /* 0x001fe2000bf26070 */
[----:B------:R-:W-:Y:S01]  /*0450*/  IMAD R8, R2, UR8, RZ ;  /* 0x0000000802087c24 */ /* 0x000fe2000f8e02ff */
[----:B------:R-:W-:Y:S02]  /*0460*/  UIMAD UR11, UR4, UR9, URZ ;  /* 0x00000009040b72a4 */ /* 0x000fe4000f8e02ff */
[----:B------:R-:W-:-:S04]  /*0470*/  UIADD3 UR4, UPT, UPT, UR4, 0x1, URZ ;  /* 0x0000000104047890 */ /* 0x000fc8000fffe0ff */
[----:B------:R-:W-:Y:S01]  /*0480*/  UISETP.NE.AND UP0, UPT, UR4, UR9, UPT ;  /* 0x000000090400728c */ /* 0x000fe2000bf05270 */
[----:B-123--:R-:W-:Y:S10]  /*0490*/  BRA.U !UP1, `(.L_x_47) ;  /* 0x00000005097c7547 */ /* 0x00eff4000b800000 */
[----:B------:R-:W0:Y:S01]  /*04a0*/  LDC.64 R10, c[0x0][0x3a0] ;  /* 0x0000e800ff0a7b82 */ /* 0x000e220000000a00 */
[----:B------:R-:W1:Y:S01]  /*04b0*/  LDCU UR6, c[0x0][0x384] ;  /* 0x00007080ff0677ac */ /* 0x000e620008000800 */
[--C-:B------:R-:W-:Y:S01]  /*04c0*/  IMAD.IADD R9, R6, 0x1, R8.reuse ;  /* 0x0000000106097824 */ /* 0x100fe200078e0208 */
[----:B------:R-:W-:Y:S01]  /*04d0*/  SHF.R.S32.HI R16, RZ, 0x1f, R8 ;  /* 0x0000001fff107819 */ /* 0x000fe20000011408 */
[----:B------:R-:W-:Y:S01]  /*04e0*/  IMAD.U32 R17, RZ, RZ, UR11 ;  /* 0x0000000bff117e24 */ /* 0x000fe2000f8e00ff */
[----:B------:R-:W2:Y:S01]  /*04f0*/  LDCU UR8, c[0x0][0x388] ;  /* 0x00007100ff0877ac */ /* 0x000ea20008000800 */
[----:B------:R-:W-:Y:S01]  /*0500*/  IMAD.MOV.U32 R7, RZ, RZ, R6 ;  /* 0x000000ffff077224 */ /* 0x000fe200078e0006 */
[----:B------:R-:W3:Y:S01]  /*0510*/  LDCU.64 UR14, c[0x0][0x398] ;  /* 0x00007300ff0e77ac */ /* 0x000ee20008000a00 */
[----:B-1----:R-:W-:Y:S01]  /*0520*/  ISETP.GE.AND P6, PT, R2, UR6, PT ;  /* 0x0000000602007c0c */ /* 0x002fe2000bfc6270 */
[----:B------:R-:W-:-:S12]  /*0530*/  UMOV UR6, UR7 ;  /* 0x0000000700067c82 */ /* 0x000fd80008000000 */
.L_x_48:
[----:B--2---:R-:W-:Y:S01]  /*0540*/  ISETP.GE.OR P0, PT, R7, UR8, P6 ;  /* 0x0000000807007c0c */ /* 0x004fe2000b706670 */
[----:B0-----:R-:W-:-:S03]  /*0550*/  IMAD.WIDE.U32 R12, R17, 0x4, R10 ;  /* 0x00000004110c7825 */ /* 0x001fc600078e000a */
[----:B------:R-:W-:-:S04]  /*0560*/  ISETP.LT.OR P0, PT, R2, RZ, P0 ;  /* 0x000000ff0200720c */ /* 0x000fc80000701670 */
[----:B------:R-:W-:-:S13]  /*0570*/  ISETP.LT.OR P5, PT, R7, RZ, P0 ;  /* 0x000000ff0700720c */ /* 0x000fda00007a1670 */
[----:B------:R-:W0:Y:S01]  /*0580*/  @!P5 LDC.64 R18, c[0x0][0x398] ;  /* 0x0000e600ff12db82 */ /* 0x000e220000000a00 */
[----:B------:R-:W2:Y:S01]  /*0590*/  @!P5 LDG.E R20, desc[UR12][R12.64] ;  /* 0x0000000c0c14d981 */ /* 0x000ea2000c1e1900 */
[----:B0-----:R-:W-:-:S06]  /*05a0*/  @!P5 IMAD.WIDE R18, R9, 0x4, R18 ;  /* 0x000000040912d825 */ /* 0x001fcc00078e0212 */
[----:B------:R-:W2:Y:S01]  /*05b0*/  @!P5 LDG.E R18, desc[UR12][R18.64] ;  /* 0x0000000c1212d981 */ /* 0x000ea2000c1e1900 */
[----:B------:R-:W-:-:S05]  /*05c0*/  VIADD R14, R7, 0x1 ;  /* 0x00000001070e7836 */ /* 0x000fca0000000000 */
[----:B------:R-:W-:-:S04]  /*05d0*/  ISETP.GE.OR P0, PT, R14, UR8, P6 ;  /* 0x000000080e007c0c */ /* 0x000fc8000b706670 */
[----:B------:R-:W-:Y:S02]  /*05e0*/  ISETP.LT.OR P0, PT, R2, RZ, P0 ;  /* 0x000000ff0200720c */ /* 0x000fe40000701670 */
[----:B------:R-:W-:Y:S02]  /*05f0*/  IADD3 R15, P1, PT, R8, R7, RZ ;  /* 0x00000007080f7210 */ /* 0x000fe40007f3e0ff */
[C---:B------:R-:W-:Y:S02]  /*0600*/  ISETP.LT.OR P4, PT, R7.reuse, -0x1, P0 ;  /* 0xffffffff0700780c */ /* 0x040fe40000781670 */
[----:B------:R-:W-:Y:S02]  /*0610*/  LEA.HI.X.SX32 R22, R7, R16, 0x1, P1 ;  /* 0x0000001007167211 */ /* 0x000fe400008f0eff */
[----:B---3--:R-:W-:-:S04]  /*0620*/  LEA R14, P0, R15, UR14, 0x2 ;  /* 0x0000000e0f0e7c11 */ /* 0x008fc8000f8010ff */
[----:B------:R-:W-:Y:S01]  /*0630*/  LEA.HI.X R15, R15, UR15, R22, 0x2, P0 ;  /* 0x0000000f0f0f7c11 */ /* 0x000fe200080f1416 */
[----:B-12---:R-:W-:-:S05]  /*0640*/  @!P5 FFMA R3, R18, R20, R3 ;  /* 0x000000141203d223 */ /* 0x006fca0000000003 */
        /* <DEDUP_REMOVED lines=35> */
[----:B------:R-:W-:-:S02]  /*0880*/  VIADD R20, R7, 0x6 ;  /* 0x0000000607147836 */ /* 0x000fc40000000000 */
[----:B------:R-:W-:-:S03]  /*0890*/  @!P5 VIADD R0, R0, 0x1 ;  /* 0x000000010000d836 */ /* 0x000fc60000000000 */
        /* <DEDUP_REMOVED lines=17> */
[----:B------:R-:W-:-:S03]  /*09b0*/  UIADD3 UR6, UPT, UPT, UR6, 0x8, URZ ;  /* 0x0000000806067890 */ /* 0x000fc6000fffe0ff */
[----:B------:R-:W-:Y:S01]  /*09c0*/  @!P3 VIADD R0, R0, 0x1 ;  /* 0x000000010000b836 */ /* 0x000fe20000000000 */
[----:B------:R-:W-:-:S03]  /*09d0*/  UISETP.NE.AND UP1, UPT, UR6, URZ, UPT ;  /* 0x000000ff0600728c */ /* 0x000fc6000bf25270 */
[----:B------:R-:W-:-:S04]  /*09e0*/  @!P2 VIADD R0, R0, 0x1 ;  /* 0x000000010000a836 */ /* 0x000fc80000000000 */
[----:B------:R-:W-:-:S04]  /*09f0*/  @!P1 VIADD R0, R0, 0x1 ;  /* 0x0000000100009836 */ /* 0x000fc80000000000 */
[----:B------:R-:W-:Y:S02]  /*0a00*/  @!P5 VIADD R0, R0, 0x1 ;  /* 0x000000010000d836 */ /* 0x000fe40000000000 */
[----:B------:R-:W-:Y:S02]  /*0a10*/  VIADD R17, R17, 0x8 ;  /* 0x0000000811117836 */ /* 0x000fe40000000000 */
[----:B------:R-:W-:Y:S02]  /*0a20*/  VIADD R7, R7, 0x8 ;  /* 0x0000000807077836 */ /* 0x000fe40000000000 */
[----:B------:R-:W-:Y:S02]  /*0a30*/  VIADD R9, R9, 0x8 ;  /* 0x0000000809097836 */ /* 0x000fe40000000000 */
[----:B------:R-:W-:Y:S02]  /*0a40*/  @!P4 VIADD R0, R0, 0x1 ;  /* 0x000000010000c836 */ /* 0x000fe40000000000 */
[----:B0-----:R-:W-:-:S05]  /*0a50*/  @!P4 FFMA R3, R18, R19, R3 ;  /* 0x000000131203c223 */ /* 0x001fca0000000003 */
[----:B------:R1:W-:Y:S01]  /*0a60*/  @!P4 STG.E desc[UR12][R4.64], R3 ;  /* 0x000000030400c986 */ /* 0x0003e2000c10190c */
[----:B------:R-:W-:Y:S05]  /*0a70*/  BRA.U UP1, `(.L_x_48) ;  /* 0xfffffff901b07547 */ /* 0x000fea000b83ffff */
[----:B------:R-:W-:-:S07]  /*0a80*/  IMAD.U32 R9, RZ, RZ, UR5 ;  /* 0x00000005ff097e24 */ /* 0x000fce000f8e00ff */
.L_x_47:
        /* <DEDUP_REMOVED lines=8> */
[----:B------:R-:W2:Y:S01]  /*0b10*/  LDCU.64 UR14, c[0x0][0x398] ;  /* 0x00007300ff0e77ac */ /* 0x000ea20008000a00 */
[----:B0-----:R-:W-:-:S04]  /*0b20*/  ISETP.GE.AND P0, PT, R2, UR6, PT ;  /* 0x0000000602007c0c */ /* 0x001fc8000bf06270 */
[----:B------:R-:W-:-:S04]  /*0b30*/  ISETP.GE.OR P1, PT, R7, UR8, P0 ;  /* 0x0000000807007c0c */ /* 0x000fc80008726670 */
[----:B------:R-:W-:-:S04]  /*0b40*/  ISETP.LT.OR P1, PT, R2, RZ, P1 ;  /* 0x000000ff0200720c */ /* 0x000fc80000f21670 */
[----:B------:R-:W-:-:S13]  /*0b50*/  ISETP.LT.OR P1, PT, R7, RZ, P1 ;  /* 0x000000ff0700720c */ /* 0x000fda0000f21670 */
[----:B------:R-:W0:Y:S01]  /*0b60*/  @!P1 LDC.64 R14, c[0x0][0x3a0] ;  /* 0x0000e800ff0e9b82 */ /* 0x000e220000000a00 */
[----:B------:R-:W-:Y:S01]  /*0b70*/  @!P1 IADD3 R17, PT, PT, R9, UR11, RZ ;  /* 0x0000000b09119c10 */ /* 0x000fe2000fffe0ff */
[----:B------:R-:W-:-:S06]  /*0b80*/  @!P1 IMAD.IADD R11, R8, 0x1, R7 ;  /* 0x00000001080b9824 */ /* 0x000fcc00078e0207 */
[----:B------:R-:W3:Y:S01]  /*0b90*/  @!P1 LDC.64 R12, c[0x0][0x398] ;  /* 0x0000e600ff0c9b82 */ /* 0x000ee20000000a00 */
[----:B0-----:R-:W-:-:S06]  /*0ba0*/  @!P1 IMAD.WIDE.U32 R14, R17, 0x4, R14 ;  /* 0x00000004110e9825 */ /* 0x001fcc00078e000e */
[----:B------:R-:W1:Y:S01]  /*0bb0*/  @!P1 LDG.E R14, desc[UR12][R14.64] ;  /* 0x0000000c0e0e9981 */ /* 0x000e62000c1e1900 */
[----:B---3--:R-:W-:Y:S02]  /*0bc0*/  @!P1 IMAD.WIDE R12, R11, 0x4, R12 ;  /* 0x000000040b0c9825 */ /* 0x008fe400078e020c */
[----:B------:R-:W0:Y:S03]  /*0bd0*/  LDC.64 R10, c[0x0][0x3a0] ;  /* 0x0000e800ff0a7b82 */ /* 0x000e260000000a00 */
[----:B------:R2:W1:Y:S01]  /*0be0*/  @!P1 LDG.E R16, desc[UR12][R12.64] ;  /* 0x0000000c0c109981 */ /* 0x000462000c1e1900 */
[----:B------:R-:W-:-:S05]  /*0bf0*/  VIADD R17, R7, 0x1 ;  /* 0x0000000107117836 */ /* 0x000fca0000000000 */
[----:B------:R-:W-:Y:S02]  /*0c00*/  ISETP.GE.OR P2, PT, R17, UR8, P0 ;  /* 0x0000000811007c0c */ /* 0x000fe40008746670 */
[----:B------:R-:W-:Y:S02]  /*0c10*/  IADD3 R17, P4, PT, R9, UR11, RZ ;  /* 0x0000000b09117c10 */ /* 0x000fe4000ff9e0ff */
[----:B------:R-:W-:Y:S02]  /*0c20*/  ISETP.LT.OR P2, PT, R2, RZ, P2 ;  /* 0x000000ff0200720c */ /* 0x000fe40001741670 */
[----:B------:R-:W-:Y:S02]  /*0c30*/  SHF.R.S32.HI R20, RZ, 0x1f, R8 ;  /* 0x0000001fff147819 */ /* 0x000fe40000011408 */
[----:B------:R-:W-:Y:S02]  /*0c40*/  IADD3 R19, P3, PT, R8, R7, RZ ;  /* 0x0000000708137210 */ /* 0x000fe40007f7e0ff */
[C---:B------:R-:W-:Y:S01]  /*0c50*/  ISETP.LT.OR P2, PT, R7.reuse, -0x1, P2 ;  /* 0xffffffff0700780c */ /* 0x040fe20001741670 */
[----:B------:R-:W-:Y:S01]  /*0c60*/  IMAD.X R18, RZ, RZ, RZ, P4 ;  /* 0x000000ffff127224 */ /* 0x000fe200020e06ff */
[----:B------:R-:W-:-:S02]  /*0c70*/  LEA.HI.X.SX32 R20, R7, R20, 0x1, P3 ;  /* 0x0000001407147211 */ /* 0x000fc400018f0eff */
[----:B--2---:R-:W-:Y:S02]  /*0c80*/  LEA R12, P3, R19, UR14, 0x2 ;  /* 0x0000000e130c7c11 */ /* 0x004fe4000f8610ff */
[----:B0-----:R-:W-:Y:S02]  /*0c90*/  LEA R10, P4, R17, R10, 0x2 ;  /* 0x0000000a110a7211 */ /* 0x001fe400078810ff */
[----:B------:R-:W-:Y:S02]  /*0ca0*/  LEA.HI.X R13, R19, UR15, R20, 0x2, P3 ;  /* 0x0000000f130d7c11 */ /* 0x000fe400098f1414 */
        /* <DEDUP_REMOVED lines=25> */
[----:B------:R-:W-:Y:S02]  /*0e40*/  VIADD R7, R7, 0x4 ;  /* 0x0000000407077836 */ /* 0x000fe40000000000 */
[----:B------:R-:W-:Y:S02]  /*0e50*/  @!P0 VIADD R0, R0, 0x1 ;  /* 0x0000000100008836 */ /* 0x000fe40000000000 */
[----:B0-----:R-:W-:-:S05]  /*0e60*/  @!P0 FFMA R3, R14, R15, R3 ;  /* 0x0000000f0e038223 */ /* 0x001fca0000000003 */
[----:B------:R0:W-:Y:S02]  /*0e70*/  @!P0 STG.E desc[UR12][R4.64], R3 ;  /* 0x0000000304008986 */ /* 0x0001e4000c10190c */
.L_x_50:
[----:B------:R-:W-:Y:S05]  /*0e80*/  BRA.U !UP2, `(.L_x_49) ;  /* 0x000000010af87547 */ /* 0x000fea000b800000 */
[----:B------:R-:W-:Y:S02]  /*0e90*/  UISETP.NE.AND UP1, UPT, UR9, 0x1, UPT ;  /* 0x000000010900788c */ /* 0x000fe4000bf25270 */
[----:B------:R-:W-:-:S07]  /*0ea0*/  ULOP3.LUT UP2, URZ, UR16, 0x1, URZ, 0xc0, !UPT ;  /* 0x0000000110ff7892 */ /* 0x000fce000f84c0ff */
[----:B------:R-:W-:Y:S05]  /*0eb0*/  BRA.U !UP1, `(.L_x_51) ;  /* 0x00000001099c7547 */ /* 0x000fea000b800000 */
[----:B------:R-:W2:Y:S01]  /*0ec0*/  LDCU UR6, c[0x0][0x384] ;  /* 0x00007080ff0677ac */ /* 0x000ea20008000800 */
[----:B------:R-:W-:-:S04]  /*0ed0*/  ISETP.GE.AND P0, PT, R7, UR8, PT ;  /* 0x0000000807007c0c */ /* 0x000fc8000bf06270 */
[----:B--2---:R-:W-:-:S04]  /*0ee0*/  ISETP.GE.OR P0, PT, R2, UR6, P0 ;  /* 0x0000000602007c0c */ /* 0x004fc80008706670 */
[----:B------:R-:W-:-:S04]  /*0ef0*/  ISETP.LT.OR P0, PT, R2, RZ, P0 ;  /* 0x000000ff0200720c */ /* 0x000fc80000701670 */
[----:B------:R-:W-:-:S13]  /*0f00*/  ISETP.LT.OR P0, PT, R7, RZ, P0 ;  /* 0x000000ff0700720c */ /* 0x000fda0000701670 */
[----:B------:R-:W2:Y:S01]  /*0f10*/  @!P0 LDC.64 R10, c[0x0][0x398] ;  /* 0x0000e600ff0a8b82 */ /* 0x000ea20000000a00 */
[----:B------:R-:W-:Y:S02]  /*0f20*/  @!P0 IMAD.IADD R15, R8, 0x1, R7 ;  /* 0x00000001080f8824 */ /* 0x000fe400078e0207 */
[----:B------:R-:W-:-:S05]  /*0f30*/  @!P0 VIADD R17, R9, UR11 ;  /* 0x0000000b09118c36 */ /* 0x000fca0008000000 */
[----:B------:R-:W3:Y:S01]  /*0f40*/  @!P0 LDC.64 R12, c[0x0][0x3a0] ;  /* 0x0000e800ff0c8b82 */ /* 0x000ee20000000a00 */
[----:B--2---:R-:W-:-:S06]  /*0f50*/  @!P0 IMAD.WIDE R14, R15, 0x4, R10 ;  /* 0x000000040f0e8825 */ /* 0x004fcc00078e020a */
[----:B------:R2:W0:Y:S01]  /*0f60*/  @!P0 LDG.E R14, desc[UR12][R14.64] ;  /* 0x0000000c0e0e8981 */ /* 0x000422000c1e1900 */
[----:B---3--:R-:W-:-:S06]  /*0f70*/  @!P0 IMAD.WIDE.U32 R16, R17, 0x4, R12 ;  /* 0x0000000411108825 */ /* 0x008fcc00078e000c */
[----:B------:R-:W0:Y:S01]  /*0f80*/  @!P0 LDG.E R16, desc[UR12][R16.64] ;  /* 0x0000000c10108981 */ /* 0x000e22000c1e1900 */
[----:B------:R-:W-:-:S05]  /*0f90*/  VIADD R10, R7, 0x1 ;  /* 0x00000001070a7836 */ /* 0x000fca0000000000 */
[----:B------:R-:W-:-:S04]  /*0fa0*/  ISETP.GE.AND P1, PT, R10, UR8, PT ;  /* 0x000000080a007c0c */ /* 0x000fc8000bf26270 */
[----:B------:R-:W-:-:S04]  /*0fb0*/  ISETP.GE.OR P1, PT, R2, UR6, P1 ;  /* 0x0000000602007c0c */ /* 0x000fc80008f26670 */
[----:B------:R-:W-:-:S04]  /*0fc0*/  ISETP.LT.OR P1, PT, R2, RZ, P1 ;  /* 0x000000ff0200720c */ /* 0x000fc80000f21670 */
[----:B------:R-:W-:-:S13]  /*0fd0*/  ISETP.LT.OR P1, PT, R7, -0x1, P1 ;  /* 0xffffffff0700780c */ /* 0x000fda0000f21670 */
[----:B------:R-:W3:Y:S08]  /*0fe0*/  @!P1 LDC.64 R12, c[0x0][0x398] ;  /* 0x0000e600ff0c9b82 */ /* 0x000ef00000000a00 */
[----:B------:R-:W4:Y:S01]  /*0ff0*/  @!P1 LDC.64 R10, c[0x0][0x3a0] ;  /* 0x0000e800ff0a9b82 */ /* 0x000f220000000a00 */
[----:B--2---:R-:W-:Y:S02]  /*1000*/  @!P1 IADD3 R15, P3, PT, R9, UR11, RZ ;  /* 0x0000000b090f9c10 */ /* 0x004fe4000ff7e0ff */
[----:B------:R-:W-:-:S02]  /*1010*/  @!P1 SHF.R.S32.HI R18, RZ, 0x1f, R8 ;  /* 0x0000001fff129819 */ /* 0x000fc40000011408 */
[----:B------:R-:W-:Y:S01]  /*1020*/  @!P1 IADD3 R19, P2, PT, R8, R7, RZ ;  /* 0x0000000708139210 */ /* 0x000fe20007f5e0ff */
[----:B------:R-:W-:-:S03]  /*1030*/  @!P1 IMAD.X R20, RZ, RZ, RZ, P3 ;  /* 0x000000ffff149224 */ /* 0x000fc600018e06ff */
[----:B------:R-:W-:Y:S02]  /*1040*/  @!P1 LEA.HI.X.SX32 R18, R7, R18, 0x1, P2 ;  /* 0x0000001207129211 */ /* 0x000fe400010f0eff */
[----:B---3--:R-:W-:-:S04]  /*1050*/  @!P1 LEA R12, P2, R19, R12, 0x2 ;  /* 0x0000000c130c9211 */ /* 0x008fc800078410ff */
[----:B------:R-:W-:Y:S02]  /*1060*/  @!P1 LEA.HI.X R13, R19, R13, R18, 0x2, P2 ;  /* 0x0000000d130d9211 */ /* 0x000fe400010f1412 */
[----:B----4-:R-:W-:-:S04]  /*1070*/  @!P1 LEA R10, P3, R15, R10, 0x2 ;  /* 0x0000000a0f0a9211 */ /* 0x010fc800078610ff */
[----:B------:R-:W-:Y:S01]  /*1080*/  @!P1 LEA.HI.X R11, R15, R11, R20, 0x2, P3 ;  /* 0x0000000b0f0b9211 */ /* 0x000fe200018f1414 */
[----:B01----:R-:W-:-:S05]  /*1090*/  @!P0 FFMA R3, R14, R16, R3 ;  /* 0x000000100e038223 */ /* 0x003fca0000000003 */
[----:B------:R0:W-:Y:S04]  /*10a0*/  @!P0 STG.E desc[UR12][R4.64], R3 ;  /* 0x0000000304008986 */ /* 0x0001e8000c10190c */
[----:B------:R-:W0:Y:S04]  /*10b0*/  @!P1 LDG.E R12, desc[UR12][R12.64+0x4] ;  /* 0x0000040c0c0c9981 */ /* 0x000e28000c1e1900 */
[----:B------:R-:W0:Y:S01]  /*10c0*/  @!P1 LDG.E R10, desc[UR12][R10.64+0x4] ;  /* 0x0000040c0a0a9981 */ /* 0x000e22000c1e1900 */
[----:B------:R-:W-:Y:S02]  /*10d0*/  @!P0 VIADD R0, R0, 0x1 ;  /* 0x0000000100008836 */ /* 0x000fe40000000000 */
[----:B------:R-:W-:-:S02]  /*10e0*/  VIADD R9, R9, 0x2 ;  /* 0x0000000209097836 */ /* 0x000fc40000000000 */
[----:B------:R-:W-:Y:S02]  /*10f0*/  @!P1 VIADD R0, R0, 0x1 ;  /* 0x0000000100009836 */ /* 0x000fe40000000000 */
[----:B------:R-:W-:Y:S02]  /*1100*/  VIADD R7, R7, 0x2 ;  /* 0x0000000207077836 */ /* 0x000fe40000000000 */
[----:B0-----:R-:W-:-:S05]  /*1110*/  @!P1 FFMA R3, R12, R10, R3 ;  /* 0x0000000a0c039223 */ /* 0x001fca0000000003 */
[----:B------:R2:W-:Y:S02]  /*1120*/  @!P1 STG.E desc[UR12][R4.64], R3 ;  /* 0x0000000304009986 */ /* 0x0005e4000c10190c */
.L_x_51:
[----:B------:R-:W-:Y:S05]  /*1130*/  BRA.U !UP2, `(.L_x_49) ;  /* 0x000000010a4c7547 */ /* 0x000fea000b800000 */
[----:B------:R-:W3:Y:S01]  /*1140*/  LDCU UR6, c[0x0][0x384] ;  /* 0x00007080ff0677ac */ /* 0x000ee20008000800 */
[----:B------:R-:W-:Y:S01]  /*1150*/  ISETP.GE.AND P0, PT, R7, UR8, PT ;  /* 0x0000000807007c0c */ /* 0x000fe2000bf06270 */
[----:B------:R-:W-:Y:S03]  /*1160*/  BSSY.RECONVERGENT B0, `(.L_x_49) ;  /* 0x0000010000007945 */ /* 0x000fe60003800200 */
[----:B---3--:R-:W-:-:S04]  /*1170*/  ISETP.GE.OR P0, PT, R2, UR6, P0 ;  /* 0x0000000602007c0c */ /* 0x008fc80008706670 */
[----:B------:R-:W-:-:S04]  /*1180*/  ISETP.LT.OR P0, PT, R2, RZ, P0 ;  /* 0x000000ff0200720c */ /* 0x000fc80000701670 */
[----:B------:R-:W-:-:S13]  /*1190*/  ISETP.LT.OR P0, PT, R7, RZ, P0 ;  /* 0x000000ff0700720c */ /* 0x000fda0000701670 */
[----:B------:R-:W-:Y:S05]  /*11a0*/  @P0 BRA `(.L_x_52) ;  /* 0x00000000002c0947 */ /* 0x000fea0003800000 */
[----:B------:R-:W3:Y:S01]  /*11b0*/  LDC.64 R10, c[0x0][0x398] ;  /* 0x0000e600ff0a7b82 */ /* 0x000ee20000000a00 */
[----:B------:R-:W-:Y:S02]  /*11c0*/  IMAD.IADD R7, R8, 0x1, R7 ;  /* 0x0000000108077824 */ /* 0x000fe400078e0207 */
[----:B------:R-:W-:-:S05]  /*11d0*/  VIADD R15, R9, UR11 ;  /* 0x0000000b090f7c36 */ /* 0x000fca0008000000 */
        /* <DEDUP_REMOVED lines=8> */
.L_x_52:
[----:B------:R-:W-:Y:S05]  /*1260*/  BSYNC.RECONVERGENT B0 ;  /* 0x0000000000007941 */ /* 0x000fea0003800200 */
.L_x_49:
[----:B------:R-:W-:Y:S01]  /*1270*/  IADD3 R2, PT, PT, R2, 0x1, RZ ;  /* 0x0000000102027810 */ /* 0x000fe20007ffe0ff */
[----:B------:R-:W-:Y:S06]  /*1280*/  BRA.U UP0, `(.L_x_53) ;  /* 0xfffffff100607547 */ /* 0x000fec000b83ffff */
[----:B------:R-:W-:-:S07]  /*1290*/  I2FP.F32.S32 R6, R0 ;  /* 0x0000000000067245 */ /* 0x000fce0000201400 */
.L_x_46:
        /* <DEDUP_REMOVED lines=12> */
[----:B------:R-:W-:Y:S05]  /*1360*/  CALL.REL.NOINC `($__internal_4_$__cuda_sm3x_div_rn_noftz_f32_slowpath) ;  /* 0x0000000000107944 */ /* 0x000fea0003c00000 */
[----:B------:R-:W-:-:S07]  /*1370*/  IMAD.MOV.U32 R7, RZ, RZ, R0 ;  /* 0x000000ffff077224 */ /* 0x000fce00078e0000 */
.L_x_55:
[----:B------:R-:W-:Y:S05]  /*1380*/  BSYNC.RECONVERGENT B0 ;  /* 0x0000000000007941 */ /* 0x000fea0003800200 */
.L_x_54:
[----:B------:R-:W-:Y:S01]  /*1390*/  STG.E desc[UR12][R4.64], R7 ;  /* 0x0000000704007986 */ /* 0x000fe2000c10190c */
[----:B------:R-:W-:Y:S05]  /*13a0*/  EXIT ;  /* 0x000000000000794d */ /* 0x000fea0003800000 */
        .weak           $__internal_4_$__cuda_sm3x_div_rn_noftz_f32_slowpath
        .type           $__internal_4_$__cuda_sm3x_div_rn_noftz_f32_slowpath,@function
        .size           $__internal_4_$__cuda_sm3x_div_rn_noftz_f32_slowpath,(.L_x_1503 - $__internal_4_$__cuda_sm3x_div_rn_noftz_f32_slowpath)
$__internal_4_$__cuda_sm3x_div_rn_noftz_f32_slowpath:
        /* <DEDUP_REMOVED lines=9> */
[----:B------:R-:W-:Y:S01]  /*1440*/  @!P0 IMAD.MOV.U32 R6, RZ, RZ, RZ ;  /* 0x000000ffff068224 */ /* 0x000fe200078e00ff */
        /* <DEDUP_REMOVED lines=24> */
.L_x_57:
        /* <DEDUP_REMOVED lines=18> */
[----:B------:R-:W-:-:S04]  /*16f0*/  IMAD.IADD R9, R3, 0x1, R7 ;  /* 0x0000000103097824 */ /* 0x000fc800078e0207 */
[----:B------:R-:W-:-:S05]  /*1700*/  VIADD R3, R9, 0xffffffff ;  /* 0xffffffff09037836 */ /* 0x000fca0000000000 */
        /* <DEDUP_REMOVED lines=31> */
.L_x_64:
[----:B------:R-:W-:-:S04]  /*1900*/  LOP3.LUT R0, R0, 0x80000000, RZ, 0xc0, !PT ;  /* 0x8000000000007812 */ /* 0x000fc800078ec0ff */
[----:B------:R-:W-:Y:S01]  /*1910*/  LOP3.LUT R0, R0, 0x7f800000, RZ, 0xfc, !PT ;  /* 0x7f80000000007812 */ /* 0x000fe200078efcff */
[----:B------:R-:W-:Y:S06]  /*1920*/  BRA `(.L_x_65) ;  /* 0x0000000000047947 */ /* 0x000fec0003800000 */
.L_x_63:
[----:B------:R-:W-:-:S07]  /*1930*/  IMAD R0, R7, 0x800000, R0 ;  /* 0x0080000007007824 */ /* 0x000fce00078e0200 */
.L_x_65:
[----:B------:R-:W-:Y:S05]  /*1940*/  BSYNC.RECONVERGENT B2 ;  /* 0x0000000000027941 */ /* 0x000fea0003800200 */
.L_x_62:
[----:B------:R-:W-:Y:S05]  /*1950*/  BRA `(.L_x_66) ;  /* 0x0000000000207947 */ /* 0x000fea0003800000 */
.L_x_61:
[----:B------:R-:W-:-:S04]  /*1960*/  LOP3.LUT R0, R3, 0x80000000, R0, 0x48, !PT ;  /* 0x8000000003007812 */ /* 0x000fc800078e4800 */
[----:B------:R-:W-:Y:S01]  /*1970*/  LOP3.LUT R0, R0, 0x7f800000, RZ, 0xfc, !PT ;  /* 0x7f80000000007812 */ /* 0x000fe200078efcff */
[----:B------:R-:W-:Y:S06]  /*1980*/  BRA `(.L_x_66) ;  /* 0x0000000000147947 */ /* 0x000fec0003800000 */
.L_x_60:
[----:B------:R-:W-:Y:S01]  /*1990*/  LOP3.LUT R0, R3, 0x80000000, R0, 0x48, !PT ;  /* 0x8000000003007812 */ /* 0x000fe200078e4800 */
[----:B------:R-:W-:Y:S06]  /*19a0*/  BRA `(.L_x_66) ;  /* 0x00000000000c7947 */ /* 0x000fec0003800000 */
.L_x_59:
[----:B------:R-:W0:Y:S01]  /*19b0*/  MUFU.RSQ R0, -QNAN ;  /* 0xffc0000000007908 */ /* 0x000e220000001400 */
[----:B------:R-:W-:Y:S05]  /*19c0*/  BRA `(.L_x_66) ;  /* 0x0000000000047947 */ /* 0x000fea0003800000 */
.L_x_58:
[----:B------:R-:W-:-:S07]  /*19d0*/  FADD.FTZ R0, R0, R3 ;  /* 0x0000000300007221 */ /* 0x000fce0000010000 */
.L_x_66:
[----:B------:R-:W-:Y:S05]  /*19e0*/  BSYNC.RECONVERGENT B1 ;  /* 0x0000000000017941 */ /* 0x000fea0003800200 */
.L_x_56:
[----:B------:R-:W-:-:S04]  /*19f0*/  IMAD.MOV.U32 R3, RZ, RZ, 0x0 ;  /* 0x00000000ff037424 */ /* 0x000fc800078e00ff */
[----:B0-----:R-:W-:Y:S05]  /*1a00*/  RET.REL.NODEC R2 `(vec_manualFiltering) ;  /* 0xffffffe4027c7950 */ /* 0x001fea0003c3ffff */
.L_x_67:
        /* <DEDUP_REMOVED lines=15> */
.L_x_1503:


//--------------------- .text.vec_localMean       --------------------------
	.section	.text.vec_localMean,"ax",@progbits
	.align	128
        .global         vec_localMean
        .type           vec_localMean,@function
        .size           vec_localMean,(.L_x_1505 - vec_localMean)
        .other          vec_localMean,@"STO_CUDA_ENTRY STV_DEFAULT"
vec_localMean:
.text.vec_localMean:
        /* <DEDUP_REMOVED lines=14> */
[----:B------:R-:W0:Y:S01]  /*00e0*/  LDCU UR6, c[0x0][0x38c] ;  /* 0x00007180ff0677ac */ /* 0x000e220008000800 */
[----:B------:R-:W-:Y:S02]  /*00f0*/  IMAD.MOV.U32 R6, RZ, RZ, RZ ;  /* 0x000000ffff067224 */ /* 0x000fe400078e00ff */
[----:B------:R-:W-:Y:S01]  /*0100*/  IMAD.MOV.U32 R3, RZ, RZ, RZ ;  /* 0x000000ffff037224 */ /* 0x000fe200078e00ff */
[----:B------:R-:W1:Y:S01]  /*0110*/  LDCU.64 UR14, c[0x0][0x358] ;  /* 0x00006b00ff0e77ac */ /* 0x000e620008000a00 */
[----:B0-----:R-:W-:-:S09]  /*0120*/  UISETP.GE.AND UP0, UPT, UR6, 0x1, UPT ;  /* 0x000000010600788c */ /* 0x001fd2000bf06270 */
[----:B-1----:R-:W-:Y:S05]  /*0130*/  BRA.U !UP0, `(.L_x_68) ;  /* 0x0000001108cc7547 */ /* 0x002fea000b800000 */
[----:B------:R-:W0:Y:S01]  /*0140*/  LDC R7, c[0x0][0x388] ;  /* 0x0000e200ff077b82 */ /* 0x000e220000000800 */
[----:B------:R-:W-:Y:S02]  /*0150*/  ULEA.HI UR4, UR6, UR6, URZ, 0x1 ;  /* 0x0000000606047291 */ /* 0x000fe4000f8f08ff */
[----:B------:R-:W-:Y:S02]  /*0160*/  USHF.R.U32.HI UR13, URZ, 0x1, UR6 ;  /* 0x00000001ff0d7899 */ /* 0x000fe40008011606 */
[----:B------:R-:W-:Y:S02]  /*0170*/  USHF.R.S32.HI UR4, URZ, 0x1, UR4 ;  /* 0x00000001ff047899 */ /* 0x000fe40008011404 */
[----:B------:R-:W-:Y:S02]  /*0180*/  ULOP3.LUT UR16, UR6, 0x3, URZ, 0xc0, !UPT ;  /* 0x0000000306107892 */ /* 0x000fe4000f8ec0ff */
[----:B------:R-:W-:Y:S02]  /*0190*/  ULOP3.LUT UR6, UR6, 0x7ffffffc, URZ, 0xc0, !UPT ;  /* 0x7ffffffc06067892 */ /* 0x000fe4000f8ec0ff */
[----:B------:R-:W-:-:S02]  /*01a0*/  UIADD3 UR7, UPT, UPT, UR13, -0x3, URZ ;  /* 0xfffffffd0d077890 */ /* 0x000fc4000fffe0ff */
[----:B------:R-:W-:Y:S01]  /*01b0*/  UIADD3 UR11, UPT, UPT, -UR6, URZ, URZ ;  /* 0x000000ff060b7290 */ /* 0x000fe2000fffe1ff */
[----:B0-----:R-:W-:-:S04]  /*01c0*/  IABS R3, R7 ;  /* 0x0000000700037213 */ /* 0x001fc80000000000 */
[----:B------:R-:W0:Y:S08]  /*01d0*/  I2F.RP R0, R3 ;  /* 0x0000000300007306 */ /* 0x000e300000209400 */
[----:B0-----:R-:W0:Y:S02]  /*01e0*/  MUFU.RCP R0, R0 ;  /* 0x0000000000007308 */ /* 0x001e240000001000 */
[----:B0-----:R-:W-:-:S06]  /*01f0*/  VIADD R4, R0, 0xffffffe ;  /* 0x0ffffffe00047836 */ /* 0x001fcc0000000000 */
[----:B------:R0:W1:Y:S02]  /*0200*/  F2I.FTZ.U32.TRUNC.NTZ R5, R4 ;  /* 0x0000000400057305 */ /* 0x000064000021f000 */
[----:B0-----:R-:W-:Y:S02]  /*0210*/  IMAD.MOV.U32 R4, RZ, RZ, RZ ;  /* 0x000000ffff047224 */ /* 0x001fe400078e00ff */
[----:B-1----:R-:W-:-:S04]  /*0220*/  IMAD.MOV R6, RZ, RZ, -R5 ;  /* 0x000000ffff067224 */ /* 0x002fc800078e0a05 */
[----:B------:R-:W-:Y:S01]  /*0230*/  IMAD R9, R6, R3, RZ ;  /* 0x0000000306097224 */ /* 0x000fe200078e02ff */
[----:B------:R-:W-:-:S03]  /*0240*/  IABS R6, R2 ;  /* 0x0000000200067213 */ /* 0x000fc60000000000 */
[----:B------:R-:W-:-:S06]  /*0250*/  IMAD.HI.U32 R5, R5, R9, R4 ;  /* 0x0000000905057227 */ /* 0x000fcc00078e0004 */
[----:B------:R-:W-:-:S05]  /*0260*/  IMAD.HI.U32 R5, R5, R6, RZ ;  /* 0x0000000605057227 */ /* 0x000fca00078e00ff */
[----:B------:R-:W-:-:S05]  /*0270*/  IADD3 R0, PT, PT, -R5, RZ, RZ ;  /* 0x000000ff05007210 */ /* 0x000fca0007ffe1ff */
[----:B------:R-:W-:Y:S02]  /*0280*/  IMAD R0, R3, R0, R6 ;  /* 0x0000000003007224 */ /* 0x000fe400078e0206 */
[----:B------:R-:W-:-:S03]  /*0290*/  IMAD.MOV.U32 R6, RZ, RZ, RZ ;  /* 0x000000ffff067224 */ /* 0x000fc600078e00ff */
[----:B------:R-:W-:-:S13]  /*02a0*/  ISETP.GT.U32.AND P2, PT, R3, R0, PT ;  /* 0x000000000300720c */ /* 0x000fda0003f44070 */
[----:B------:R-:W-:Y:S02]  /*02b0*/  @!P2 IMAD.IADD R0, R0, 0x1, -R3 ;  /* 0x000000010000a824 */ /* 0x000fe400078e0a03 */
[----:B------:R-:W-:Y:S01]  /*02c0*/  @!P2 VIADD R5, R5, 0x1 ;  /* 0x000000010505a836 */ /* 0x000fe20000000000 */
[----:B------:R-:W-:Y:S02]  /*02d0*/  ISETP.NE.AND P2, PT, R7, RZ, PT ;  /* 0x000000ff0700720c */ /* 0x000fe40003f45270 */
[----:B------:R-:W-:Y:S01]  /*02e0*/  ISETP.GE.U32.AND P0, PT, R0, R3, PT ;  /* 0x000000030000720c */ /* 0x000fe20003f06070 */
[----:B------:R-:W-:Y:S01]  /*02f0*/  HFMA2 R3, -RZ, RZ, 0, 0 ;  /* 0x00000000ff037431 */ /* 0x000fe200000001ff */
[----:B------:R-:W-:-:S04]  /*0300*/  LOP3.LUT R0, R2, R7, RZ, 0x3c, !PT ;  /* 0x0000000702007212 */ /* 0x000fc800078e3cff */
[----:B------:R-:W-:-:S07]  /*0310*/  ISETP.GE.AND P1, PT, R0, RZ, PT ;  /* 0x000000ff0000720c */ /* 0x000fce0003f26270 */
[----:B------:R-:W-:-:S06]  /*0320*/  @P0 VIADD R5, R5, 0x1 ;  /* 0x0000000105050836 */ /* 0x000fcc0000000000 */
[----:B------:R-:W-:Y:S01]  /*0330*/  @!P1 IMAD.MOV R5, RZ, RZ, -R5 ;  /* 0x000000ffff059224 */ /* 0x000fe200078e0a05 */
[----:B------:R-:W-:-:S05]  /*0340*/  @!P2 LOP3.LUT R5, RZ, R7, RZ, 0x33, !PT ;  /* 0x00000007ff05a212 */ /* 0x000fca00078e33ff */
[----:B------:R-:W-:-:S04]  /*0350*/  IMAD.MOV R8, RZ, RZ, -R5 ;  /* 0x000000ffff087224 */ /* 0x000fc800078e0a05 */
[----:B------:R-:W-:Y:S02]  /*0360*/  IMAD R8, R7, R8, R2 ;  /* 0x0000000807087224 */ /* 0x000fe400078e0202 */
[----:B------:R-:W-:Y:S02]  /*0370*/  VIADD R7, R5, -UR4 ;  /* 0x8000000405077c36 */ /* 0x000fe40008000000 */
[----:B------:R-:W-:Y:S01]  /*0380*/  VIADD R8, R8, -UR4 ;  /* 0x8000000408087c36 */ /* 0x000fe20008000000 */
[----:B------:R-:W-:-:S06]  /*0390*/  UMOV UR4, URZ ;  /* 0x000000ff00047c82 */ /* 0x000fcc0008000000 */
.L_x_106:
[----:B0-----:R-:W0:Y:S01]  /*03a0*/  LDCU.64 UR8, c[0x0][0x388] ;  /* 0x00007100ff0877ac */ /* 0x001e220008000a00 */
[----:B------:R-:W-:Y:S01]  /*03b0*/  IMAD.MOV.U32 R9, RZ, RZ, R8 ;  /* 0x000000ffff097224 */ /* 0x000fe200078e0008 */
[----:B------:R-:W-:Y:S02]  /*03c0*/  UIADD3 UR5, UPT, UPT, UR13, -UR4, URZ ;  /* 0x800000040d057290 */ /* 0x000fe4000fffe0ff */
[----:B------:R-:W-:Y:S02]  /*03d0*/  UIADD3 UR4, UPT, UPT, UR4, 0x1, URZ ;  /* 0x0000000104047890 */ /* 0x000fe4000fffe0ff */
[----:B------:R-:W-:-:S03]  /*03e0*/  UIMAD UR12, UR5, UR5, URZ ;  /* 0x00000005050c72a4 */ /* 0x000fc6000f8e02ff */
[----:B------:R-:W-:Y:S01]  /*03f0*/  UMOV UR5, URZ ;  /* 0x000000ff00057c82 */ /* 0x000fe20008000000 */
[----:B0-----:R-:W-:Y:S01]  /*0400*/  UISETP.GE.U32.AND UP1, UPT, UR9, 0x4, UPT ;  /* 0x000000040900788c */ /* 0x001fe2000bf26070 */
[----:B------:R-:W-:Y:S01]  /*0410*/  IMAD R10, R7, UR8, RZ ;  /* 0x00000008070a7c24 */ /* 0x000fe2000f8e02ff */
[----:B------:R-:W-:-:S07]  /*0420*/  UISETP.NE.AND UP0, UPT, UR4, UR9, UPT ;  /* 0x000000090400728c */ /* 0x000fce000bf05270 */
[----:B------:R-:W-:Y:S05]  /*0430*/  BRA.U !UP1, `(.L_x_69) ;  /* 0x00000009093c7547 */ /* 0x000fea000b800000 */
[----:B------:R-:W0:Y:S01]  /*0440*/  LDC.64 R4, c[0x0][0x398] ;  /* 0x0000e600ff047b82 */ /* 0x000e220000000a00 */
[----:B------:R-:W-:Y:S01]  /*0450*/  IADD3 R11, PT, PT, R8, R10, RZ ;  /* 0x0000000a080b7210 */ /* 0x000fe20007ffe0ff */
[----:B------:R-:W-:Y:S01]  /*0460*/  IMAD.MOV.U32 R9, RZ, RZ, R8 ;  /* 0x000000ffff097224 */ /* 0x000fe200078e0008 */
[----:B------:R-:W-:Y:S01]  /*0470*/  SHF.R.S32.HI R14, RZ, 0x1f, R10 ;  /* 0x0000001fff0e7819 */ /* 0x000fe2000001140a */
[----:B------:R-:W1:Y:S01]  /*0480*/  LDCU UR20, c[0x0][0x388] ;  /* 0x00007100ff1477ac */ /* 0x000e620008000800 */
[----:B------:R-:W2:Y:S01]  /*0490*/  LDCU UR17, c[0x0][0x384] ;  /* 0x00007080ff1177ac */ /* 0x000ea20008000800 */
[----:B------:R-:W3:Y:S01]  /*04a0*/  LDCU.64 UR18, c[0x0][0x398] ;  /* 0x00007300ff1277ac */ /* 0x000ee20008000a00 */
[----:B------:R-:W-:Y:S01]  /*04b0*/  UMOV UR5, UR11 ;  /* 0x0000000b00057c82 */ /* 0x000fe20008000000 */
[----:B------:R-:W-:-:S05]  /*04c0*/  UMOV UR8, UR7 ;  /* 0x0000000700087c82 */ /* 0x000fca0008000000 */
.L_x_90:
[----:B--2---:R-:W-:Y:S01]  /*04d0*/  ISETP.GE.AND P0, PT, R7, UR17, PT ;  /* 0x0000001107007c0c */ /* 0x004fe2000bf06270 */
[----:B------:R-:W-:Y:S01]  /*04e0*/  UIADD3 UR5, UPT, UPT, UR5, 0x4, URZ ;  /* 0x0000000405057890 */ /* 0x000fe2000fffe0ff */
[----:B------:R-:W-:Y:S02]  /*04f0*/  BSSY.RECONVERGENT B0, `(.L_x_70) ;  /* 0x0000020000007945 */ /* 0x000fe40003800200 */
[----:B-1----:R-:W-:Y:S01]  /*0500*/  ISETP.GE.OR P1, PT, R9, UR20, P0 ;  /* 0x0000001409007c0c */ /* 0x002fe20008726670 */
[----:B------:R-:W-:-:S03]  /*0510*/  UISETP.NE.AND UP1, UPT, UR5, URZ, UPT ;  /* 0x000000ff0500728c */ /* 0x000fc6000bf25270 */
[----:B------:R-:W-:-:S04]  /*0520*/  ISETP.LT.OR P1, PT, R7, RZ, P1 ;  /* 0x000000ff0700720c */ /* 0x000fc80000f21670 */
[----:B------:R-:W-:-:S13]  /*0530*/  ISETP.LT.OR P1, PT, R9, RZ, P1 ;  /* 0x000000ff0900720c */ /* 0x000fda0000f21670 */
[----:B------:R-:W-:Y:S05]  /*0540*/  @P1 BRA `(.L_x_71) ;  /* 0x0000000000681947 */ /* 0x000fea0003800000 */
[----:B------:R-:W-:-:S04]  /*0550*/  UIADD3 UR9, UPT, UPT, UR8, 0x2, URZ ;  /* 0x0000000208097890 */ /* 0x000fc8000fffe0ff */
[----:B------:R-:W-:-:S04]  /*0560*/  UIMAD UR10, UR9, UR9, UR9 ;  /* 0x00000009090a72a4 */ /* 0x000fc8000f8e0209 */
[----:B------:R-:W-:-:S04]  /*0570*/  UIADD3 UR10, UPT, UPT, UR12, UR9, UR10 ;  /* 0x000000090c0a7290 */ /* 0x000fc8000fffe00a */
[----:B------:R-:W-:-:S06]  /*0580*/  UIADD3 UR10, UPT, UPT, UR10, 0x1, URZ ;  /* 0x000000010a0a7890 */ /* 0x000fcc000fffe0ff */
[----:B------:R-:W-:-:S04]  /*0590*/  I2FP.F32.U32 R13, UR10 ;  /* 0x0000000a000d7c45 */ /* 0x000fc80008201000 */
[----:B------:R1:W2:Y:S01]  /*05a0*/  MUFU.RSQ R12, R13 ;  /* 0x0000000d000c7308 */ /* 0x0002a20000001400 */
[----:B------:R-:W-:-:S05]  /*05b0*/  VIADD R0, R13, 0xf3000000 ;  /* 0xf30000000d007836 */ /* 0x000fca0000000000 */
[----:B------:R-:W-:-:S13]  /*05c0*/  ISETP.GT.U32.AND P1, PT, R0, 0x727fffff, PT ;  /* 0x727fffff0000780c */ /* 0x000fda0003f24070 */
[----:B-12---:R-:W-:Y:S05]  /*05d0*/  @!P1 BRA `(.L_x_72) ;  /* 0x0000000000189947 */ /* 0x006fea0003800000 */
[----:B------:R-:W-:Y:S01]  /*05e0*/  BSSY.RECONVERGENT B1, `(.L_x_73) ;  /* 0x0000004000017945 */ /* 0x000fe20003800200 */
[----:B------:R-:W-:Y:S01]  /*05f0*/  IMAD.MOV.U32 R0, RZ, RZ, R13 ;  /* 0x000000ffff007224 */ /* 0x000fe200078e000d */
[----:B------:R-:W-:-:S07]  /*0600*/  MOV R20, 0x620 ;  /* 0x0000062000147802 */ /* 0x000fce0000000f00 */
[----:B0--3--:R-:W-:Y:S05]  /*0610*/  CALL.REL.NOINC `($__internal_5_$__cuda_sm20_sqrt_rn_f32_slowpath) ;  /* 0x0000000c00dc7944 */ /* 0x009fea0003c00000 */
[----:B------:R-:W-:Y:S05]  /*0620*/  BSYNC.RECONVERGENT B1 ;  /* 0x0000000000017941 */ /* 0x000fea0003800200 */
.L_x_73:
[----:B------:R-:W-:Y:S05]  /*0630*/  BRA `(.L_x_74) ;  /* 0x0000000000107947 */ /* 0x000fea0003800000 */
.L_x_72:
[----:B------:R-:W-:Y:S01]  /*0640*/  FMUL.FTZ R0, R13, R12 ;  /* 0x0000000c0d007220 */ /* 0x000fe20000410000 */
[----:B------:R-:W-:-:S03]  /*0650*/  FMUL.FTZ R12, R12, 0.5 ;  /* 0x3f0000000c0c7820 */ /* 0x000fc60000410000 */
[----:B------:R-:W-:-:S04]  /*0660*/  FFMA R13, -R0, R0, R13 ;  /* 0x00000000000d7223 */ /* 0x000fc8000000010d */
[----:B------:R-:W-:-:S07]  /*0670*/  FFMA R0, R13, R12, R0 ;  /* 0x0000000c0d007223 */ /* 0x000fce0000000000 */
.L_x_74:
[----:B------:R-:W1:Y:S02]  /*0680*/  F2I.TRUNC.NTZ R0, R0 ;  /* 0x0000000000007305 */ /* 0x000e64000020f100 */
[----:B-1----:R-:W-:-:S13]  /*0690*/  ISETP.GT.AND P1, PT, R0, UR13, PT ;  /* 0x0000000d00007c0c */ /* 0x002fda000bf24270 */
[----:B------:R-:W-:Y:S05]  /*06a0*/  @P1 BRA `(.L_x_71) ;  /* 0x0000000000101947 */ /* 0x000fea0003800000 */
[----:B0-----:R-:W-:-:S06]  /*06b0*/  IMAD.WIDE R12, R11, 0x4, R4 ;  /* 0x000000040b0c7825 */ /* 0x001fcc00078e0204 */
[----:B------:R-:W2:Y:S01]  /*06c0*/  LDG.E R13, desc[UR14][R12.64] ;  /* 0x0000000e0c0d7981 */ /* 0x000ea2000c1e1900 */
[----:B------:R-:W-:Y:S01]  /*06d0*/  FADD R3, R3, 1 ;  /* 0x3f80000003037421 */ /* 0x000fe20000000000 */
[----:B--2---:R-:W-:-:S07]  /*06e0*/  FADD R6, R6, R13 ;  /* 0x0000000d06067221 */ /* 0x004fce0000000000 */
.L_x_71:
[----:B---3--:R-:W-:Y:S05]  /*06f0*/  BSYNC.RECONVERGENT B0 ;  /* 0x0000000000007941 */ /* 0x008fea0003800200 */
.L_x_70:
[----:B------:R-:W-:Y:S01]  /*0700*/  VIADD R0, R9, 0x1 ;  /* 0x0000000109007836 */ /* 0x000fe20000000000 */
[----:B------:R-:W-:Y:S04]  /*0710*/  BSSY.RECONVERGENT B0, `(.L_x_75) ;  /* 0x0000020000007945 */ /* 0x000fe80003800200 */
[----:B------:R-:W-:Y:S02]  /*0720*/  ISETP.GE.OR P1, PT, R0, UR20, P0 ;  /* 0x0000001400007c0c */ /* 0x000fe40008726670 */
[----:B------:R-:W-:Y:S02]  /*0730*/  IADD3 R0, P2, PT, R10, R9, RZ ;  /* 0x000000090a007210 */ /* 0x000fe40007f5e0ff */
[----:B------:R-:W-:Y:S02]  /*0740*/  ISETP.LT.OR P1, PT, R7, RZ, P1 ;  /* 0x000000ff0700720c */ /* 0x000fe40000f21670 */
[----:B------:R-:W-:-:S02]  /*0750*/  LEA.HI.X.SX32 R13, R9, R14, 0x1, P2 ;  /* 0x0000000e090d7211 */ /* 0x000fc400010f0eff */
[----:B------:R-:W-:Y:S02]  /*0760*/  ISETP.LT.OR P1, PT, R9, -0x1, P1 ;  /* 0xffffffff0900780c */ /* 0x000fe40000f21670 */
[----:B------:R-:W-:-:S04]  /*0770*/  LEA R12, P2, R0, UR18, 0x2 ;  /* 0x00000012000c7c11 */ /* 0x000fc8000f8410ff */
[----:B------:R-:W-:-:S07]  /*0780*/  LEA.HI.X R13, R0, UR19, R13, 0x2, P2 ;  /* 0x00000013000d7c11 */ /* 0x000fce00090f140d */
[----:B------:R-:W-:Y:S05]  /*0790*/  @P1 BRA `(.L_x_76) ;  /* 0x00000000005c1947 */ /* 0x000fea0003800000 */
[----:B------:R-:W-:-:S04]  /*07a0*/  UIADD3 UR9, UPT, UPT, UR8, 0x2, URZ ;  /* 0x0000000208097890 */ /* 0x000fc8000fffe0ff */
[----:B------:R-:W-:-:S06]  /*07b0*/  UIMAD UR9, UR9, UR9, UR12 ;  /* 0x00000009090972a4 */ /* 0x000fcc000f8e020c */
[----:B------:R-:W-:-:S04]  /*07c0*/  I2FP.F32.U32 R15, UR9 ;  /* 0x00000009000f7c45 */ /* 0x000fc80008201000 */
[----:B------:R-:W-:Y:S01]  /*07d0*/  IADD3 R0, PT, PT, R15, -0xd000000, RZ ;  /* 0xf30000000f007810 */ /* 0x000fe20007ffe0ff */
[----:B------:R1:W2:Y:S03]  /*07e0*/  MUFU.RSQ R16, R15 ;  /* 0x0000000f00107308 */ /* 0x0002a60000001400 */
[----:B------:R-:W-:-:S13]  /*07f0*/  ISETP.GT.U32.AND P1, PT, R0, 0x727fffff, PT ;  /* 0x727fffff0000780c */ /* 0x000fda0003f24070 */
[----:B-1----:R-:W-:Y:S05]  /*0800*/  @!P1 BRA `(.L_x_77) ;  /* 0x0000000000189947 */ /* 0x002fea0003800000 */
[----:B------:R-:W-:Y:S01]  /*0810*/  BSSY.RECONVERGENT B1, `(.L_x_78) ;  /* 0x0000004000017945 */ /* 0x000fe20003800200 */
[----:B------:R-:W-:Y:S01]  /*0820*/  IMAD.MOV.U32 R0, RZ, RZ, R15 ;  /* 0x000000ffff007224 */ /* 0x000fe200078e000f */
[----:B------:R-:W-:-:S07]  /*0830*/  MOV R20, 0x850 ;  /* 0x0000085000147802 */ /* 0x000fce0000000f00 */
[----:B0-2---:R-:W-:Y:S05]  /*0840*/  CALL.REL.NOINC `($__internal_5_$__cuda_sm20_sqrt_rn_f32_slowpath) ;  /* 0x0000000c00507944 */ /* 0x005fea0003c00000 */
[----:B------:R-:W-:Y:S05]  /*0850*/  BSYNC.RECONVERGENT B1 ;  /* 0x0000000000017941 */ /* 0x000fea0003800200 */
.L_x_78:
[----:B------:R-:W-:Y:S05]  /*0860*/  BRA `(.L_x_79) ;  /* 0x0000000000107947 */ /* 0x000fea0003800000 */
.L_x_77:
[----:B--2---:R-:W-:Y:S01]  /*0870*/  FMUL.FTZ R0, R15, R16 ;  /* 0x000000100f007220 */ /* 0x004fe20000410000 */
[----:B------:R-:W-:-:S03]  /*0880*/  FMUL.FTZ R16, R16, 0.5 ;  /* 0x3f00000010107820 */ /* 0x000fc60000410000 */
[----:B------:R-:W-:-:S04]  /*0890*/  FFMA R15, -R0, R0, R15 ;  /* 0x00000000000f7223 */ /* 0x000fc8000000010f */
[----:B------:R-:W-:-:S07]  /*08a0*/  FFMA R0, R15, R16, R0 ;  /* 0x000000100f007223 */ /* 0x000fce0000000000 */
.L_x_79:
[----:B------:R-:W1:Y:S02]  /*08b0*/  F2I.TRUNC.NTZ R0, R0 ;  /* 0x0000000000007305 */ /* 0x000e64000020f100 */
[----:B-1----:R-:W-:-:S13]  /*08c0*/  ISETP.GT.AND P1, PT, R0, UR13, PT ;  /* 0x0000000d00007c0c */ /* 0x002fda000bf24270 */
[----:B------:R-:W-:Y:S05]  /*08d0*/  @P1 BRA `(.L_x_76) ;  /* 0x00000000000c1947 */ /* 0x000fea0003800000 */
[----:B------:R-:W2:Y:S01]  /*08e0*/  LDG.E R15, desc[UR14][R12.64+0x4] ;  /* 0x0000040e0c0f7981 */ /* 0x000ea2000c1e1900 */
[----:B------:R-:W-:Y:S01]  /*08f0*/  FADD R3, R3, 1 ;  /* 0x3f80000003037421 */ /* 0x000fe20000000000 */
[----:B--2---:R-:W-:-:S07]  /*0900*/  FADD R6, R6, R15 ;  /* 0x0000000f06067221 */ /* 0x004fce0000000000 */
.L_x_76:
[----:B------:R-:W-:Y:S05]  /*0910*/  BSYNC.RECONVERGENT B0 ;  /* 0x0000000000007941 */ /* 0x000fea0003800200 */
.L_x_75:
[----:B------:R-:W-:Y:S01]  /*0920*/  VIADD R0, R9, 0x2 ;  /* 0x0000000209007836 */ /* 0x000fe20000000000 */
[----:B------:R-:W-:Y:S04]  /*0930*/  BSSY.RECONVERGENT B0, `(.L_x_80) ;  /* 0x000001d000007945 */ /* 0x000fe80003800200 */
[----:B------:R-:W-:-:S04]  /*0940*/  ISETP.GE.OR P1, PT, R0, UR20, P0 ;  /* 0x0000001400007c0c */ /* 0x000fc80008726670 */
[----:B------:R-:W-:-:S04]  /*0950*/  ISETP.LT.OR P1, PT, R7, RZ, P1 ;  /* 0x000000ff0700720c */ /* 0x000fc80000f21670 */
[----:B------:R-:W-:-:S13]  /*0960*/  ISETP.LT.OR P1, PT, R9, -0x2, P1 ;  /* 0xfffffffe0900780c */ /* 0x000fda0000f21670 */
[----:B------:R-:W-:Y:S05]  /*0970*/  @P1 BRA `(.L_x_81) ;  /* 0x0000000000601947 */ /* 0x000fea0003800000 */
        /* <DEDUP_REMOVED lines=11> */
[----:B0-----:R-:W-:Y:S05]  /*0a30*/  CALL.REL.NOINC `($__internal_5_$__cuda_sm20_sqrt_rn_f32_slowpath) ;  /* 0x0000000800d47944 */ /* 0x001fea0003c00000 */
[----:B------:R-:W-:Y:S05]  /*0a40*/  BSYNC.RECONVERGENT B1 ;  /* 0x0000000000017941 */ /* 0x000fea0003800200 */
.L_x_83:
[----:B------:R-:W-:Y:S05]  /*0a50*/  BRA `(.L_x_84) ;  /* 0x0000000000107947 */ /* 0x000fea0003800000 */
.L_x_82:
[----:B------:R-:W-:Y:S01]  /*0a60*/  FMUL.FTZ R0, R15, R16 ;  /* 0x000000100f007220 */ /* 0x000fe20000410000 */
[----:B------:R-:W-:-:S03]  /*0a70*/  FMUL.FTZ R16, R16, 0.5 ;  /* 0x3f00000010107820 */ /* 0x000fc60000410000 */
[----:B------:R-:W-:-:S04]  /*0a80*/  FFMA R15, -R0, R0, R15 ;  /* 0x00000000000f7223 */ /* 0x000fc8000000010f */
[----:B------:R-:W-:-:S07]  /*0a90*/  FFMA R0, R15, R16, R0 ;  /* 0x000000100f007223 */ /* 0x000fce0000000000 */
.L_x_84:
[----:B------:R-:W1:Y:S02]  /*0aa0*/  F2I.TRUNC.NTZ R0, R0 ;  /* 0x0000000000007305 */ /* 0x000e64000020f100 */
[----:B-1----:R-:W-:-:S13]  /*0ab0*/  ISETP.GT.AND P1, PT, R0, UR13, PT ;  /* 0x0000000d00007c0c */ /* 0x002fda000bf24270 */
[----:B------:R-:W-:Y:S05]  /*0ac0*/  @P1 BRA `(.L_x_81) ;  /* 0x00000000000c1947 */ /* 0x000fea0003800000 */
[----:B------:R-:W2:Y:S01]  /*0ad0*/  LDG.E R15, desc[UR14][R12.64+0x8] ;  /* 0x0000080e0c0f7981 */ /* 0x000ea2000c1e1900 */
[----:B------:R-:W-:Y:S01]  /*0ae0*/  FADD R3, R3, 1 ;  /* 0x3f80000003037421 */ /* 0x000fe20000000000 */
[----:B--2---:R-:W-:-:S07]  /*0af0*/  FADD R6, R6, R15 ;  /* 0x0000000f06067221 */ /* 0x004fce0000000000 */
.L_x_81:
[----:B------:R-:W-:Y:S05]  /*0b00*/  BSYNC.RECONVERGENT B0 ;  /* 0x0000000000007941 */ /* 0x000fea0003800200 */
.L_x_80:
[----:B------:R-:W-:Y:S01]  /*0b10*/  IADD3 R0, PT, PT, R9, 0x3, RZ ;  /* 0x0000000309007810 */ /* 0x000fe20007ffe0ff */
[----:B------:R-:W-:Y:S03]  /*0b20*/  BSSY.RECONVERGENT B0, `(.L_x_85) ;  /* 0x000001b000007945 */ /* 0x000fe60003800200 */
[----:B------:R-:W-:-:S04]  /*0b30*/  ISETP.GE.OR P0, PT, R0, UR20, P0 ;  /* 0x0000001400007c0c */ /* 0x000fc80008706670 */
[----:B------:R-:W-:-:S04]  /*0b40*/  ISETP.LT.OR P0, PT, R7, RZ, P0 ;  /* 0x000000ff0700720c */ /* 0x000fc80000701670 */
[----:B------:R-:W-:-:S13]  /*0b50*/  ISETP.LT.OR P0, PT, R9, -0x3, P0 ;  /* 0xfffffffd0900780c */ /* 0x000fda0000701670 */
[----:B------:R-:W-:Y:S05]  /*0b60*/  @P0 BRA `(.L_x_86) ;  /* 0x0000000000580947 */ /* 0x000fea0003800000 */
[----:B------:R-:W-:-:S06]  /*0b70*/  UIMAD UR9, UR8, UR8, UR12 ;  /* 0x00000008080972a4 */ /* 0x000fcc000f8e020c */
        /* <DEDUP_REMOVED lines=10> */
.L_x_88:
[----:B------:R-:W-:Y:S05]  /*0c20*/  BRA `(.L_x_89) ;  /* 0x0000000000107947 */ /* 0x000fea0003800000 */
.L_x_87:
[----:B------:R-:W-:Y:S01]  /*0c30*/  FMUL.FTZ R0, R15, R16 ;  /* 0x000000100f007220 */ /* 0x000fe20000410000 */
[----:B------:R-:W-:-:S03]  /*0c40*/  FMUL.FTZ R16, R16, 0.5 ;  /* 0x3f00000010107820 */ /* 0x000fc60000410000 */
[----:B------:R-:W-:-:S04]  /*0c50*/  FFMA R15, -R0, R0, R15 ;  /* 0x00000000000f7223 */ /* 0x000fc8000000010f */
[----:B------:R-:W-:-:S07]  /*0c60*/  FFMA R0, R15, R16, R0 ;  /* 0x000000100f007223 */ /* 0x000fce0000000000 */
.L_x_89:
[----:B------:R-:W1:Y:S02]  /*0c70*/  F2I.TRUNC.NTZ R0, R0 ;  /* 0x0000000000007305 */ /* 0x000e64000020f100 */
[----:B-1----:R-:W-:-:S13]  /*0c80*/  ISETP.GT.AND P0, PT, R0, UR13, PT ;  /* 0x0000000d00007c0c */ /* 0x002fda000bf04270 */
[----:B------:R-:W-:Y:S05]  /*0c90*/  @P0 BRA `(.L_x_86) ;  /* 0x00000000000c0947 */ /* 0x000fea0003800000 */
[----:B------:R-:W2:Y:S01]  /*0ca0*/  LDG.E R13, desc[UR14][R12.64+0xc] ;  /* 0x00000c0e0c0d7981 */ /* 0x000ea2000c1e1900 */
[----:B------:R-:W-:Y:S01]  /*0cb0*/  FADD R3, R3, 1 ;  /* 0x3f80000003037421 */ /* 0x000fe20000000000 */
[----:B--2---:R-:W-:-:S07]  /*0cc0*/  FADD R6, R6, R13 ;  /* 0x0000000d06067221 */ /* 0x004fce0000000000 */
.L_x_86:
[----:B------:R-:W-:Y:S05]  /*0cd0*/  BSYNC.RECONVERGENT B0 ;  /* 0x0000000000007941 */ /* 0x000fea0003800200 */
.L_x_85:
[----:B------:R-:W-:Y:S01]  /*0ce0*/  VIADD R9, R9, 0x4 ;  /* 0x0000000409097836 */ /* 0x000fe20000000000 */
[----:B------:R-:W-:Y:S01]  /*0cf0*/  UIADD3 UR8, UPT, UPT, UR8, -0x4, URZ ;  /* 0xfffffffc08087890 */ /* 0x000fe2000fffe0ff */
[----:B------:R-:W-:Y:S01]  /*0d00*/  VIADD R11, R11, 0x4 ;  /* 0x000000040b0b7836 */ /* 0x000fe20000000000 */
[----:B------:R-:W-:Y:S10]  /*0d10*/  BRA.U UP1, `(.L_x_90) ;  /* 0xfffffff501ec7547 */ /* 0x000ff4000b83ffff */
[----:B------:R-:W-:-:S05]  /*0d20*/  UMOV UR5, UR6 ;  /* 0x0000000600057c82 */ /* 0x000fca0008000000 */
.L_x_69:
[----:B------:R-:W-:-:S09]  /*0d30*/  UISETP.NE.AND UP1, UPT, UR16, URZ, UPT ;  /* 0x000000ff1000728c */ /* 0x000fd2000bf25270 */
[----:B------:R-:W-:Y:S05]  /*0d40*/  BRA.U !UP1, `(.L_x_91) ;  /* 0x0000000509c07547 */ /* 0x000fea000b800000 */
[----:B------:R-:W1:Y:S01]  /*0d50*/  LDCU UR8, c[0x0][0x388] ;  /* 0x00007100ff0877ac */ /* 0x000e620008000800 */
[----:B------:R-:W-:Y:S01]  /*0d60*/  BSSY.RECONVERGENT B0, `(.L_x_92) ;  /* 0x0000021000007945 */ /* 0x000fe20003800200 */
[----:B------:R-:W2:Y:S01]  /*0d70*/  LDCU UR9, c[0x0][0x384] ;  /* 0x00007080ff0977ac */ /* 0x000ea20008000800 */
[----:B-1----:R-:W-:-:S04]  /*0d80*/  ISETP.GE.AND P0, PT, R9, UR8, PT ;  /* 0x0000000809007c0c */ /* 0x002fc8000bf06270 */
[----:B--2---:R-:W-:-:S04]  /*0d90*/  ISETP.GE.OR P0, PT, R7, UR9, P0 ;  /* 0x0000000907007c0c */ /* 0x004fc80008706670 */
[----:B------:R-:W-:-:S04]  /*0da0*/  ISETP.LT.OR P0, PT, R7, RZ, P0 ;  /* 0x000000ff0700720c */ /* 0x000fc80000701670 */
[----:B------:R-:W-:-:S13]  /*0db0*/  ISETP.LT.OR P0, PT, R9, RZ, P0 ;  /* 0x000000ff0900720c */ /* 0x000fda0000701670 */
[----:B------:R-:W-:Y:S05]  /*0dc0*/  @P0 BRA `(.L_x_93) ;  /* 0x0000000000680947 */ /* 0x000fea0003800000 */
[----:B------:R-:W-:-:S04]  /*0dd0*/  UIADD3 UR8, UPT, UPT, UR13, -UR5, URZ ;  /* 0x800000050d087290 */ /* 0x000fc8000fffe0ff */
[----:B------:R-:W-:-:S06]  /*0de0*/  UIMAD UR8, UR8, UR8, UR12 ;  /* 0x00000008080872a4 */ /* 0x000fcc000f8e020c */
[----:B0-----:R-:W-:-:S04]  /*0df0*/  I2FP.F32.U32 R5, UR8 ;  /* 0x0000000800057c45 */ /* 0x001fc80008201000 */
[----:B------:R-:W-:Y:S01]  /*0e00*/  IADD3 R0, PT, PT, R5, -0xd000000, RZ ;  /* 0xf300000005007810 */ /* 0x000fe20007ffe0ff */
[----:B------:R0:W1:Y:S03]  /*0e10*/  MUFU.RSQ R4, R5 ;  /* 0x0000000500047308 */ /* 0x0000660000001400 */
[----:B------:R-:W-:-:S13]  /*0e20*/  ISETP.GT.U32.AND P0, PT, R0, 0x727fffff, PT ;  /* 0x727fffff0000780c */ /* 0x000fda0003f04070 */
[----:B0-----:R-:W-:Y:S05]  /*0e30*/  @!P0 BRA `(.L_x_94) ;  /* 0x0000000000188947 */ /* 0x001fea0003800000 */
[----:B------:R-:W-:Y:S01]  /*0e40*/  BSSY.RECONVERGENT B1, `(.L_x_95) ;  /* 0x0000004000017945 */ /* 0x000fe20003800200 */
[----:B------:R-:W-:Y:S01]  /*0e50*/  IMAD.MOV.U32 R0, RZ, RZ, R5 ;  /* 0x000000ffff007224 */ /* 0x000fe200078e0005 */
[----:B------:R-:W-:-:S07]  /*0e60*/  MOV R20, 0xe80 ;  /* 0x00000e8000147802 */ /* 0x000fce0000000f00 */
[----:B-1----:R-:W-:Y:S05]  /*0e70*/  CALL.REL.NOINC `($__internal_5_$__cuda_sm20_sqrt_rn_f32_slowpath) ;  /* 0x0000000400c47944 */ /* 0x002fea0003c00000 */
[----:B------:R-:W-:Y:S05]  /*0e80*/  BSYNC.RECONVERGENT B1 ;  /* 0x0000000000017941 */ /* 0x000fea0003800200 */
.L_x_95:
[----:B------:R-:W-:Y:S05]  /*0e90*/  BRA `(.L_x_96) ;  /* 0x0000000000107947 */ /* 0x000fea0003800000 */
.L_x_94:
[----:B-1----:R-:W-:Y:S01]  /*0ea0*/  FMUL.FTZ R0, R5, R4 ;  /* 0x0000000405007220 */ /* 0x002fe20000410000 */
[----:B------:R-:W-:-:S03]  /*0eb0*/  FMUL.FTZ R4, R4, 0.5 ;  /* 0x3f00000004047820 */ /* 0x000fc60000410000 */
[----:B------:R-:W-:-:S04]  /*0ec0*/  FFMA R5, -R0, R0, R5 ;  /* 0x0000000000057223 */ /* 0x000fc80000000105 */
[----:B------:R-:W-:-:S07]  /*0ed0*/  FFMA R0, R5, R4, R0 ;  /* 0x0000000405007223 */ /* 0x000fce0000000000 */
.L_x_96:
[----:B------:R-:W0:Y:S02]  /*0ee0*/  F2I.TRUNC.NTZ R0, R0 ;  /* 0x0000000000007305 */ /* 0x000e24000020f100 */
[----:B0-----:R-:W-:-:S13]  /*0ef0*/  ISETP.GT.AND P0, PT, R0, UR13, PT ;  /* 0x0000000d00007c0c */ /* 0x001fda000bf04270 */
[----:B------:R-:W-:Y:S05]  /*0f00*/  @P0 BRA `(.L_x_93) ;  /* 0x0000000000180947 */ /* 0x000fea0003800000 */
[----:B------:R-:W0:Y:S01]  /*0f10*/  LDC.64 R4, c[0x0][0x398] ;  /* 0x0000e600ff047b82 */ /* 0x000e220000000a00 */
[----:B------:R-:W-:-:S04]  /*0f20*/  IMAD.IADD R11, R10, 0x1, R9 ;  /* 0x000000010a0b7824 */ /* 0x000fc800078e0209 */
[----:B0-----:R-:W-:-:S06]  /*0f30*/  IMAD.WIDE R4, R11, 0x4, R4 ;  /* 0x000000040b047825 */ /* 0x001fcc00078e0204 */
[----:B------:R-:W2:Y:S01]  /*0f40*/  LDG.E R5, desc[UR14][R4.64] ;  /* 0x0000000e04057981 */ /* 0x000ea2000c1e1900 */
[----:B------:R-:W-:Y:S01]  /*0f50*/  FADD R3, R3, 1 ;  /* 0x3f80000003037421 */ /* 0x000fe20000000000 */
[----:B--2---:R-:W-:-:S07]  /*0f60*/  FADD R6, R6, R5 ;  /* 0x0000000506067221 */ /* 0x004fce0000000000 */
.L_x_93:
[----:B------:R-:W-:Y:S05]  /*0f70*/  BSYNC.RECONVERGENT B0 ;  /* 0x0000000000007941 */ /* 0x000fea0003800200 */
.L_x_92:
[----:B------:R-:W-:-:S09]  /*0f80*/  UISETP.NE.AND UP1, UPT, UR16, 0x1, UPT ;  /* 0x000000011000788c */ /* 0x000fd2000bf25270 */
[----:B------:R-:W-:Y:S05]  /*0f90*/  BRA.U !UP1, `(.L_x_91) ;  /* 0x00000005092c7547 */ /* 0x000fea000b800000 */
[----:B------:R-:W1:Y:S01]  /*0fa0*/  LDCU UR8, c[0x0][0x388] ;  /* 0x00007100ff0877ac */ /* 0x000e620008000800 */
[----:B------:R-:W-:Y:S01]  /*0fb0*/  VIADD R0, R9, 0x1 ;  /* 0x0000000109007836 */ /* 0x000fe20000000000 */
[----:B------:R-:W-:Y:S01]  /*0fc0*/  BSSY.RECONVERGENT B0, `(.L_x_97) ;  /* 0x0000025000007945 */ /* 0x000fe20003800200 */
[----:B------:R-:W2:Y:S01]  /*0fd0*/  LDCU UR9, c[0x0][0x384] ;  /* 0x00007080ff0977ac */ /* 0x000ea20008000800 */
[----:B------:R-:W3:Y:S02]  /*0fe0*/  LDCU.64 UR18, c[0x0][0x398] ;  /* 0x00007300ff1277ac */ /* 0x000ee40008000a00 */
[----:B-1----:R-:W-:Y:S02]  /*0ff0*/  ISETP.GE.AND P0, PT, R0, UR8, PT ;  /* 0x0000000800007c0c */ /* 0x002fe4000bf06270 */
[----:B------:R-:W-:Y:S02]  /*1000*/  SHF.R.S32.HI R0, RZ, 0x1f, R10 ;  /* 0x0000001fff007819 */ /* 0x000fe4000001140a */
[----:B--2---:R-:W-:-:S02]  /*1010*/  ISETP.GE.OR P0, PT, R7, UR9, P0 ;  /* 0x0000000907007c0c */ /* 0x004fc40008706670 */
[----:B------:R-:W-:Y:S02]  /*1020*/  IADD3 R10, P1, PT, R10, R9, RZ ;  /* 0x000000090a0a7210 */ /* 0x000fe40007f3e0ff */
[----:B------:R-:W-:Y:S02]  /*1030*/  ISETP.LT.OR P0, PT, R7, RZ, P0 ;  /* 0x000000ff0700720c */ /* 0x000fe40000701670 */
[C---:B0-----:R-:W-:Y:S02]  /*1040*/  LEA.HI.X.SX32 R5, R9.reuse, R0, 0x1, P1 ;  /* 0x0000000009057211 */ /* 0x041fe400008f0eff */
[----:B------:R-:W-:Y:S02]  /*1050*/  ISETP.LT.OR P0, PT, R9, -0x1, P0 ;  /* 0xffffffff0900780c */ /* 0x000fe40000701670 */
[----:B---3--:R-:W-:-:S04]  /*1060*/  LEA R4, P1, R10, UR18, 0x2 ;  /* 0x000000120a047c11 */ /* 0x008fc8000f8210ff */
[----:B------:R-:W-:-:S07]  /*1070*/  LEA.HI.X R5, R10, UR19, R5, 0x2, P1 ;  /* 0x000000130a057c11 */ /* 0x000fce00088f1405 */
[----:B------:R-:W-:Y:S05]  /*1080*/  @P0 BRA `(.L_x_98) ;  /* 0x0000000000600947 */ /* 0x000fea0003800000 */
[----:B------:R-:W-:-:S04]  /*1090*/  ULOP3.LUT UR8, URZ, UR5, URZ, 0x33, !UPT ;  /* 0x00000005ff087292 */ /* 0x000fc8000f8e33ff */
[----:B------:R-:W-:-:S04]  /*10a0*/  UIADD3 UR8, UPT, UPT, UR13, UR8, URZ ;  /* 0x000000080d087290 */ /* 0x000fc8000fffe0ff */
[----:B------:R-:W-:-:S06]  /*10b0*/  UIMAD UR8, UR8, UR8, UR12 ;  /* 0x00000008080872a4 */ /* 0x000fcc000f8e020c */
[----:B------:R-:W-:-:S04]  /*10c0*/  I2FP.F32.U32 R11, UR8 ;  /* 0x00000008000b7c45 */ /* 0x000fc80008201000 */
[----:B------:R0:W1:Y:S01]  /*10d0*/  MUFU.RSQ R10, R11 ;  /* 0x0000000b000a7308 */ /* 0x0000620000001400 */
[----:B------:R-:W-:-:S05]  /*10e0*/  VIADD R0, R11, 0xf3000000 ;  /* 0xf30000000b007836 */ /* 0x000fca0000000000 */
[----:B------:R-:W-:-:S13]  /*10f0*/  ISETP.GT.U32.AND P0, PT, R0, 0x727fffff, PT ;  /* 0x727fffff0000780c */ /* 0x000fda0003f04070 */
[----:B01----:R-:W-:Y:S05]  /*1100*/  @!P0 BRA `(.L_x_99) ;  /* 0x0000000000188947 */ /* 0x003fea0003800000 */
[----:B------:R-:W-:Y:S01]  /*1110*/  BSSY.RECONVERGENT B1, `(.L_x_100) ;  /* 0x0000004000017945 */ /* 0x000fe20003800200 */
[----:B------:R-:W-:Y:S02]  /*1120*/  MOV R0, R11 ;  /* 0x0000000b00007202 */ /* 0x000fe40000000f00 */
[----:B------:R-:W-:-:S07]  /*1130*/  MOV R20, 0x1150 ;  /* 0x0000115000147802 */ /* 0x000fce0000000f00 */
[----:B------:R-:W-:Y:S05]  /*1140*/  CALL.REL.NOINC `($__internal_5_$__cuda_sm20_sqrt_rn_f32_slowpath) ;  /* 0x0000000400107944 */ /* 0x000fea0003c00000 */
[----:B------:R-:W-:Y:S05]  /*1150*/  BSYNC.RECONVERGENT B1 ;  /* 0x0000000000017941 */ /* 0x000fea0003800200 */
.L_x_100:
[----:B------:R-:W-:Y:S05]  /*1160*/  BRA `(.L_x_101) ;  /* 0x0000000000107947 */ /* 0x000fea0003800000 */
.L_x_99:
[----:B------:R-:W-:Y:S01]  /*1170*/  FMUL.FTZ R0, R11, R10 ;  /* 0x0000000a0b007220 */ /* 0x000fe20000410000 */
[----:B------:R-:W-:-:S03]  /*1180*/  FMUL.FTZ R10, R10, 0.5 ;  /* 0x3f0000000a0a7820 */ /* 0x000fc60000410000 */
[----:B------:R-:W-:-:S04]  /*1190*/  FFMA R11, -R0, R0, R11 ;  /* 0x00000000000b7223 */ /* 0x000fc8000000010b */
[----:B------:R-:W-:-:S07]  /*11a0*/  FFMA R0, R11, R10, R0 ;  /* 0x0000000a0b007223 */ /* 0x000fce0000000000 */
.L_x_101:
[----:B------:R-:W0:Y:S02]  /*11b0*/  F2I.TRUNC.NTZ R0, R0 ;  /* 0x0000000000007305 */ /* 0x000e24000020f100 */
[----:B0-----:R-:W-:-:S13]  /*11c0*/  ISETP.GT.AND P0, PT, R0, UR13, PT ;  /* 0x0000000d00007c0c */ /* 0x001fda000bf04270 */
[----:B------:R-:W-:Y:S05]  /*11d0*/  @P0 BRA `(.L_x_98) ;  /* 0x00000000000c0947 */ /* 0x000fea0003800000 */
[----:B------:R-:W2:Y:S01]  /*11e0*/  LDG.E R11, desc[UR14][R4.64+0x4] ;  /* 0x0000040e040b7981 */ /* 0x000ea2000c1e1900 */
[----:B------:R-:W-:Y:S01]  /*11f0*/  FADD R3, R3, 1 ;  /* 0x3f80000003037421 */ /* 0x000fe20000000000 */
[----:B--2---:R-:W-:-:S07]  /*1200*/  FADD R6, R6, R11 ;  /* 0x0000000b06067221 */ /* 0x004fce0000000000 */
.L_x_98:
[----:B------:R-:W-:Y:S05]  /*1210*/  BSYNC.RECONVERGENT B0 ;  /* 0x0000000000007941 */ /* 0x000fea0003800200 */
.L_x_97:
[----:B------:R-:W-:-:S09]  /*1220*/  UISETP.NE.AND UP1, UPT, UR16, 0x2, UPT ;  /* 0x000000021000788c */ /* 0x000fd2000bf25270 */
[----:B------:R-:W-:Y:S05]  /*1230*/  BRA.U !UP1, `(.L_x_91) ;  /* 0x0000000109847547 */ /* 0x000fea000b800000 */
[----:B------:R-:W0:Y:S01]  /*1240*/  LDCU UR8, c[0x0][0x388] ;  /* 0x00007100ff0877ac */ /* 0x000e220008000800 */
[----:B------:R-:W-:Y:S01]  /*1250*/  VIADD R0, R9, 0x2 ;  /* 0x0000000209007836 */ /* 0x000fe20000000000 */
[----:B------:R-:W-:Y:S01]  /*1260*/  BSSY.RECONVERGENT B0, `(.L_x_91) ;  /* 0x000001e000007945 */ /* 0x000fe20003800200 */
[----:B------:R-:W1:Y:S03]  /*1270*/  LDCU UR9, c[0x0][0x384] ;  /* 0x00007080ff0977ac */ /* 0x000e660008000800 */
[----:B0-----:R-:W-:-:S04]  /*1280*/  ISETP.GE.AND P0, PT, R0, UR8, PT ;  /* 0x0000000800007c0c */ /* 0x001fc8000bf06270 */
[----:B-1----:R-:W-:-:S04]  /*1290*/  ISETP.GE.OR P0, PT, R7, UR9, P0 ;  /* 0x0000000907007c0c */ /* 0x002fc80008706670 */
[----:B------:R-:W-:-:S04]  /*12a0*/  ISETP.LT.OR P0, PT, R7, RZ, P0 ;  /* 0x000000ff0700720c */ /* 0x000fc80000701670 */
[----:B------:R-:W-:-:S13]  /*12b0*/  ISETP.LT.OR P0, PT, R9, -0x2, P0 ;  /* 0xfffffffe0900780c */ /* 0x000fda0000701670 */
[----:B------:R-:W-:Y:S05]  /*12c0*/  @P0 BRA `(.L_x_102) ;  /* 0x00000000005c0947 */ /* 0x000fea0003800000 */
[----:B------:R-:W-:-:S04]  /*12d0*/  UIADD3 UR8, UPT, UPT, UR13, -0x2, -UR5 ;  /* 0xfffffffe0d087890 */ /* 0x000fc8000fffe805 */
[----:B------:R-:W-:-:S06]  /*12e0*/  UIMAD UR8, UR8, UR8, UR12 ;  /* 0x00000008080872a4 */ /* 0x000fcc000f8e020c */
[----:B------:R-:W-:-:S04]  /*12f0*/  I2FP.F32.U32 R9, UR8 ;  /* 0x0000000800097c45 */ /* 0x000fc80008201000 */
[----:B------:R0:W1:Y:S01]  /*1300*/  MUFU.RSQ R10, R9 ;  /* 0x00000009000a7308 */ /* 0x0000620000001400 */
[----:B------:R-:W-:-:S05]  /*1310*/  VIADD R0, R9, 0xf3000000 ;  /* 0xf300000009007836 */ /* 0x000fca0000000000 */
[----:B------:R-:W-:-:S13]  /*1320*/  ISETP.GT.U32.AND P0, PT, R0, 0x727fffff, PT ;  /* 0x727fffff0000780c */ /* 0x000fda0003f04070 */
[----:B01----:R-:W-:Y:S05]  /*1330*/  @!P0 BRA `(.L_x_103) ;  /* 0x0000000000188947 */ /* 0x003fea0003800000 */
[----:B------:R-:W-:Y:S01]  /*1340*/  BSSY.RECONVERGENT B1, `(.L_x_104) ;  /* 0x0000004000017945 */ /* 0x000fe20003800200 */
[----:B------:R-:W-:Y:S01]  /*1350*/  IMAD.MOV.U32 R0, RZ, RZ, R9 ;  /* 0x000000ffff007224 */ /* 0x000fe200078e0009 */
[----:B------:R-:W-:-:S07]  /*1360*/  MOV R20, 0x1380 ;  /* 0x0000138000147802 */ /* 0x000fce0000000f00 */
[----:B------:R-:W-:Y:S05]  /*1370*/  CALL.REL.NOINC `($__internal_5_$__cuda_sm20_sqrt_rn_f32_slowpath) ;  /* 0x0000000000847944 */ /* 0x000fea0003c00000 */
[----:B------:R-:W-:Y:S05]  /*1380*/  BSYNC.RECONVERGENT B1 ;  /* 0x0000000000017941 */ /* 0x000fea0003800200 */
.L_x_104:
[----:B------:R-:W-:Y:S05]  /*1390*/  BRA `(.L_x_105) ;  /* 0x0000000000107947 */ /* 0x000fea0003800000 */
.L_x_103:
[----:B------:R-:W-:Y:S01]  /*13a0*/  FMUL.FTZ R0, R9, R10 ;  /* 0x0000000a09007220 */ /* 0x000fe20000410000 */
[----:B------:R-:W-:-:S03]  /*13b0*/  FMUL.FTZ R10, R10, 0.5 ;  /* 0x3f0000000a0a7820 */ /* 0x000fc60000410000 */
[----:B------:R-:W-:-:S04]  /*13c0*/  FFMA R9, -R0, R0, R9 ;  /* 0x0000000000097223 */ /* 0x000fc80000000109 */
[----:B------:R-:W-:-:S07]  /*13d0*/  FFMA R0, R9, R10, R0 ;  /* 0x0000000a09007223 */ /* 0x000fce0000000000 */
.L_x_105:
[----:B------:R-:W0:Y:S02]  /*13e0*/  F2I.TRUNC.NTZ R0, R0 ;  /* 0x0000000000007305 */ /* 0x000e24000020f100 */
[----:B0-----:R-:W-:-:S13]  /*13f0*/  ISETP.GT.AND P0, PT, R0, UR13, PT ;  /* 0x0000000d00007c0c */ /* 0x001fda000bf04270 */
[----:B------:R-:W-:Y:S05]  /*1400*/  @P0 BRA `(.L_x_102) ;  /* 0x00000000000c0947 */ /* 0x000fea0003800000 */
[----:B------:R-:W2:Y:S01]  /*1410*/  LDG.E R5, desc[UR14][R4.64+0x8] ;  /* 0x0000080e04057981 */ /* 0x000ea2000c1e1900 */
[----:B------:R-:W-:Y:S01]  /*1420*/  FADD R3, R3, 1 ;  /* 0x3f80000003037421 */ /* 0x000fe20000000000 */
[----:B--2---:R-:W-:-:S07]  /*1430*/  FADD R6, R6, R5 ;  /* 0x0000000506067221 */ /* 0x004fce0000000000 */
.L_x_102:
[----:B------:R-:W-:Y:S05]  /*1440*/  BSYNC.RECONVERGENT B0 ;  /* 0x0000000000007941 */ /* 0x000fea0003800200 */
.L_x_91:
[----:B------:R-:W-:Y:S01]  /*1450*/  VIADD R7, R7, 0x1 ;  /* 0x0000000107077836 */ /* 0x000fe20000000000 */
[----:B------:R-:W-:Y:S06]  /*1460*/  BRA.U UP0, `(.L_x_106) ;  /* 0xffffffed00cc7547 */ /* 0x000fec000b83ffff */
.L_x_68:
[----:B------:R-:W0:Y:S01]  /*1470*/  MUFU.RCP R0, R3 ;  /* 0x0000000300007308 */ /* 0x000e220000001000 */
[----:B------:R-:W-:Y:S07]  /*1480*/  BSSY.RECONVERGENT B0, `(.L_x_107) ;  /* 0x000000c000007945 */ /* 0x000fee0003800200 */
[----:B------:R-:W1:Y:S01]  /*1490*/  FCHK P0, R6, R3 ;  /* 0x0000000306007302 */ /* 0x000e620000000000 */
[----:B0-----:R-:W-:-:S04]  /*14a0*/  FFMA R5, R0, -R3, 1 ;  /* 0x3f80000000057423 */ /* 0x001fc80000000803 */
[----:B------:R-:W-:-:S04]  /*14b0*/  FFMA R0, R0, R5, R0 ;  /* 0x0000000500007223 */ /* 0x000fc80000000000 */
[----:B------:R-:W-:-:S04]  /*14c0*/  FFMA R5, R0, R6, RZ ;  /* 0x0000000600057223 */ /* 0x000fc800000000ff */
[----:B------:R-:W-:-:S04]  /*14d0*/  FFMA R4, R5, -R3, R6 ;  /* 0x8000000305047223 */ /* 0x000fc80000000006 */
[----:B------:R-:W-:Y:S01]  /*14e0*/  FFMA R7, R0, R4, R5 ;  /* 0x0000000400077223 */ /* 0x000fe20000000005 */
[----:B-1----:R-:W-:Y:S06]  /*14f0*/  @!P0 BRA `(.L_x_108) ;  /* 0x0000000000108947 */ /* 0x002fec0003800000 */
[----:B------:R-:W-:Y:S02]  /*1500*/  MOV R0, R6 ;  /* 0x0000000600007202 */ /* 0x000fe40000000f00 */
[----:B------:R-:W-:-:S07]  /*1510*/  MOV R4, 0x1530 ;  /* 0x0000153000047802 */ /* 0x000fce0000000f00 */
[----:B------:R-:W-:Y:S05]  /*1520*/  CALL.REL.NOINC `($__internal_6_$__cuda_sm3x_div_rn_noftz_f32_slowpath) ;  /* 0x0000000000747944 */ /* 0x000fea0003c00000 */
[----:B------:R-:W-:-:S07]  /*1530*/  IMAD.MOV.U32 R7, RZ, RZ, R0 ;  /* 0x000000ffff077224 */ /* 0x000fce00078e0000 */
.L_x_108:
[----:B------:R-:W-:Y:S05]  /*1540*/  BSYNC.RECONVERGENT B0 ;  /* 0x0000000000007941 */ /* 0x000fea0003800200 */
.L_x_107:
[----:B------:R-:W0:Y:S02]  /*1550*/  LDC.64 R4, c[0x0][0x390] ;  /* 0x0000e400ff047b82 */ /* 0x000e240000000a00 */
[----:B0-----:R-:W-:-:S05]  /*1560*/  IMAD.WIDE R2, R2, 0x4, R4 ;  /* 0x0000000402027825 */ /* 0x001fca00078e0204 */
[----:B------:R-:W-:Y:S01]  /*1570*/  STG.E desc[UR14][R2.64], R7 ;  /* 0x0000000702007986 */ /* 0x000fe2000c10190e */
[----:B------:R-:W-:Y:S05]  /*1580*/  EXIT ;  /* 0x000000000000794d */ /* 0x000fea0003800000 */
        .weak           $__internal_5_$__cuda_sm20_sqrt_rn_f32_slowpath
        .type           $__internal_5_$__cuda_sm20_sqrt_rn_f32_slowpath,@function
        .size           $__internal_5_$__cuda_sm20_sqrt_rn_f32_slowpath,($__internal_6_$__cuda_sm3x_div_rn_noftz_f32_slowpath - $__internal_5_$__cuda_sm20_sqrt_rn_f32_slowpath)
$__internal_5_$__cuda_sm20_sqrt_rn_f32_slowpath:
[----:B------:R-:W-:-:S13]  /*1590*/  LOP3.LUT P1, RZ, R0, 0x7fffffff, RZ, 0xc0, !PT ;  /* 0x7fffffff00ff7812 */ /* 0x000fda000782c0ff */
[----:B------:R-:W-:Y:S01]  /*15a0*/  @!P1 IMAD.MOV.U32 R15, RZ, RZ, R0 ;  /* 0x000000ffff0f9224 */ /* 0x000fe200078e0000 */
[----:B------:R-:W-:Y:S06]  /*15b0*/  @!P1 BRA `(.L_x_109) ;  /* 0x0000000000409947 */ /* 0x000fec0003800000 */
[----:B------:R-:W-:-:S13]  /*15c0*/  FSETP.GEU.FTZ.AND P1, PT, R0, RZ, PT ;  /* 0x000000ff0000720b */ /* 0x000fda0003f3e000 */
[----:B------:R-:W-:Y:S01]  /*15d0*/  @!P1 IMAD.MOV.U32 R15, RZ, RZ, 0x7fffffff ;  /* 0x7fffffffff0f9424 */ /* 0x000fe200078e00ff */
[----:B------:R-:W-:Y:S06]  /*15e0*/  @!P1 BRA `(.L_x_109) ;  /* 0x0000000000349947 */ /* 0x000fec0003800000 */
[----:B------:R-:W-:-:S13]  /*15f0*/  FSETP.GTU.FTZ.AND P1, PT, |R0|, +INF , PT ;  /* 0x7f8000000000780b */ /* 0x000fda0003f3c200 */
[----:B------:R-:W-:Y:S01]  /*1600*/  @P1 FADD.FTZ R15, R0, 1 ;  /* 0x3f800000000f1421 */ /* 0x000fe20000010000 */
[----:B------:R-:W-:Y:S06]  /*1610*/  @P1 BRA `(.L_x_109) ;  /* 0x0000000000281947 */ /* 0x000fec0003800000 */
[----:B------:R-:W-:-:S13]  /*1620*/  FSETP.NEU.FTZ.AND P1, PT, |R0|, +INF , PT ;  /* 0x7f8000000000780b */ /* 0x000fda0003f3d200 */
[----:B------:R-:W-:-:S04]  /*1630*/  @P1 FFMA R16, R0, 1.84467440737095516160e+19, RZ ;  /* 0x5f80000000101823 */ /* 0x000fc800000000ff */
[----:B------:R-:W0:Y:S02]  /*1640*/  @P1 MUFU.RSQ R15, R16 ;  /* 0x00000010000f1308 */ /* 0x000e240000001400 */
[----:B0-----:R-:W-:Y:S01]  /*1650*/  @P1 FMUL.FTZ R17, R16, R15 ;  /* 0x0000000f10111220 */ /* 0x001fe20000410000 */
[----:B------:R-:W-:Y:S01]  /*1660*/  @P1 FMUL.FTZ R19, R15, 0.5 ;  /* 0x3f0000000f131820 */ /* 0x000fe20000410000 */
[----:B------:R-:W-:Y:S02]  /*1670*/  @!P1 IMAD.MOV.U32 R15, RZ, RZ, R0 ;  /* 0x000000ffff0f9224 */ /* 0x000fe400078e0000 */
[----:B------:R-:W-:-:S04]  /*1680*/  @P1 FADD.FTZ R18, -R17, -RZ ;  /* 0x800000ff11121221 */ /* 0x000fc80000010100 */
[----:B------:R-:W-:-:S04]  /*1690*/  @P1 FFMA R18, R17, R18, R16 ;  /* 0x0000001211121223 */ /* 0x000fc80000000010 */
[----:B------:R-:W-:-:S04]  /*16a0*/  @P1 FFMA R18, R18, R19, R17 ;  /* 0x0000001312121223 */ /* 0x000fc80000000011 */
[----:B------:R-:W-:-:S07]  /*16b0*/  @P1 FMUL.FTZ R15, R18, 2.3283064365386962891e-10 ;  /* 0x2f800000120f1820 */ /* 0x000fce0000410000 */
.L_x_109:
[----:B------:R-:W-:Y:S01]  /*16c0*/  IMAD.MOV.U32 R16, RZ, RZ, R20 ;  /* 0x000000ffff107224 */ /* 0x000fe200078e0014 */
[----:B------:R-:W-:Y:S01]  /*16d0*/  MOV R0, R15 ;  /* 0x0000000f00007202 */ /* 0x000fe20000000f00 */
[----:B------:R-:W-:-:S04]  /*16e0*/  IMAD.MOV.U32 R17, RZ, RZ, 0x0 ;  /* 0x00000000ff117424 */ /* 0x000fc800078e00ff */
[----:B------:R-:W-:Y:S05]  /*16f0*/  RET.REL.NODEC R16 `(vec_localMean) ;  /* 0xffffffe810407950 */ /* 0x000fea0003c3ffff */
        .weak           $__internal_6_$__cuda_sm3x_div_rn_noftz_f32_slowpath
        .type           $__internal_6_$__cuda_sm3x_div_rn_noftz_f32_slowpath,@function
        .size           $__internal_6_$__cuda_sm3x_div_rn_noftz_f32_slowpath,(.L_x_1505 - $__internal_6_$__cuda_sm3x_div_rn_noftz_f32_slowpath)
$__internal_6_$__cuda_sm3x_div_rn_noftz_f32_slowpath:
        /* <DEDUP_REMOVED lines=34> */
.L_x_111:
[----:B------:R-:W-:Y:S01]  /*1920*/  LEA R6, R10, 0xc0800000, 0x17 ;  /* 0xc08000000a067811 */ /* 0x000fe200078eb8ff */
[----:B------:R-:W-:Y:S04]  /*1930*/  BSSY.RECONVERGENT B2, `(.L_x_116) ;  /* 0x0000036000027945 */ /* 0x000fe80003800200 */
[----:B------:R-:W-:Y:S01]  /*1940*/  IMAD.IADD R6, R3, 0x1, -R6 ;  /* 0x0000000103067824 */ /* 0x000fe200078e0a06 */
[----:B------:R-:W-:-:S03]  /*1950*/  IADD3 R3, PT, PT, R8, -0x7f, RZ ;  /* 0xffffff8108037810 */ /* 0x000fc60007ffe0ff */
[----:B------:R0:W1:Y:S01]  /*1960*/  MUFU.RCP R7, R6 ;  /* 0x0000000600077308 */ /* 0x0000620000001000 */
[----:B------:R-:W-:Y:S01]  /*1970*/  FADD.FTZ R9, -R6, -RZ ;  /* 0x800000ff06097221 */ /* 0x000fe20000010100 */
[C---:B------:R-:W-:Y:S01]  /*1980*/  IMAD R0, R3.reuse, -0x800000, R0 ;  /* 0xff80000003007824 */ /* 0x040fe200078e0200 */
[----:B0-----:R-:W-:-:S05]  /*1990*/  IADD3 R6, PT, PT, R3, 0x7f, -R10 ;  /* 0x0000007f03067810 */ /* 0x001fca0007ffe80a */
[----:B------:R-:W-:Y:S02]  /*19a0*/  IMAD.IADD R6, R6, 0x1, R5 ;  /* 0x0000000106067824 */ /* 0x000fe400078e0205 */
[----:B-1----:R-:W-:-:S04]  /*19b0*/  FFMA R8, R7, R9, 1 ;  /* 0x3f80000007087423 */ /* 0x002fc80000000009 */
[----:B------:R-:W-:-:S04]  /*19c0*/  FFMA R12, R7, R8, R7 ;  /* 0x00000008070c7223 */ /* 0x000fc80000000007 */
[----:B------:R-:W-:-:S04]  /*19d0*/  FFMA R7, R0, R12, RZ ;  /* 0x0000000c00077223 */ /* 0x000fc800000000ff */
[----:B------:R-:W-:-:S04]  /*19e0*/  FFMA R8, R9, R7, R0 ;  /* 0x0000000709087223 */ /* 0x000fc80000000000 */
[----:B------:R-:W-:-:S04]  /*19f0*/  FFMA R7, R12, R8, R7 ;  /* 0x000000080c077223 */ /* 0x000fc80000000007 */
[----:B------:R-:W-:-:S04]  /*1a00*/  FFMA R8, R9, R7, R0 ;  /* 0x0000000709087223 */ /* 0x000fc80000000000 */
        /* <DEDUP_REMOVED lines=15> */
[CCC-:B------:R-:W-:Y:S01]  /*1b00*/  FFMA.RM R6, R12.reuse, R8.reuse, R7.reuse ;  /* 0x000000080c067223 */ /* 0x1c0fe20000004007 */
[C---:B------:R-:W-:Y:S02]  /*1b10*/  ISETP.NE.AND P2, PT, R9.reuse, RZ, PT ;  /* 0x000000ff0900720c */ /* 0x040fe40003f45270 */
[----:B------:R-:W-:Y:S02]  /*1b20*/  ISETP.NE.AND P1, PT, R9, RZ, PT ;  /* 0x000000ff0900720c */ /* 0x000fe40003f25270 */
[----:B------:R-:W-:Y:S01]  /*1b30*/  LOP3.LUT R5, R3, 0x7fffff, RZ, 0xc0, !PT ;  /* 0x007fffff03057812 */ /* 0x000fe200078ec0ff */
[----:B------:R-:W-:Y:S01]  /*1b40*/  FFMA.RP R3, R12, R8, R7 ;  /* 0x000000080c037223 */ /* 0x000fe20000008007 */
[C---:B------:R-:W-:Y:S01]  /*1b50*/  VIADD R8, R9.reuse, 0x20 ;  /* 0x0000002009087836 */ /* 0x040fe20000000000 */
[----:B------:R-:W-:Y:S02]  /*1b60*/  IADD3 R7, PT, PT, -R9, RZ, RZ ;  /* 0x000000ff09077210 */ /* 0x000fe40007ffe1ff */
        /* <DEDUP_REMOVED lines=14> */
.L_x_118:
[----:B------:R-:W-:-:S04]  /*1c50*/  LOP3.LUT R0, R0, 0x80000000, RZ, 0xc0, !PT ;  /* 0x8000000000007812 */ /* 0x000fc800078ec0ff */
[----:B------:R-:W-:Y:S01]  /*1c60*/  LOP3.LUT R0, R0, 0x7f800000, RZ, 0xfc, !PT ;  /* 0x7f80000000007812 */ /* 0x000fe200078efcff */
[----:B------:R-:W-:Y:S06]  /*1c70*/  BRA `(.L_x_119) ;  /* 0x0000000000047947 */ /* 0x000fec0003800000 */
.L_x_117:
[----:B------:R-:W-:-:S07]  /*1c80*/  IMAD R0, R6, 0x800000, R0 ;  /* 0x0080000006007824 */ /* 0x000fce00078e0200 */
.L_x_119:
[----:B------:R-:W-:Y:S05]  /*1c90*/  BSYNC.RECONVERGENT B2 ;  /* 0x0000000000027941 */ /* 0x000fea0003800200 */
.L_x_116:
[----:B------:R-:W-:Y:S05]  /*1ca0*/  BRA `(.L_x_120) ;  /* 0x0000000000207947 */ /* 0x000fea0003800000 */
.L_x_115:
[----:B------:R-:W-:-:S04]  /*1cb0*/  LOP3.LUT R0, R3, 0x80000000, R0, 0x48, !PT ;  /* 0x8000000003007812 */ /* 0x000fc800078e4800 */
[----:B------:R-:W-:Y:S01]  /*1cc0*/  LOP3.LUT R0, R0, 0x7f800000, RZ, 0xfc, !PT ;  /* 0x7f80000000007812 */ /* 0x000fe200078efcff */
[----:B------:R-:W-:Y:S06]  /*1cd0*/  BRA `(.L_x_120) ;  /* 0x0000000000147947 */ /* 0x000fec0003800000 */
.L_x_114:
[----:B------:R-:W-:Y:S01]  /*1ce0*/  LOP3.LUT R0, R3, 0x80000000, R0, 0x48, !PT ;  /* 0x8000000003007812 */ /* 0x000fe200078e4800 */
[----:B------:R-:W-:Y:S06]  /*1cf0*/  BRA `(.L_x_120) ;  /* 0x00000000000c7947 */ /* 0x000fec0003800000 */
.L_x_113:
[----:B------:R-:W0:Y:S01]  /*1d00*/  MUFU.RSQ R0, -QNAN ;  /* 0xffc0000000007908 */ /* 0x000e220000001400 */
[----:B------:R-:W-:Y:S05]  /*1d10*/  BRA `(.L_x_120) ;  /* 0x0000000000047947 */ /* 0x000fea0003800000 */
.L_x_112:
[----:B------:R-:W-:-:S07]  /*1d20*/  FADD.FTZ R0, R0, R3 ;  /* 0x0000000300007221 */ /* 0x000fce0000010000 */
.L_x_120:
[----:B------:R-:W-:Y:S05]  /*1d30*/  BSYNC.RECONVERGENT B1 ;  /* 0x0000000000017941 */ /* 0x000fea0003800200 */
.L_x_110:
[----:B------:R-:W-:-:S04]  /*1d40*/  IMAD.MOV.U32 R5, RZ, RZ, 0x0 ;  /* 0x00000000ff057424 */ /* 0x000fc800078e00ff */
[----:B0-----:R-:W-:Y:S05]  /*1d50*/  RET.REL.NODEC R4 `(vec_localMean) ;  /* 0xffffffe004a87950 */ /* 0x001fea0003c3ffff */
.L_x_121:
        /* <DEDUP_REMOVED lines=10> */
.L_x_1505:


//--------------------- .text.vec_localMaximum    --------------------------
	.section	.text.vec_localMaximum,"ax",@progbits
	.align	128
        .global         vec_localMaximum
        .type           vec_localMaximum,@function
        .size           vec_localMaximum,(.L_x_1506 - vec_localMaximum)
        .other          vec_localMaximum,@"STO_CUDA_ENTRY STV_DEFAULT"
vec_localMaximum:
.text.vec_localMaximum:
        /* <DEDUP_REMOVED lines=14> */
[----:B------:R-:W0:Y:S01]  /*00e0*/  LDC.64 R2, c[0x0][0x398] ;  /* 0x0000e600ff027b82 */ /* 0x000e220000000a00 */
[----:B------:R-:W1:Y:S07]  /*00f0*/  LDCU.64 UR4, c[0x0][0x358] ;  /* 0x00006b00ff0477ac */ /* 0x000e6e0008000a00 */
[----:B------:R-:W2:Y:S08]  /*0100*/  LDC R6, c[0x0][0x388] ;  /* 0x0000e200ff067b82 */ /* 0x000eb00000000800 */
[----:B------:R-:W3:Y:S01]  /*0110*/  LDC R13, c[0x0][0x38c] ;  /* 0x0000e300ff0d7b82 */ /* 0x000ee20000000800 */
[----:B0-----:R-:W-:-:S05]  /*0120*/  IMAD.WIDE R2, R7, 0x4, R2 ;  /* 0x0000000407027825 */ /* 0x001fca00078e0202 */
[----:B-1----:R0:W4:Y:S01]  /*0130*/  LDG.E R19, desc[UR4][R2.64] ;  /* 0x0000000402137981 */ /* 0x002122000c1e1900 */
[----:B--2---:R-:W-:-:S04]  /*0140*/  IABS R9, R6 ;  /* 0x0000000600097213 */ /* 0x004fc80000000000 */
[----:B------:R-:W1:Y:S01]  /*0150*/  I2F.RP R0, R9 ;  /* 0x0000000900007306 */ /* 0x000e620000209400 */
[----:B0-----:R-:W0:Y:S01]  /*0160*/  LDC.64 R2, c[0x0][0x390] ;  /* 0x0000e400ff027b82 */ /* 0x001e220000000a00 */
[----:B---3--:R-:W-:-:S06]  /*0170*/  ISETP.GE.AND P0, PT, R13, 0x1, PT ;  /* 0x000000010d00780c */ /* 0x008fcc0003f06270 */
[----:B-1----:R-:W1:Y:S01]  /*0180*/  MUFU.RCP R0, R0 ;  /* 0x0000000000007308 */ /* 0x002e620000001000 */
[----:B0-----:R-:W-:-:S04]  /*0190*/  IMAD.WIDE R2, R7, 0x4, R2 ;  /* 0x0000000407027825 */ /* 0x001fc800078e0202 */
[----:B-1----:R-:W-:-:S04]  /*01a0*/  VIADD R4, R0, 0xffffffe ;  /* 0x0ffffffe00047836 */ /* 0x002fc80000000000 */
[----:B------:R0:W1:Y:S02]  /*01b0*/  F2I.FTZ.U32.TRUNC.NTZ R5, R4 ;  /* 0x0000000400057305 */ /* 0x000064000021f000 */
[----:B0-----:R-:W-:Y:S02]  /*01c0*/  IMAD.MOV.U32 R4, RZ, RZ, RZ ;  /* 0x000000ffff047224 */ /* 0x001fe400078e00ff */
[----:B-1----:R-:W-:-:S04]  /*01d0*/  IMAD.MOV R8, RZ, RZ, -R5 ;  /* 0x000000ffff087224 */ /* 0x002fc800078e0a05 */
[----:B------:R-:W-:Y:S01]  /*01e0*/  IMAD R11, R8, R9, RZ ;  /* 0x00000009080b7224 */ /* 0x000fe200078e02ff */
[----:B------:R-:W-:-:S03]  /*01f0*/  IABS R8, R7 ;  /* 0x0000000700087213 */ /* 0x000fc60000000000 */
[----:B------:R-:W-:Y:S01]  /*0200*/  IMAD.HI.U32 R5, R5, R11, R4 ;  /* 0x0000000b05057227 */ /* 0x000fe200078e0004 */
[----:B------:R-:W-:-:S05]  /*0210*/  LOP3.LUT R4, R7, R6, RZ, 0x3c, !PT ;  /* 0x0000000607047212 */ /* 0x000fca00078e3cff */
[----:B------:R-:W-:-:S04]  /*0220*/  IMAD.HI.U32 R5, R5, R8, RZ ;  /* 0x0000000805057227 */ /* 0x000fc800078e00ff */
[----:B------:R-:W-:-:S04]  /*0230*/  IMAD.MOV R0, RZ, RZ, -R5 ;  /* 0x000000ffff007224 */ /* 0x000fc800078e0a05 */
[----:B------:R-:W-:-:S05]  /*0240*/  IMAD R0, R9, R0, R8 ;  /* 0x0000000009007224 */ /* 0x000fca00078e0208 */
[----:B------:R-:W-:-:S13]  /*0250*/  ISETP.GT.U32.AND P3, PT, R9, R0, PT ;  /* 0x000000000900720c */ /* 0x000fda0003f64070 */
[----:B------:R-:W-:-:S05]  /*0260*/  @!P3 IMAD.IADD R0, R0, 0x1, -R9 ;  /* 0x000000010000b824 */ /* 0x000fca00078e0a09 */
[----:B------:R-:W-:Y:S01]  /*0270*/  ISETP.GE.U32.AND P2, PT, R0, R9, PT ;  /* 0x000000090000720c */ /* 0x000fe20003f46070 */
[----:B----4-:R0:W-:Y:S01]  /*0280*/  STG.E desc[UR4][R2.64], R19 ;  /* 0x0000001302007986 */ /* 0x0101e2000c101904 */
[----:B------:R-:W-:Y:S11]  /*0290*/  @!P0 EXIT ;  /* 0x000000000000894d */ /* 0x000ff60003800000 */
[----:B------:R-:W-:Y:S01]  /*02a0*/  ISETP.GE.AND P0, PT, R7, RZ, PT ;  /* 0x000000ff0700720c */ /* 0x000fe20003f06270 */
[----:B------:R-:W-:Y:S01]  /*02b0*/  @!P3 VIADD R5, R5, 0x1 ;  /* 0x000000010505b836 */ /* 0x000fe20000000000 */
[----:B------:R-:W-:Y:S01]  /*02c0*/  ISETP.GE.AND P1, PT, R4, RZ, PT ;  /* 0x000000ff0400720c */ /* 0x000fe20003f26270 */
[----:B------:R-:W-:Y:S01]  /*02d0*/  IMAD.IADD R7, R0, 0x1, -R9 ;  /* 0x0000000100077824 */ /* 0x000fe200078e0a09 */
[-C--:B------:R-:W-:Y:S01]  /*02e0*/  ISETP.GT.U32.AND P3, PT, R9, R0.reuse, PT ;  /* 0x000000000900720c */ /* 0x080fe20003f64070 */
[----:B------:R-:W-:Y:S01]  /*02f0*/  IMAD.MOV.U32 R12, RZ, RZ, RZ ;  /* 0x000000ffff0c7224 */ /* 0x000fe200078e00ff */
[----:B------:R-:W-:Y:S02]  /*0300*/  @P2 IADD3 R5, PT, PT, R5, 0x1, RZ ;  /* 0x0000000105052810 */ /* 0x000fe40007ffe0ff */
[----:B------:R-:W-:Y:S02]  /*0310*/  SEL R7, R7, R0, !P3 ;  /* 0x0000000007077207 */ /* 0x000fe40005800000 */
[----:B------:R-:W-:-:S02]  /*0320*/  ISETP.NE.AND P2, PT, R6, RZ, PT ;  /* 0x000000ff0600720c */ /* 0x000fc40003f45270 */
[----:B------:R-:W-:Y:S01]  /*0330*/  LOP3.LUT R0, RZ, R6, RZ, 0x33, !PT ;  /* 0x00000006ff007212 */ /* 0x000fe200078e33ff */
[----:B------:R-:W-:Y:S01]  /*0340*/  @!P0 IMAD.MOV R7, RZ, RZ, -R7 ;  /* 0x000000ffff078224 */ /* 0x000fe200078e0a07 */
[----:B------:R-:W-:Y:S01]  /*0350*/  LEA.HI R4, R13, R13, RZ, 0x1 ;  /* 0x0000000d0d047211 */ /* 0x000fe200078f08ff */
[----:B------:R-:W-:Y:S01]  /*0360*/  @!P1 IMAD.MOV R5, RZ, RZ, -R5 ;  /* 0x000000ffff059224 */ /* 0x000fe200078e0a05 */
[----:B------:R-:W-:Y:S02]  /*0370*/  SHF.R.U32.HI R15, RZ, 0x1, R13 ;  /* 0x00000001ff0f7819 */ /* 0x000fe4000001160d */
[----:B------:R-:W-:Y:S02]  /*0380*/  SHF.R.S32.HI R4, RZ, 0x1, R4 ;  /* 0x00000001ff047819 */ /* 0x000fe40000011404 */
[C---:B------:R-:W-:Y:S01]  /*0390*/  SEL R17, R0.reuse, R7, !P2 ;  /* 0x0000000700117207 */ /* 0x040fe20005000000 */
[----:B------:R-:W-:Y:S01]  /*03a0*/  VIADD R11, R15, 0xfffffffd ;  /* 0xfffffffd0f0b7836 */ /* 0x000fe20000000000 */
[----:B------:R-:W-:-:S02]  /*03b0*/  SEL R5, R0, R5, !P2 ;  /* 0x0000000500057207 */ /* 0x000fc40005000000 */
[----:B------:R-:W-:Y:S01]  /*03c0*/  LOP3.LUT R14, R13, 0x7ffffffc, RZ, 0xc0, !PT ;  /* 0x7ffffffc0d0e7812 */ /* 0x000fe200078ec0ff */
[--C-:B------:R-:W-:Y:S01]  /*03d0*/  IMAD.IADD R17, R17, 0x1, -R4.reuse ;  /* 0x0000000111117824 */ /* 0x100fe200078e0a04 */
[----:B------:R-:W-:Y:S01]  /*03e0*/  LOP3.LUT R13, R13, 0x3, RZ, 0xc0, !PT ;  /* 0x000000030d0d7812 */ /* 0x000fe200078ec0ff */
[----:B------:R-:W-:Y:S01]  /*03f0*/  IMAD.IADD R16, R5, 0x1, -R4 ;  /* 0x0000000105107824 */ /* 0x000fe200078e0a04 */
[----:B------:R-:W-:-:S07]  /*0400*/  IADD3 R10, PT, PT, -R14, RZ, RZ ;  /* 0x000000ff0e0a7210 */ /* 0x000fce0007ffe1ff */
.L_x_159:
[----:B-1----:R-:W1:Y:S01]  /*0410*/  LDCU.64 UR6, c[0x0][0x388] ;  /* 0x00007100ff0677ac */ /* 0x002e620008000a00 */
[----:B------:R-:W-:Y:S02]  /*0420*/  IMAD.IADD R8, R15, 0x1, -R12 ;  /* 0x000000010f087824 */ /* 0x000fe400078e0a0c */
[----:B------:R-:W-:Y:S02]  /*0430*/  VIADD R12, R12, 0x1 ;  /* 0x000000010c0c7836 */ /* 0x000fe40000000000 */
[----:B------:R-:W-:Y:S02]  /*0440*/  IMAD.MOV.U32 R20, RZ, RZ, RZ ;  /* 0x000000ffff147224 */ /* 0x000fe400078e00ff */
[----:B------:R-:W-:Y:S02]  /*0450*/  IMAD.MOV.U32 R9, RZ, RZ, R17 ;  /* 0x000000ffff097224 */ /* 0x000fe400078e0011 */
[----:B------:R-:W-:Y:S01]  /*0460*/  IMAD R8, R8, R8, RZ ;  /* 0x0000000808087224 */ /* 0x000fe200078e02ff */
[----:B-1----:R-:W-:-:S02]  /*0470*/  UISETP.GE.U32.AND UP0, UPT, UR7, 0x4, UPT ;  /* 0x000000040700788c */ /* 0x002fc4000bf06070 */
[----:B------:R-:W-:Y:S01]  /*0480*/  ISETP.NE.AND P2, PT, R12, UR7, PT ;  /* 0x000000070c007c0c */ /* 0x000fe2000bf45270 */
[----:B------:R-:W-:-:S06]  /*0490*/  IMAD R18, R16, UR6, RZ ;  /* 0x0000000610127c24 */ /* 0x000fcc000f8e02ff */
[----:B--234-:R-:W-:Y:S06]  /*04a0*/  BRA.U !UP0, `(.L_x_122) ;  /* 0x00000009083c7547 */ /* 0x01cfec000b800000 */
[--C-:B------:R-:W-:Y:S01]  /*04b0*/  IMAD.IADD R21, R17, 0x1, R18.reuse ;  /* 0x0000000111157824 */ /* 0x100fe200078e0212 */
[----:B------:R-:W-:Y:S01]  /*04c0*/  SHF.R.S32.HI R20, RZ, 0x1f, R18 ;  /* 0x0000001fff147819 */ /* 0x000fe20000011412 */
[----:B------:R-:W-:Y:S01]  /*04d0*/  IMAD.MOV.U32 R22, RZ, RZ, R10 ;  /* 0x000000ffff167224 */ /* 0x000fe200078e000a */
[----:B------:R-:W-:Y:S01]  /*04e0*/  MOV R23, R11 ;  /* 0x0000000b00177202 */ /* 0x000fe20000000f00 */
[----:B------:R-:W-:Y:S01]  /*04f0*/  IMAD.MOV.U32 R9, RZ, RZ, R17 ;  /* 0x000000ffff097224 */ /* 0x000fe200078e0011 */
[----:B------:R-:W1:Y:S01]  /*0500*/  LDCU UR7, c[0x0][0x388] ;  /* 0x00007100ff0777ac */ /* 0x000e620008000800 */
[----:B------:R-:W2:Y:S01]  /*0510*/  LDCU UR6, c[0x0][0x384] ;  /* 0x00007080ff0677ac */ /* 0x000ea20008000800 */
[----:B------:R-:W3:Y:S04]  /*0520*/  LDCU.64 UR8, c[0x0][0x398] ;  /* 0x00007300ff0877ac */ /* 0x000ee80008000a00 */
.L_x_143:
[----:B--2---:R-:W-:Y:S01]  /*0530*/  ISETP.GE.AND P0, PT, R16, UR6, PT ;  /* 0x0000000610007c0c */ /* 0x004fe2000bf06270 */
[----:B------:R-:W-:Y:S01]  /*0540*/  VIADD R22, R22, 0x4 ;  /* 0x0000000416167836 */ /* 0x000fe20000000000 */
[----:B------:R-:W-:Y:S02]  /*0550*/  BSSY.RECONVERGENT B0, `(.L_x_123) ;  /* 0x0000021000007945 */ /* 0x000fe40003800200 */
[----:B-1----:R-:W-:Y:S02]  /*0560*/  ISETP.GE.OR P1, PT, R9, UR7, P0 ;  /* 0x0000000709007c0c */ /* 0x002fe40008726670 */
[----:B------:R-:W-:Y:S02]  /*0570*/  ISETP.NE.AND P3, PT, R22, RZ, PT ;  /* 0x000000ff1600720c */ /* 0x000fe40003f65270 */
[----:B------:R-:W-:-:S04]  /*0580*/  ISETP.LT.OR P1, PT, R16, RZ, P1 ;  /* 0x000000ff1000720c */ /* 0x000fc80000f21670 */
[----:B------:R-:W-:-:S13]  /*0590*/  ISETP.LT.OR P1, PT, R9, RZ, P1 ;  /* 0x000000ff0900720c */ /* 0x000fda0000f21670 */
[----:B---34-:R-:W-:Y:S05]  /*05a0*/  @P1 BRA `(.L_x_124) ;  /* 0x00000000006c1947 */ /* 0x018fea0003800000 */
[----:B------:R-:W-:-:S04]  /*05b0*/  VIADD R5, R23, 0x2 ;  /* 0x0000000217057836 */ /* 0x000fc80000000000 */
[----:B------:R-:W-:-:S05]  /*05c0*/  IMAD R0, R5, R5, R5 ;  /* 0x0000000505007224 */ /* 0x000fca00078e0205 */
[----:B------:R-:W-:-:S05]  /*05d0*/  IADD3 R0, PT, PT, R8, R5, R0 ;  /* 0x0000000508007210 */ /* 0x000fca0007ffe000 */
[----:B------:R-:W-:-:S05]  /*05e0*/  VIADD R0, R0, 0x1 ;  /* 0x0000000100007836 */ /* 0x000fca0000000000 */
[----:B------:R-:W-:-:S04]  /*05f0*/  I2FP.F32.U32 R5, R0 ;  /* 0x0000000000057245 */ /* 0x000fc80000201000 */
[----:B------:R1:W2:Y:S01]  /*0600*/  MUFU.RSQ R4, R5 ;  /* 0x0000000500047308 */ /* 0x0002a20000001400 */
[----:B------:R-:W-:-:S05]  /*0610*/  VIADD R0, R5, 0xf3000000 ;  /* 0xf300000005007836 */ /* 0x000fca0000000000 */
[----:B------:R-:W-:-:S13]  /*0620*/  ISETP.GT.U32.AND P1, PT, R0, 0x727fffff, PT ;  /* 0x727fffff0000780c */ /* 0x000fda0003f24070 */
[----:B-12---:R-:W-:Y:S05]  /*0630*/  @!P1 BRA `(.L_x_125) ;  /* 0x0000000000189947 */ /* 0x006fea0003800000 */
[----:B------:R-:W-:Y:S01]  /*0640*/  BSSY.RECONVERGENT B1, `(.L_x_126) ;  /* 0x0000004000017945 */ /* 0x000fe20003800200 */
[----:B------:R-:W-:Y:S01]  /*0650*/  IMAD.MOV.U32 R0, RZ, RZ, R5 ;  /* 0x000000ffff007224 */ /* 0x000fe200078e0005 */
[----:B------:R-:W-:-:S07]  /*0660*/  MOV R6, 0x680 ;  /* 0x0000068000067802 */ /* 0x000fce0000000f00 */
[----:B0--3--:R-:W-:Y:S05]  /*0670*/  CALL.REL.NOINC `($__internal_7_$__cuda_sm20_sqrt_rn_f32_slowpath) ;  /* 0x0000000c009c7944 */ /* 0x009fea0003c00000 */
[----:B------:R-:W-:Y:S05]  /*0680*/  BSYNC.RECONVERGENT B1 ;  /* 0x0000000000017941 */ /* 0x000fea0003800200 */
.L_x_126:
[----:B------:R-:W-:Y:S05]  /*0690*/  BRA `(.L_x_127) ;  /* 0x0000000000107947 */ /* 0x000fea0003800000 */
.L_x_125:
[----:B------:R-:W-:Y:S01]  /*06a0*/  FMUL.FTZ R0, R5, R4 ;  /* 0x0000000405007220 */ /* 0x000fe20000410000 */
[----:B------:R-:W-:-:S03]  /*06b0*/  FMUL.FTZ R4, R4, 0.5 ;  /* 0x3f00000004047820 */ /* 0x000fc60000410000 */
[----:B------:R-:W-:-:S04]  /*06c0*/  FFMA R5, -R0, R0, R5 ;  /* 0x0000000000057223 */ /* 0x000fc80000000105 */
[----:B------:R-:W-:-:S07]  /*06d0*/  FFMA R0, R5, R4, R0 ;  /* 0x0000000405007223 */ /* 0x000fce0000000000 */
.L_x_127:
[----:B------:R-:W1:Y:S02]  /*06e0*/  F2I.TRUNC.NTZ R0, R0 ;  /* 0x0000000000007305 */ /* 0x000e64000020f100 */
[----:B-1----:R-:W-:-:S13]  /*06f0*/  ISETP.GE.AND P1, PT, R0, R15, PT ;  /* 0x0000000f0000720c */ /* 0x002fda0003f26270 */
[----:B------:R-:W-:Y:S05]  /*0700*/  @P1 BRA `(.L_x_124) ;  /* 0x0000000000141947 */ /* 0x000fea0003800000 */
[----:B------:R-:W1:Y:S02]  /*0710*/  LDC.64 R4, c[0x0][0x398] ;  /* 0x0000e600ff047b82 */ /* 0x000e640000000a00 */
[----:B-1----:R-:W-:-:S06]  /*0720*/  IMAD.WIDE R4, R21, 0x4, R4 ;  /* 0x0000000415047825 */ /* 0x002fcc00078e0204 */
[----:B------:R-:W0:Y:S02]  /*0730*/  LDG.E R4, desc[UR4][R4.64] ;  /* 0x0000000404047981 */ /* 0x000e24000c1e1900 */
[----:B0-----:R-:W-:-:S05]  /*0740*/  FMNMX R19, R19, R4, !PT ;  /* 0x0000000413137209 */ /* 0x001fca0007800000 */
[----:B------:R1:W-:Y:S02]  /*0750*/  STG.E desc[UR4][R2.64], R19 ;  /* 0x0000001302007986 */ /* 0x0003e4000c101904 */
.L_x_124:
[----:B---3--:R-:W-:Y:S05]  /*0760*/  BSYNC.RECONVERGENT B0 ;  /* 0x0000000000007941 */ /* 0x008fea0003800200 */
.L_x_123:
[C---:B------:R-:W-:Y:S01]  /*0770*/  IADD3 R0, PT, PT, R9.reuse, 0x1, RZ ;  /* 0x0000000109007810 */ /* 0x040fe20007ffe0ff */
[----:B------:R-:W-:Y:S03]  /*0780*/  BSSY.RECONVERGENT B0, `(.L_x_128) ;  /* 0x0000020000007945 */ /* 0x000fe60003800200 */
        /* <DEDUP_REMOVED lines=8> */
[----:B------:R-:W-:-:S04]  /*0810*/  VIADD R7, R23, 0x2 ;  /* 0x0000000217077836 */ /* 0x000fc80000000000 */
[----:B------:R-:W-:-:S05]  /*0820*/  IMAD R0, R7, R7, R8 ;  /* 0x0000000707007224 */ /* 0x000fca00078e0208 */
[----:B------:R-:W-:-:S04]  /*0830*/  I2FP.F32.U32 R7, R0 ;  /* 0x0000000000077245 */ /* 0x000fc80000201000 */
[----:B------:R2:W3:Y:S01]  /*0840*/  MUFU.RSQ R6, R7 ;  /* 0x0000000700067308 */ /* 0x0004e20000001400 */
[----:B------:R-:W-:-:S05]  /*0850*/  VIADD R0, R7, 0xf3000000 ;  /* 0xf300000007007836 */ /* 0x000fca0000000000 */
[----:B------:R-:W-:-:S13]  /*0860*/  ISETP.GT.U32.AND P1, PT, R0, 0x727fffff, PT ;  /* 0x727fffff0000780c */ /* 0x000fda0003f24070 */
[----:B--23--:R-:W-:Y:S05]  /*0870*/  @!P1 BRA `(.L_x_130) ;  /* 0x0000000000189947 */ /* 0x00cfea0003800000 */
[----:B------:R-:W-:Y:S01]  /*0880*/  BSSY.RECONVERGENT B1, `(.L_x_131) ;  /* 0x0000004000017945 */ /* 0x000fe20003800200 */
[----:B------:R-:W-:Y:S01]  /*0890*/  IMAD.MOV.U32 R0, RZ, RZ, R7 ;  /* 0x000000ffff007224 */ /* 0x000fe200078e0007 */
[----:B------:R-:W-:-:S07]  /*08a0*/  MOV R6, 0x8c0 ;  /* 0x000008c000067802 */ /* 0x000fce0000000f00 */
[----:B01----:R-:W-:Y:S05]  /*08b0*/  CALL.REL.NOINC `($__internal_7_$__cuda_sm20_sqrt_rn_f32_slowpath) ;  /* 0x0000000c000c7944 */ /* 0x003fea0003c00000 */
[----:B------:R-:W-:Y:S05]  /*08c0*/  BSYNC.RECONVERGENT B1 ;  /* 0x0000000000017941 */ /* 0x000fea0003800200 */
.L_x_131:
[----:B------:R-:W-:Y:S05]  /*08d0*/  BRA `(.L_x_132) ;  /* 0x0000000000107947 */ /* 0x000fea0003800000 */
.L_x_130:
[----:B------:R-:W-:Y:S01]  /*08e0*/  FMUL.FTZ R0, R7, R6 ;  /* 0x0000000607007220 */ /* 0x000fe20000410000 */
[----:B------:R-:W-:-:S03]  /*08f0*/  FMUL.FTZ R6, R6, 0.5 ;  /* 0x3f00000006067820 */ /* 0x000fc60000410000 */
[----:B------:R-:W-:-:S04]  /*0900*/  FFMA R7, -R0, R0, R7 ;  /* 0x0000000000077223 */ /* 0x000fc80000000107 */
[----:B------:R-:W-:-:S07]  /*0910*/  FFMA R0, R7, R6, R0 ;  /* 0x0000000607007223 */ /* 0x000fce0000000000 */
.L_x_132:
[----:B------:R-:W2:Y:S02]  /*0920*/  F2I.TRUNC.NTZ R0, R0 ;  /* 0x0000000000007305 */ /* 0x000ea4000020f100 */
[----:B--2---:R-:W-:-:S13]  /*0930*/  ISETP.GE.AND P1, PT, R0, R15, PT ;  /* 0x0000000f0000720c */ /* 0x004fda0003f26270 */
[----:B------:R-:W-:Y:S05]  /*0940*/  @P1 BRA `(.L_x_129) ;  /* 0x00000000000c1947 */ /* 0x000fea0003800000 */
[----:B------:R-:W0:Y:S02]  /*0950*/  LDG.E R0, desc[UR4][R4.64+0x4] ;  /* 0x0000040404007981 */ /* 0x000e24000c1e1900 */
[----:B01----:R-:W-:-:S05]  /*0960*/  FMNMX R19, R19, R0, !PT ;  /* 0x0000000013137209 */ /* 0x003fca0007800000 */
[----:B------:R2:W-:Y:S02]  /*0970*/  STG.E desc[UR4][R2.64], R19 ;  /* 0x0000001302007986 */ /* 0x0005e4000c101904 */
.L_x_129:
[----:B------:R-:W-:Y:S05]  /*0980*/  BSYNC.RECONVERGENT B0 ;  /* 0x0000000000007941 */ /* 0x000fea0003800200 */
.L_x_128:
[----:B------:R-:W-:Y:S01]  /*0990*/  VIADD R0, R9, 0x2 ;  /* 0x0000000209007836 */ /* 0x000fe20000000000 */
[----:B------:R-:W-:Y:S04]  /*09a0*/  BSSY.RECONVERGENT B0, `(.L_x_133) ;  /* 0x000001d000007945 */ /* 0x000fe80003800200 */
[----:B------:R-:W-:-:S04]  /*09b0*/  ISETP.GE.OR P1, PT, R0, UR7, P0 ;  /* 0x0000000700007c0c */ /* 0x000fc80008726670 */
[----:B------:R-:W-:-:S04]  /*09c0*/  ISETP.LT.OR P1, PT, R16, RZ, P1 ;  /* 0x000000ff1000720c */ /* 0x000fc80000f21670 */
[----:B------:R-:W-:-:S13]  /*09d0*/  ISETP.LT.OR P1, PT, R9, -0x2, P1 ;  /* 0xfffffffe0900780c */ /* 0x000fda0000f21670 */
[----:B------:R-:W-:Y:S05]  /*09e0*/  @P1 BRA `(.L_x_134) ;  /* 0x0000000000601947 */ /* 0x000fea0003800000 */
[----:B------:R-:W-:-:S05]  /*09f0*/  IMAD R0, R23, R23, R23 ;  /* 0x0000001717007224 */ /* 0x000fca00078e0217 */
[----:B------:R-:W-:-:S05]  /*0a00*/  IADD3 R0, PT, PT, R8, R23, R0 ;  /* 0x0000001708007210 */ /* 0x000fca0007ffe000 */
[----:B------:R-:W-:-:S05]  /*0a10*/  VIADD R0, R0, 0x1 ;  /* 0x0000000100007836 */ /* 0x000fca0000000000 */
[----:B------:R-:W-:-:S04]  /*0a20*/  I2FP.F32.U32 R7, R0 ;  /* 0x0000000000077245 */ /* 0x000fc80000201000 */
[----:B------:R3:W4:Y:S01]  /*0a30*/  MUFU.RSQ R6, R7 ;  /* 0x0000000700067308 */ /* 0x0007220000001400 */
[----:B------:R-:W-:-:S05]  /*0a40*/  VIADD R0, R7, 0xf3000000 ;  /* 0xf300000007007836 */ /* 0x000fca0000000000 */
[----:B------:R-:W-:-:S13]  /*0a50*/  ISETP.GT.U32.AND P1, PT, R0, 0x727fffff, PT ;  /* 0x727fffff0000780c */ /* 0x000fda0003f24070 */
[----:B---34-:R-:W-:Y:S05]  /*0a60*/  @!P1 BRA `(.L_x_135) ;  /* 0x0000000000189947 */ /* 0x018fea0003800000 */
[----:B------:R-:W-:Y:S01]  /*0a70*/  BSSY.RECONVERGENT B1, `(.L_x_136) ;  /* 0x0000004000017945 */ /* 0x000fe20003800200 */
[----:B------:R-:W-:Y:S02]  /*0a80*/  MOV R0, R7 ;  /* 0x0000000700007202 */ /* 0x000fe40000000f00 */
[----:B------:R-:W-:-:S07]  /*0a90*/  MOV R6, 0xab0 ;  /* 0x00000ab000067802 */ /* 0x000fce0000000f00 */
[----:B012---:R-:W-:Y:S05]  /*0aa0*/  CALL.REL.NOINC `($__internal_7_$__cuda_sm20_sqrt_rn_f32_slowpath) ;  /* 0x0000000800907944 */ /* 0x007fea0003c00000 */
[----:B------:R-:W-:Y:S05]  /*0ab0*/  BSYNC.RECONVERGENT B1 ;  /* 0x0000000000017941 */ /* 0x000fea0003800200 */
.L_x_136:
[----:B------:R-:W-:Y:S05]  /*0ac0*/  BRA `(.L_x_137) ;  /* 0x0000000000107947 */ /* 0x000fea0003800000 */
.L_x_135:
[----:B------:R-:W-:Y:S01]  /*0ad0*/  FMUL.FTZ R0, R7, R6 ;  /* 0x0000000607007220 */ /* 0x000fe20000410000 */
[----:B------:R-:W-:-:S03]  /*0ae0*/  FMUL.FTZ R6, R6, 0.5 ;  /* 0x3f00000006067820 */ /* 0x000fc60000410000 */
[----:B------:R-:W-:-:S04]  /*0af0*/  FFMA R7, -R0, R0, R7 ;  /* 0x0000000000077223 */ /* 0x000fc80000000107 */
[----:B------:R-:W-:-:S07]  /*0b00*/  FFMA R0, R7, R6, R0 ;  /* 0x0000000607007223 */ /* 0x000fce0000000000 */
.L_x_137:
[----:B------:R-:W3:Y:S02]  /*0b10*/  F2I.TRUNC.NTZ R0, R0 ;  /* 0x0000000000007305 */ /* 0x000ee4000020f100 */
[----:B---3--:R-:W-:-:S13]  /*0b20*/  ISETP.GE.AND P1, PT, R0, R15, PT ;  /* 0x0000000f0000720c */ /* 0x008fda0003f26270 */
[----:B------:R-:W-:Y:S05]  /*0b30*/  @P1 BRA `(.L_x_134) ;  /* 0x00000000000c1947 */ /* 0x000fea0003800000 */
[----:B------:R-:W0:Y:S02]  /*0b40*/  LDG.E R0, desc[UR4][R4.64+0x8] ;  /* 0x0000080404007981 */ /* 0x000e24000c1e1900 */
[----:B012---:R-:W-:-:S05]  /*0b50*/  FMNMX R19, R19, R0, !PT ;  /* 0x0000000013137209 */ /* 0x007fca0007800000 */
[----:B------:R3:W-:Y:S02]  /*0b60*/  STG.E desc[UR4][R2.64], R19 ;  /* 0x0000001302007986 */ /* 0x0007e4000c101904 */
.L_x_134:
[----:B------:R-:W-:Y:S05]  /*0b70*/  BSYNC.RECONVERGENT B0 ;  /* 0x0000000000007941 */ /* 0x000fea0003800200 */
.L_x_133:
[----:B------:R-:W-:Y:S01]  /*0b80*/  VIADD R0, R9, 0x3 ;  /* 0x0000000309007836 */ /* 0x000fe20000000000 */
[----:B------:R-:W-:Y:S04]  /*0b90*/  BSSY.RECONVERGENT B0, `(.L_x_138) ;  /* 0x000001b000007945 */ /* 0x000fe80003800200 */
[----:B------:R-:W-:-:S04]  /*0ba0*/  ISETP.GE.OR P0, PT, R0, UR7, P0 ;  /* 0x0000000700007c0c */ /* 0x000fc80008706670 */
[----:B------:R-:W-:-:S04]  /*0bb0*/  ISETP.LT.OR P0, PT, R16, RZ, P0 ;  /* 0x000000ff1000720c */ /* 0x000fc80000701670 */
[----:B------:R-:W-:-:S13]  /*0bc0*/  ISETP.LT.OR P0, PT, R9, -0x3, P0 ;  /* 0xfffffffd0900780c */ /* 0x000fda0000701670 */
[----:B------:R-:W-:Y:S05]  /*0bd0*/  @P0 BRA `(.L_x_139) ;  /* 0x0000000000580947 */ /* 0x000fea0003800000 */
[----:B------:R-:W-:-:S05]  /*0be0*/  IMAD R0, R23, R23, R8 ;  /* 0x0000001717007224 */ /* 0x000fca00078e0208 */
[----:B------:R-:W-:-:S04]  /*0bf0*/  I2FP.F32.U32 R7, R0 ;  /* 0x0000000000077245 */ /* 0x000fc80000201000 */
[----:B------:R4:W0:Y:S01]  /*0c00*/  MUFU.RSQ R6, R7 ;  /* 0x0000000700067308 */ /* 0x0008220000001400 */
[----:B------:R-:W-:-:S05]  /*0c10*/  VIADD R0, R7, 0xf3000000 ;  /* 0xf300000007007836 */ /* 0x000fca0000000000 */
[----:B------:R-:W-:-:S13]  /*0c20*/  ISETP.GT.U32.AND P0, PT, R0, 0x727fffff, PT ;  /* 0x727fffff0000780c */ /* 0x000fda0003f04070 */
[----:B0---4-:R-:W-:Y:S05]  /*0c30*/  @!P0 BRA `(.L_x_140) ;  /* 0x0000000000188947 */ /* 0x011fea0003800000 */
[----:B------:R-:W-:Y:S01]  /*0c40*/  BSSY.RECONVERGENT B1, `(.L_x_141) ;  /* 0x0000004000017945 */ /* 0x000fe20003800200 */
[----:B------:R-:W-:Y:S01]  /*0c50*/  IMAD.MOV.U32 R0, RZ, RZ, R7 ;  /* 0x000000ffff007224 */ /* 0x000fe200078e0007 */
[----:B------:R-:W-:-:S07]  /*0c60*/  MOV R6, 0xc80 ;  /* 0x00000c8000067802 */ /* 0x000fce0000000f00 */
[----:B-123--:R-:W-:Y:S05]  /*0c70*/  CALL.REL.NOINC `($__internal_7_$__cuda_sm20_sqrt_rn_f32_slowpath) ;  /* 0x00000008001c7944 */ /* 0x00efea0003c00000 */
[----:B------:R-:W-:Y:S05]  /*0c80*/  BSYNC.RECONVERGENT B1 ;  /* 0x0000000000017941 */ /* 0x000fea0003800200 */
.L_x_141:
[----:B------:R-:W-:Y:S05]  /*0c90*/  BRA `(.L_x_142) ;  /* 0x0000000000107947 */ /* 0x000fea0003800000 */
.L_x_140:
[----:B------:R-:W-:Y:S01]  /*0ca0*/  FMUL.FTZ R0, R7, R6 ;  /* 0x0000000607007220 */ /* 0x000fe20000410000 */
[----:B------:R-:W-:-:S03]  /*0cb0*/  FMUL.FTZ R6, R6, 0.5 ;  /* 0x3f00000006067820 */ /* 0x000fc60000410000 */
[----:B------:R-:W-:-:S04]  /*0cc0*/  FFMA R7, -R0, R0, R7 ;  /* 0x0000000000077223 */ /* 0x000fc80000000107 */
[----:B------:R-:W-:-:S07]  /*0cd0*/  FFMA R0, R7, R6, R0 ;  /* 0x0000000607007223 */ /* 0x000fce0000000000 */
.L_x_142:
[----:B------:R-:W0:Y:S02]  /*0ce0*/  F2I.TRUNC.NTZ R0, R0 ;  /* 0x0000000000007305 */ /* 0x000e24000020f100 */
[----:B0-----:R-:W-:-:S13]  /*0cf0*/  ISETP.GE.AND P0, PT, R0, R15, PT ;  /* 0x0000000f0000720c */ /* 0x001fda0003f06270 */
[----:B------:R-:W-:Y:S05]  /*0d00*/  @P0 BRA `(.L_x_139) ;  /* 0x00000000000c0947 */ /* 0x000fea0003800000 */
[----:B------:R-:W1:Y:S02]  /*0d10*/  LDG.E R4, desc[UR4][R4.64+0xc] ;  /* 0x00000c0404047981 */ /* 0x000e64000c1e1900 */
[----:B-123--:R-:W-:-:S05]  /*0d20*/  FMNMX R19, R19, R4, !PT ;  /* 0x0000000413137209 */ /* 0x00efca0007800000 */
[----:B------:R4:W-:Y:S02]  /*0d30*/  STG.E desc[UR4][R2.64], R19 ;  /* 0x0000001302007986 */ /* 0x0009e4000c101904 */
.L_x_139:
[----:B------:R-:W-:Y:S05]  /*0d40*/  BSYNC.RECONVERGENT B0 ;  /* 0x0000000000007941 */ /* 0x000fea0003800200 */
.L_x_138:
[----:B------:R-:W-:Y:S02]  /*0d50*/  VIADD R9, R9, 0x4 ;  /* 0x0000000409097836 */ /* 0x000fe40000000000 */
[----:B------:R-:W-:Y:S02]  /*0d60*/  VIADD R23, R23, 0xfffffffc ;  /* 0xfffffffc17177836 */ /* 0x000fe40000000000 */
[----:B------:R-:W-:Y:S01]  /*0d70*/  VIADD R21, R21, 0x4 ;  /* 0x0000000415157836 */ /* 0x000fe20000000000 */
[----:B------:R-:W-:Y:S06]  /*0d80*/  @P3 BRA `(.L_x_143) ;  /* 0xfffffff400e83947 */ /* 0x000fec000383ffff */
[----:B------:R-:W-:-:S07]  /*0d90*/  MOV R20, R14 ;  /* 0x0000000e00147202 */ /* 0x000fce0000000f00 */
.L_x_122:
[----:B------:R-:W-:-:S13]  /*0da0*/  ISETP.NE.AND P0, PT, R13, RZ, PT ;  /* 0x000000ff0d00720c */ /* 0x000fda0003f05270 */
[----:B------:R-:W-:Y:S05]  /*0db0*/  @!P0 BRA `(.L_x_144) ;  /* 0x0000000400c08947 */ /* 0x000fea0003800000 */
[----:B------:R-:W5:Y:S01]  /*0dc0*/  LDCU UR6, c[0x0][0x388] ;  /* 0x00007100ff0677ac */ /* 0x000f620008000800 */
[----:B------:R-:W-:Y:S01]  /*0dd0*/  BSSY.RECONVERGENT B0, `(.L_x_145) ;  /* 0x0000021000007945 */ /* 0x000fe20003800200 */
[----:B------:R-:W0:Y:S01]  /*0de0*/  LDCU UR7, c[0x0][0x384] ;  /* 0x00007080ff0777ac */ /* 0x000e220008000800 */
[----:B-----5:R-:W-:-:S04]  /*0df0*/  ISETP.GE.AND P0, PT, R9, UR6, PT ;  /* 0x0000000609007c0c */ /* 0x020fc8000bf06270 */
[----:B0-----:R-:W-:-:S04]  /*0e00*/  ISETP.GE.OR P0, PT, R16, UR7, P0 ;  /* 0x0000000710007c0c */ /* 0x001fc80008706670 */
[----:B------:R-:W-:-:S04]  /*0e10*/  ISETP.LT.OR P0, PT, R16, RZ, P0 ;  /* 0x000000ff1000720c */ /* 0x000fc80000701670 */
[----:B------:R-:W-:-:S13]  /*0e20*/  ISETP.LT.OR P0, PT, R9, RZ, P0 ;  /* 0x000000ff0900720c */ /* 0x000fda0000701670 */
[----:B------:R-:W-:Y:S05]  /*0e30*/  @P0 BRA `(.L_x_146) ;  /* 0x0000000000680947 */ /* 0x000fea0003800000 */
[----:B------:R-:W-:-:S04]  /*0e40*/  IMAD.IADD R5, R15, 0x1, -R20 ;  /* 0x000000010f057824 */ /* 0x000fc800078e0a14 */
[----:B------:R-:W-:-:S05]  /*0e50*/  IMAD R5, R5, R5, R8 ;  /* 0x0000000505057224 */ /* 0x000fca00078e0208 */
[----:B------:R-:W-:-:S04]  /*0e60*/  I2FP.F32.U32 R5, R5 ;  /* 0x0000000500057245 */ /* 0x000fc80000201000 */
[----:B------:R0:W0:Y:S01]  /*0e70*/  MUFU.RSQ R4, R5 ;  /* 0x0000000500047308 */ /* 0x0000220000001400 */
[----:B------:R-:W-:-:S05]  /*0e80*/  VIADD R0, R5, 0xf3000000 ;  /* 0xf300000005007836 */ /* 0x000fca0000000000 */
[----:B------:R-:W-:-:S13]  /*0e90*/  ISETP.GT.U32.AND P0, PT, R0, 0x727fffff, PT ;  /* 0x727fffff0000780c */ /* 0x000fda0003f04070 */
[----:B0-----:R-:W-:Y:S05]  /*0ea0*/  @!P0 BRA `(.L_x_147) ;  /* 0x0000000000188947 */ /* 0x001fea0003800000 */
[----:B------:R-:W-:Y:S01]  /*0eb0*/  BSSY.RECONVERGENT B1, `(.L_x_148) ;  /* 0x0000004000017945 */ /* 0x000fe20003800200 */
[----:B------:R-:W-:Y:S01]  /*0ec0*/  IMAD.MOV.U32 R0, RZ, RZ, R5 ;  /* 0x000000ffff007224 */ /* 0x000fe200078e0005 */
[----:B------:R-:W-:-:S07]  /*0ed0*/  MOV R6, 0xef0 ;  /* 0x00000ef000067802 */ /* 0x000fce0000000f00 */
[----:B-1234-:R-:W-:Y:S05]  /*0ee0*/  CALL.REL.NOINC `($__internal_7_$__cuda_sm20_sqrt_rn_f32_slowpath) ;  /* 0x0000000400807944 */ /* 0x01efea0003c00000 */
[----:B------:R-:W-:Y:S05]  /*0ef0*/  BSYNC.RECONVERGENT B1 ;  /* 0x0000000000017941 */ /* 0x000fea0003800200 */
.L_x_148:
[----:B------:R-:W-:Y:S05]  /*0f00*/  BRA `(.L_x_149) ;  /* 0x0000000000107947 */ /* 0x000fea0003800000 */
.L_x_147:
[----:B------:R-:W-:Y:S01]  /*0f10*/  FMUL.FTZ R0, R5, R4 ;  /* 0x0000000405007220 */ /* 0x000fe20000410000 */
[----:B------:R-:W-:-:S03]  /*0f20*/  FMUL.FTZ R4, R4, 0.5 ;  /* 0x3f00000004047820 */ /* 0x000fc60000410000 */
[----:B------:R-:W-:-:S04]  /*0f30*/  FFMA R5, -R0, R0, R5 ;  /* 0x0000000000057223 */ /* 0x000fc80000000105 */
[----:B------:R-:W-:-:S07]  /*0f40*/  FFMA R0, R5, R4, R0 ;  /* 0x0000000405007223 */ /* 0x000fce0000000000 */
.L_x_149:
[----:B------:R-:W0:Y:S02]  /*0f50*/  F2I.TRUNC.NTZ R0, R0 ;  /* 0x0000000000007305 */ /* 0x000e24000020f100 */
[----:B0-----:R-:W-:-:S13]  /*0f60*/  ISETP.GE.AND P0, PT, R0, R15, PT ;  /* 0x0000000f0000720c */ /* 0x001fda0003f06270 */
[----:B------:R-:W-:Y:S05]  /*0f70*/  @P0 BRA `(.L_x_146) ;  /* 0x0000000000180947 */ /* 0x000fea0003800000 */
[----:B------:R-:W0:Y:S01]  /*0f80*/  LDC.64 R4, c[0x0][0x398] ;  /* 0x0000e600ff047b82 */ /* 0x000e220000000a00 */
[----:B------:R-:W-:-:S04]  /*0f90*/  IMAD.IADD R7, R18, 0x1, R9 ;  /* 0x0000000112077824 */ /* 0x000fc800078e0209 */
[----:B0-----:R-:W-:-:S06]  /*0fa0*/  IMAD.WIDE R4, R7, 0x4, R4 ;  /* 0x0000000407047825 */ /* 0x001fcc00078e0204 */
[----:B------:R-:W1:Y:S02]  /*0fb0*/  LDG.E R4, desc[UR4][R4.64] ;  /* 0x0000000404047981 */ /* 0x000e64000c1e1900 */
[----:B-1234-:R-:W-:-:S05]  /*0fc0*/  FMNMX R19, R19, R4, !PT ;  /* 0x0000000413137209 */ /* 0x01efca0007800000 */
[----:B------:R0:W-:Y:S02]  /*0fd0*/  STG.E desc[UR4][R2.64], R19 ;  /* 0x0000001302007986 */ /* 0x0001e4000c101904 */
.L_x_146:
[----:B------:R-:W-:Y:S05]  /*0fe0*/  BSYNC.RECONVERGENT B0 ;  /* 0x0000000000007941 */ /* 0x000fea0003800200 */
.L_x_145:
[----:B------:R-:W-:-:S13]  /*0ff0*/  ISETP.NE.AND P0, PT, R13, 0x1, PT ;  /* 0x000000010d00780c */ /* 0x000fda0003f05270 */
[----:B------:R-:W-:Y:S05]  /*1000*/  @!P0 BRA `(.L_x_144) ;  /* 0x00000004002c8947 */ /* 0x000fea0003800000 */
[----:B------:R-:W5:Y:S01]  /*1010*/  LDCU UR6, c[0x0][0x388] ;  /* 0x00007100ff0677ac */ /* 0x000f620008000800 */
[----:B------:R-:W-:Y:S01]  /*1020*/  VIADD R0, R9, 0x1 ;  /* 0x0000000109007836 */ /* 0x000fe20000000000 */
[----:B------:R-:W-:Y:S01]  /*1030*/  BSSY.RECONVERGENT B0, `(.L_x_150) ;  /* 0x0000025000007945 */ /* 0x000fe20003800200 */
[----:B------:R-:W0:Y:S01]  /*1040*/  LDCU UR7, c[0x0][0x384] ;  /* 0x00007080ff0777ac */ /* 0x000e220008000800 */
[----:B------:R-:W1:Y:S02]  /*1050*/  LDCU.64 UR8, c[0x0][0x398] ;  /* 0x00007300ff0877ac */ /* 0x000e640008000a00 */
[----:B-----5:R-:W-:Y:S02]  /*1060*/  ISETP.GE.AND P0, PT, R0, UR6, PT ;  /* 0x0000000600007c0c */ /* 0x020fe4000bf06270 */
[----:B------:R-:W-:Y:S02]  /*1070*/  SHF.R.S32.HI R0, RZ, 0x1f, R18 ;  /* 0x0000001fff007819 */ /* 0x000fe40000011412 */
[----:B0-----:R-:W-:-:S02]  /*1080*/  ISETP.GE.OR P0, PT, R16, UR7, P0 ;  /* 0x0000000710007c0c */ /* 0x001fc40008706670 */
[----:B------:R-:W-:Y:S02]  /*1090*/  IADD3 R18, P1, PT, R18, R9, RZ ;  /* 0x0000000912127210 */ /* 0x000fe40007f3e0ff */
[----:B------:R-:W-:Y:S02]  /*10a0*/  ISETP.LT.OR P0, PT, R16, RZ, P0 ;  /* 0x000000ff1000720c */ /* 0x000fe40000701670 */
[C---:B------:R-:W-:Y:S02]  /*10b0*/  LEA.HI.X.SX32 R5, R9.reuse, R0, 0x1, P1 ;  /* 0x0000000009057211 */ /* 0x040fe400008f0eff */
[----:B------:R-:W-:Y:S02]  /*10c0*/  ISETP.LT.OR P0, PT, R9, -0x1, P0 ;  /* 0xffffffff0900780c */ /* 0x000fe40000701670 */
[----:B-1----:R-:W-:-:S04]  /*10d0*/  LEA R4, P1, R18, UR8, 0x2 ;  /* 0x0000000812047c11 */ /* 0x002fc8000f8210ff */
[----:B------:R-:W-:-:S07]  /*10e0*/  LEA.HI.X R5, R18, UR9, R5, 0x2, P1 ;  /* 0x0000000912057c11 */ /* 0x000fce00088f1405 */
[----:B------:R-:W-:Y:S05]  /*10f0*/  @P0 BRA `(.L_x_151) ;  /* 0x0000000000600947 */ /* 0x000fea0003800000 */
[----:B------:R-:W-:-:S05]  /*1100*/  LOP3.LUT R0, RZ, R20, RZ, 0x33, !PT ;  /* 0x00000014ff007212 */ /* 0x000fca00078e33ff */
[----:B------:R-:W-:-:S04]  /*1110*/  IMAD.IADD R7, R15, 0x1, R0 ;  /* 0x000000010f077824 */ /* 0x000fc800078e0200 */
[----:B------:R-:W-:-:S05]  /*1120*/  IMAD R7, R7, R7, R8 ;  /* 0x0000000707077224 */ /* 0x000fca00078e0208 */
[----:B------:R-:W-:-:S04]  /*1130*/  I2FP.F32.U32 R7, R7 ;  /* 0x0000000700077245 */ /* 0x000fc80000201000 */
[----:B------:R-:W-:Y:S01]  /*1140*/  IADD3 R0, PT, PT, R7, -0xd000000, RZ ;  /* 0xf300000007007810 */ /* 0x000fe20007ffe0ff */
[----:B------:R0:W1:Y:S03]  /*1150*/  MUFU.RSQ R6, R7 ;  /* 0x0000000700067308 */ /* 0x0000660000001400 */
[----:B------:R-:W-:-:S13]  /*1160*/  ISETP.GT.U32.AND P0, PT, R0, 0x727fffff, PT ;  /* 0x727fffff0000780c */ /* 0x000fda0003f04070 */
[----:B0-----:R-:W-:Y:S05]  /*1170*/  @!P0 BRA `(.L_x_152) ;  /* 0x0000000000188947 */ /* 0x001fea0003800000 */
[----:B------:R-:W-:Y:S01]  /*1180*/  BSSY.RECONVERGENT B1, `(.L_x_153) ;  /* 0x0000004000017945 */ /* 0x000fe20003800200 */
[----:B------:R-:W-:Y:S01]  /*1190*/  IMAD.MOV.U32 R0, RZ, RZ, R7 ;  /* 0x000000ffff007224 */ /* 0x000fe200078e0007 */
[----:B-1----:R-:W-:-:S07]  /*11a0*/  MOV R6, 0x11c0 ;  /* 0x000011c000067802 */ /* 0x002fce0000000f00 */
[----:B--234-:R-:W-:Y:S05]  /*11b0*/  CALL.REL.NOINC `($__internal_7_$__cuda_sm20_sqrt_rn_f32_slowpath) ;  /* 0x0000000000cc7944 */ /* 0x01cfea0003c00000 */
[----:B------:R-:W-:Y:S05]  /*11c0*/  BSYNC.RECONVERGENT B1 ;  /* 0x0000000000017941 */ /* 0x000fea0003800200 */
.L_x_153:
[----:B------:R-:W-:Y:S05]  /*11d0*/  BRA `(.L_x_154) ;  /* 0x0000000000107947 */ /* 0x000fea0003800000 */
.L_x_152:
[----:B-1----:R-:W-:Y:S01]  /*11e0*/  FMUL.FTZ R0, R7, R6 ;  /* 0x0000000607007220 */ /* 0x002fe20000410000 */
[----:B------:R-:W-:-:S03]  /*11f0*/  FMUL.FTZ R6, R6, 0.5 ;  /* 0x3f00000006067820 */ /* 0x000fc60000410000 */
[----:B------:R-:W-:-:S04]  /*1200*/  FFMA R7, -R0, R0, R7 ;  /* 0x0000000000077223 */ /* 0x000fc80000000107 */
[----:B------:R-:W-:-:S07]  /*1210*/  FFMA R0, R7, R6, R0 ;  /* 0x0000000607007223 */ /* 0x000fce0000000000 */
.L_x_154:
[----:B------:R-:W0:Y:S02]  /*1220*/  F2I.TRUNC.NTZ R0, R0 ;  /* 0x0000000000007305 */ /* 0x000e24000020f100 */
[----:B0-----:R-:W-:-:S13]  /*1230*/  ISETP.GE.AND P0, PT, R0, R15, PT ;  /* 0x0000000f0000720c */ /* 0x001fda0003f06270 */
[----:B------:R-:W-:Y:S05]  /*1240*/  @P0 BRA `(.L_x_151) ;  /* 0x00000000000c0947 */ /* 0x000fea0003800000 */
[----:B------:R-:W2:Y:S02]  /*1250*/  LDG.E R0, desc[UR4][R4.64+0x4] ;  /* 0x0000040404007981 */ /* 0x000ea4000c1e1900 */
[----:B--234-:R-:W-:-:S05]  /*1260*/  FMNMX R19, R19, R0, !PT ;  /* 0x0000000013137209 */ /* 0x01cfca0007800000 */
[----:B------:R0:W-:Y:S02]  /*1270*/  STG.E desc[UR4][R2.64], R19 ;  /* 0x0000001302007986 */ /* 0x0001e4000c101904 */
.L_x_151:
[----:B------:R-:W-:Y:S05]  /*1280*/  BSYNC.RECONVERGENT B0 ;  /* 0x0000000000007941 */ /* 0x000fea0003800200 */
.L_x_150:
[----:B------:R-:W-:-:S13]  /*1290*/  ISETP.NE.AND P0, PT, R13, 0x2, PT ;  /* 0x000000020d00780c */ /* 0x000fda0003f05270 */
[----:B------:R-:W-:Y:S05]  /*12a0*/  @!P0 BRA `(.L_x_144) ;  /* 0x0000000000848947 */ /* 0x000fea0003800000 */
[----:B------:R-:W1:Y:S01]  /*12b0*/  LDCU UR6, c[0x0][0x388] ;  /* 0x00007100ff0677ac */ /* 0x000e620008000800 */
[----:B------:R-:W-:Y:S01]  /*12c0*/  VIADD R0, R9, 0x2 ;  /* 0x0000000209007836 */ /* 0x000fe20000000000 */
[----:B------:R-:W-:Y:S01]  /*12d0*/  BSSY.RECONVERGENT B0, `(.L_x_144) ;  /* 0x000001e000007945 */ /* 0x000fe20003800200 */
[----:B------:R-:W5:Y:S03]  /*12e0*/  LDCU UR7, c[0x0][0x384] ;  /* 0x00007080ff0777ac */ /* 0x000f660008000800 */
[----:B-1----:R-:W-:-:S04]  /*12f0*/  ISETP.GE.AND P0, PT, R0, UR6, PT ;  /* 0x0000000600007c0c */ /* 0x002fc8000bf06270 */
[----:B-----5:R-:W-:-:S04]  /*1300*/  ISETP.GE.OR P0, PT, R16, UR7, P0 ;  /* 0x0000000710007c0c */ /* 0x020fc80008706670 */
[----:B------:R-:W-:-:S04]  /*1310*/  ISETP.LT.OR P0, PT, R16, RZ, P0 ;  /* 0x000000ff1000720c */ /* 0x000fc80000701670 */
[----:B------:R-:W-:-:S13]  /*1320*/  ISETP.LT.OR P0, PT, R9, -0x2, P0 ;  /* 0xfffffffe0900780c */ /* 0x000fda0000701670 */
[----:B------:R-:W-:Y:S05]  /*1330*/  @P0 BRA `(.L_x_155) ;  /* 0x00000000005c0947 */ /* 0x000fea0003800000 */
[----:B------:R-:W-:-:S05]  /*1340*/  IADD3 R7, PT, PT, R15, -0x2, -R20 ;  /* 0xfffffffe0f077810 */ /* 0x000fca0007ffe814 */
[----:B------:R-:W-:-:S05]  /*1350*/  IMAD R7, R7, R7, R8 ;  /* 0x0000000707077224 */ /* 0x000fca00078e0208 */
[----:B------:R-:W-:-:S04]  /*1360*/  I2FP.F32.U32 R7, R7 ;  /* 0x0000000700077245 */ /* 0x000fc80000201000 */
[----:B------:R1:W0:Y:S01]  /*1370*/  MUFU.RSQ R6, R7 ;  /* 0x0000000700067308 */ /* 0x0002220000001400 */
[----:B------:R-:W-:-:S05]  /*1380*/  VIADD R0, R7, 0xf3000000 ;  /* 0xf300000007007836 */ /* 0x000fca0000000000 */
[----:B------:R-:W-:-:S13]  /*1390*/  ISETP.GT.U32.AND P0, PT, R0, 0x727fffff, PT ;  /* 0x727fffff0000780c */ /* 0x000fda0003f04070 */
[----:B01----:R-:W-:Y:S05]  /*13a0*/  @!P0 BRA `(.L_x_156) ;  /* 0x0000000000188947 */ /* 0x003fea0003800000 */
[----:B------:R-:W-:Y:S01]  /*13b0*/  BSSY.RECONVERGENT B1, `(.L_x_157) ;  /* 0x0000004000017945 */ /* 0x000fe20003800200 */
[----:B------:R-:W-:Y:S01]  /*13c0*/  IMAD.MOV.U32 R0, RZ, RZ, R7 ;  /* 0x000000ffff007224 */ /* 0x000fe200078e0007 */
[----:B------:R-:W-:-:S07]  /*13d0*/  MOV R6, 0x13f0 ;  /* 0x000013f000067802 */ /* 0x000fce0000000f00 */
[----:B--234-:R-:W-:Y:S05]  /*13e0*/  CALL.REL.NOINC `($__internal_7_$__cuda_sm20_sqrt_rn_f32_slowpath) ;  /* 0x0000000000407944 */ /* 0x01cfea0003c00000 */
[----:B------:R-:W-:Y:S05]  /*13f0*/  BSYNC.RECONVERGENT B1 ;  /* 0x0000000000017941 */ /* 0x000fea0003800200 */
.L_x_157:
[----:B------:R-:W-:Y:S05]  /*1400*/  BRA `(.L_x_158) ;  /* 0x0000000000107947 */ /* 0x000fea0003800000 */
.L_x_156:
[----:B------:R-:W-:Y:S01]  /*1410*/  FMUL.FTZ R0, R7, R6 ;  /* 0x0000000607007220 */ /* 0x000fe20000410000 */
[----:B------:R-:W-:-:S03]  /*1420*/  FMUL.FTZ R6, R6, 0.5 ;  /* 0x3f00000006067820 */ /* 0x000fc60000410000 */
[----:B------:R-:W-:-:S04]  /*1430*/  FFMA R7, -R0, R0, R7 ;  /* 0x0000000000077223 */ /* 0x000fc80000000107 */
[----:B------:R-:W-:-:S07]  /*1440*/  FFMA R0, R7, R6, R0 ;  /* 0x0000000607007223 */ /* 0x000fce0000000000 */
.L_x_158:
[----:B------:R-:W0:Y:S02]  /*1450*/  F2I.TRUNC.NTZ R0, R0 ;  /* 0x0000000000007305 */ /* 0x000e24000020f100 */
[----:B0-----:R-:W-:-:S13]  /*1460*/  ISETP.GE.AND P0, PT, R0, R15, PT ;  /* 0x0000000f0000720c */ /* 0x001fda0003f06270 */
[----:B------:R-:W-:Y:S05]  /*1470*/  @P0 BRA `(.L_x_155) ;  /* 0x00000000000c0947 */ /* 0x000fea0003800000 */
[----:B------:R-:W2:Y:S02]  /*1480*/  LDG.E R4, desc[UR4][R4.64+0x8] ;  /* 0x0000080404047981 */ /* 0x000ea4000c1e1900 */
[----:B--234-:R-:W-:-:S05]  /*1490*/  FMNMX R19, R19, R4, !PT ;  /* 0x0000000413137209 */ /* 0x01cfca0007800000 */
[----:B------:R1:W-:Y:S02]  /*14a0*/  STG.E desc[UR4][R2.64], R19 ;  /* 0x0000001302007986 */ /* 0x0003e4000c101904 */
.L_x_155:
[----:B------:R-:W-:Y:S05]  /*14b0*/  BSYNC.RECONVERGENT B0 ;  /* 0x0000000000007941 */ /* 0x000fea0003800200 */
.L_x_144:
[----:B------:R-:W-:Y:S01]  /*14c0*/  VIADD R16, R16, 0x1 ;  /* 0x0000000110107836 */ /* 0x000fe20000000000 */
[----:B------:R-:W-:Y:S06]  /*14d0*/  @P2 BRA `(.L_x_159) ;  /* 0xffffffec00cc2947 */ /* 0x000fec000383ffff */
[----:B------:R-:W-:Y:S05]  /*14e0*/  EXIT ;  /* 0x000000000000794d */ /* 0x000fea0003800000 */
        .weak           $__internal_7_$__cuda_sm20_sqrt_rn_f32_slowpath
        .type           $__internal_7_$__cuda_sm20_sqrt_rn_f32_slowpath,@function
        .size           $__internal_7_$__cuda_sm20_sqrt_rn_f32_slowpath,(.L_x_1506 - $__internal_7_$__cuda_sm20_sqrt_rn_f32_slowpath)
$__internal_7_$__cuda_sm20_sqrt_rn_f32_slowpath:
[----:B------:R-:W-:-:S13]  /*14f0*/  LOP3.LUT P1, RZ, R0, 0x7fffffff, RZ, 0xc0, !PT ;  /* 0x7fffffff00ff7812 */ /* 0x000fda000782c0ff */
[----:B------:R-:W-:Y:S01]  /*1500*/  @!P1 MOV R24, R0 ;  /* 0x0000000000189202 */ /* 0x000fe20000000f00 */
        /* <DEDUP_REMOVED lines=17> */
.L_x_160:
[----:B------:R-:W-:Y:S02]  /*1620*/  IMAD.MOV.U32 R7, RZ, RZ, 0x0 ;  /* 0x00000000ff077424 */ /* 0x000fe400078e00ff */
[----:B------:R-:W-:Y:S02]  /*1630*/  IMAD.MOV.U32 R0, RZ, RZ, R24 ;  /* 0x000000ffff007224 */ /* 0x000fe400078e0018 */
[----:B------:R-:W-:Y:S05]  /*1640*/  RET.REL.NODEC R6 `(vec_localMaximum) ;  /* 0xffffffe8066c7950 */ /* 0x000fea0003c3ffff */
.L_x_161:
        /* <DEDUP_REMOVED lines=11> */
.L_x_1506:


//--------------------- .text.vec_localMinimum    --------------------------
	.section	.text.vec_localMinimum,"ax",@progbits
	.align	128
        .global         vec_localMinimum
        .type           vec_localMinimum,@function
        .size           vec_localMinimum,(.L_x_1507 - vec_localMinimum)
        .other          vec_localMinimum,@"STO_CUDA_ENTRY STV_DEFAULT"
vec_localMinimum:
.text.vec_localMinimum:
        /* <DEDUP_REMOVED lines=65> */
.L_x_199:
        /* <DEDUP_REMOVED lines=18> */
.L_x_183:
        /* <DEDUP_REMOVED lines=20> */
[----:B0--3--:R-:W-:Y:S05]  /*0670*/  CALL.REL.NOINC `($__internal_8_$__cuda_sm20_sqrt_rn_f32_slowpath) ;  /* 0x0000000c009c7944 */ /* 0x009fea0003c00000 */
[----:B------:R-:W-:Y:S05]  /*0680*/  BSYNC.RECONVERGENT B1 ;  /* 0x0000000000017941 */ /* 0x000fea0003800200 */
.L_x_166:
[----:B------:R-:W-:Y:S05]  /*0690*/  BRA `(.L_x_167) ;  /* 0x0000000000107947 */ /* 0x000fea0003800000 */
.L_x_165:
[----:B------:R-:W-:Y:S01]  /*06a0*/  FMUL.FTZ R0, R5, R4 ;  /* 0x0000000405007220 */ /* 0x000fe20000410000 */
[----:B------:R-:W-:-:S03]  /*06b0*/  FMUL.FTZ R4, R4, 0.5 ;  /* 0x3f00000004047820 */ /* 0x000fc60000410000 */
[----:B------:R-:W-:-:S04]  /*06c0*/  FFMA R5, -R0, R0, R5 ;  /* 0x0000000000057223 */ /* 0x000fc80000000105 */
[----:B------:R-:W-:-:S07]  /*06d0*/  FFMA R0, R5, R4, R0 ;  /* 0x0000000405007223 */ /* 0x000fce0000000000 */
.L_x_167:
[----:B------:R-:W1:Y:S02]  /*06e0*/  F2I.TRUNC.NTZ R0, R0 ;  /* 0x0000000000007305 */ /* 0x000e64000020f100 */
[----:B-1----:R-:W-:-:S13]  /*06f0*/  ISETP.GT.AND P1, PT, R0, R15, PT ;  /* 0x0000000f0000720c */ /* 0x002fda0003f24270 */
[----:B------:R-:W-:Y:S05]  /*0700*/  @P1 BRA `(.L_x_164) ;  /* 0x0000000000141947 */ /* 0x000fea0003800000 */
[----:B------:R-:W1:Y:S02]  /*0710*/  LDC.64 R4, c[0x0][0x398] ;  /* 0x0000e600ff047b82 */ /* 0x000e640000000a00 */
[----:B-1----:R-:W-:-:S06]  /*0720*/  IMAD.WIDE R4, R21, 0x4, R4 ;  /* 0x0000000415047825 */ /* 0x002fcc00078e0204 */
[----:B------:R-:W0:Y:S02]  /*0730*/  LDG.E R4, desc[UR4][R4.64] ;  /* 0x0000000404047981 */ /* 0x000e24000c1e1900 */
[----:B0-----:R-:W-:-:S05]  /*0740*/  FMNMX R19, R19, R4, PT ;  /* 0x0000000413137209 */ /* 0x001fca0003800000 */
[----:B------:R1:W-:Y:S02]  /*0750*/  STG.E desc[UR4][R2.64], R19 ;  /* 0x0000001302007986 */ /* 0x0003e4000c101904 */
.L_x_164:
[----:B---3--:R-:W-:Y:S05]  /*0760*/  BSYNC.RECONVERGENT B0 ;  /* 0x0000000000007941 */ /* 0x008fea0003800200 */
.L_x_163:
        /* <DEDUP_REMOVED lines=20> */
[----:B01----:R-:W-:Y:S05]  /*08b0*/  CALL.REL.NOINC `($__internal_8_$__cuda_sm20_sqrt_rn_f32_slowpath) ;  /* 0x0000000c000c7944 */ /* 0x003fea0003c00000 */
[----:B------:R-:W-:Y:S05]  /*08c0*/  BSYNC.RECONVERGENT B1 ;  /* 0x0000000000017941 */ /* 0x000fea0003800200 */
.L_x_171:
[----:B------:R-:W-:Y:S05]  /*08d0*/  BRA `(.L_x_172) ;  /* 0x0000000000107947 */ /* 0x000fea0003800000 */
.L_x_170:
[----:B------:R-:W-:Y:S01]  /*08e0*/  FMUL.FTZ R0, R7, R6 ;  /* 0x0000000607007220 */ /* 0x000fe20000410000 */
[----:B------:R-:W-:-:S03]  /*08f0*/  FMUL.FTZ R6, R6, 0.5 ;  /* 0x3f00000006067820 */ /* 0x000fc60000410000 */
[----:B------:R-:W-:-:S04]  /*0900*/  FFMA R7, -R0, R0, R7 ;  /* 0x0000000000077223 */ /* 0x000fc80000000107 */
[----:B------:R-:W-:-:S07]  /*0910*/  FFMA R0, R7, R6, R0 ;  /* 0x0000000607007223 */ /* 0x000fce0000000000 */
.L_x_172:
[----:B------:R-:W2:Y:S02]  /*0920*/  F2I.TRUNC.NTZ R0, R0 ;  /* 0x0000000000007305 */ /* 0x000ea4000020f100 */
[----:B--2---:R-:W-:-:S13]  /*0930*/  ISETP.GT.AND P1, PT, R0, R15, PT ;  /* 0x0000000f0000720c */ /* 0x004fda0003f24270 */
[----:B------:R-:W-:Y:S05]  /*0940*/  @P1 BRA `(.L_x_169) ;  /* 0x00000000000c1947 */ /* 0x000fea0003800000 */
[----:B------:R-:W0:Y:S02]  /*0950*/  LDG.E R0, desc[UR4][R4.64+0x4] ;  /* 0x0000040404007981 */ /* 0x000e24000c1e1900 */
[----:B01----:R-:W-:-:S05]  /*0960*/  FMNMX R19, R19, R0, PT ;  /* 0x0000000013137209 */ /* 0x003fca0003800000 */
[----:B------:R2:W-:Y:S02]  /*0970*/  STG.E desc[UR4][R2.64], R19 ;  /* 0x0000001302007986 */ /* 0x0005e4000c101904 */
.L_x_169:
[----:B------:R-:W-:Y:S05]  /*0980*/  BSYNC.RECONVERGENT B0 ;  /* 0x0000000000007941 */ /* 0x000fea0003800200 */
.L_x_168:
        /* <DEDUP_REMOVED lines=17> */
[----:B012---:R-:W-:Y:S05]  /*0aa0*/  CALL.REL.NOINC `($__internal_8_$__cuda_sm20_sqrt_rn_f32_slowpath) ;  /* 0x0000000800907944 */ /* 0x007fea0003c00000 */
[----:B------:R-:W-:Y:S05]  /*0ab0*/  BSYNC.RECONVERGENT B1 ;  /* 0x0000000000017941 */ /* 0x000fea0003800200 */
.L_x_176:
[----:B------:R-:W-:Y:S05]  /*0ac0*/  BRA `(.L_x_177) ;  /* 0x0000000000107947 */ /* 0x000fea0003800000 */
.L_x_175:
[----:B------:R-:W-:Y:S01]  /*0ad0*/  FMUL.FTZ R0, R7, R6 ;  /* 0x0000000607007220 */ /* 0x000fe20000410000 */
[----:B------:R-:W-:-:S03]  /*0ae0*/  FMUL.FTZ R6, R6, 0.5 ;  /* 0x3f00000006067820 */ /* 0x000fc60000410000 */
[----:B------:R-:W-:-:S04]  /*0af0*/  FFMA R7, -R0, R0, R7 ;  /* 0x0000000000077223 */ /* 0x000fc80000000107 */
[----:B------:R-:W-:-:S07]  /*0b00*/  FFMA R0, R7, R6, R0 ;  /* 0x0000000607007223 */ /* 0x000fce0000000000 */
.L_x_177:
[----:B------:R-:W3:Y:S02]  /*0b10*/  F2I.TRUNC.NTZ R0, R0 ;  /* 0x0000000000007305 */ /* 0x000ee4000020f100 */
[----:B---3--:R-:W-:-:S13]  /*0b20*/  ISETP.GT.AND P1, PT, R0, R15, PT ;  /* 0x0000000f0000720c */ /* 0x008fda0003f24270 */
[----:B------:R-:W-:Y:S05]  /*0b30*/  @P1 BRA `(.L_x_174) ;  /* 0x00000000000c1947 */ /* 0x000fea0003800000 */
[----:B------:R-:W0:Y:S02]  /*0b40*/  LDG.E R0, desc[UR4][R4.64+0x8] ;  /* 0x0000080404007981 */ /* 0x000e24000c1e1900 */
[----:B012---:R-:W-:-:S05]  /*0b50*/  FMNMX R19, R19, R0, PT ;  /* 0x0000000013137209 */ /* 0x007fca0003800000 */
[----:B------:R3:W-:Y:S02]  /*0b60*/  STG.E desc[UR4][R2.64], R19 ;  /* 0x0000001302007986 */ /* 0x0007e4000c101904 */
.L_x_174:
[----:B------:R-:W-:Y:S05]  /*0b70*/  BSYNC.RECONVERGENT B0 ;  /* 0x0000000000007941 */ /* 0x000fea0003800200 */
.L_x_173:
        /* <DEDUP_REMOVED lines=15> */
[----:B-123--:R-:W-:Y:S05]  /*0c70*/  CALL.REL.NOINC `($__internal_8_$__cuda_sm20_sqrt_rn_f32_slowpath) ;  /* 0x00000008001c7944 */ /* 0x00efea0003c00000 */
[----:B------:R-:W-:Y:S05]  /*0c80*/  BSYNC.RECONVERGENT B1 ;  /* 0x0000000000017941 */ /* 0x000fea0003800200 */
.L_x_181:
[----:B------:R-:W-:Y:S05]  /*0c90*/  BRA `(.L_x_182) ;  /* 0x0000000000107947 */ /* 0x000fea0003800000 */
.L_x_180:
[----:B------:R-:W-:Y:S01]  /*0ca0*/  FMUL.FTZ R0, R7, R6 ;  /* 0x0000000607007220 */ /* 0x000fe20000410000 */
[----:B------:R-:W-:-:S03]  /*0cb0*/  FMUL.FTZ R6, R6, 0.5 ;  /* 0x3f00000006067820 */ /* 0x000fc60000410000 */
[----:B------:R-:W-:-:S04]  /*0cc0*/  FFMA R7, -R0, R0, R7 ;  /* 0x0000000000077223 */ /* 0x000fc80000000107 */
[----:B------:R-:W-:-:S07]  /*0cd0*/  FFMA R0, R7, R6, R0 ;  /* 0x0000000607007223 */ /* 0x000fce0000000000 */
.L_x_182:
[----:B------:R-:W0:Y:S02]  /*0ce0*/  F2I.TRUNC.NTZ R0, R0 ;  /* 0x0000000000007305 */ /* 0x000e24000020f100 */
[----:B0-----:R-:W-:-:S13]  /*0cf0*/  ISETP.GT.AND P0, PT, R0, R15, PT ;  /* 0x0000000f0000720c */ /* 0x001fda0003f04270 */
[----:B------:R-:W-:Y:S05]  /*0d00*/  @P0 BRA `(.L_x_179) ;  /* 0x00000000000c0947 */ /* 0x000fea0003800000 */
[----:B------:R-:W1:Y:S02]  /*0d10*/  LDG.E R4, desc[UR4][R4.64+0xc] ;  /* 0x00000c0404047981 */ /* 0x000e64000c1e1900 */
[----:B-123--:R-:W-:-:S05]  /*0d20*/  FMNMX R19, R19, R4, PT ;  /* 0x0000000413137209 */ /* 0x00efca0003800000 */
[----:B------:R4:W-:Y:S02]  /*0d30*/  STG.E desc[UR4][R2.64], R19 ;  /* 0x0000001302007986 */ /* 0x0009e4000c101904 */
.L_x_179:
[----:B------:R-:W-:Y:S05]  /*0d40*/  BSYNC.RECONVERGENT B0 ;  /* 0x0000000000007941 */ /* 0x000fea0003800200 */
.L_x_178:
[----:B------:R-:W-:Y:S02]  /*0d50*/  VIADD R9, R9, 0x4 ;  /* 0x0000000409097836 */ /* 0x000fe40000000000 */
[----:B------:R-:W-:Y:S02]  /*0d60*/  VIADD R23, R23, 0xfffffffc ;  /* 0xfffffffc17177836 */ /* 0x000fe40000000000 */
[----:B------:R-:W-:Y:S01]  /*0d70*/  VIADD R21, R21, 0x4 ;  /* 0x0000000415157836 */ /* 0x000fe20000000000 */
[----:B------:R-:W-:Y:S06]  /*0d80*/  @P3 BRA `(.L_x_183) ;  /* 0xfffffff400e83947 */ /* 0x000fec000383ffff */
[----:B------:R-:W-:-:S07]  /*0d90*/  MOV R20, R14 ;  /* 0x0000000e00147202 */ /* 0x000fce0000000f00 */
.L_x_162:
        /* <DEDUP_REMOVED lines=20> */
[----:B-1234-:R-:W-:Y:S05]  /*0ee0*/  CALL.REL.NOINC `($__internal_8_$__cuda_sm20_sqrt_rn_f32_slowpath) ;  /* 0x0000000400807944 */ /* 0x01efea0003c00000 */
[----:B------:R-:W-:Y:S05]  /*0ef0*/  BSYNC.RECONVERGENT B1 ;  /* 0x0000000000017941 */ /* 0x000fea0003800200 */
.L_x_188:
[----:B------:R-:W-:Y:S05]  /*0f00*/  BRA `(.L_x_189) ;  /* 0x0000000000107947 */ /* 0x000fea0003800000 */
.L_x_187:
[----:B------:R-:W-:Y:S01]  /*0f10*/  FMUL.FTZ R0, R5, R4 ;  /* 0x0000000405007220 */ /* 0x000fe20000410000 */
[----:B------:R-:W-:-:S03]  /*0f20*/  FMUL.FTZ R4, R4, 0.5 ;  /* 0x3f00000004047820 */ /* 0x000fc60000410000 */
[----:B------:R-:W-:-:S04]  /*0f30*/  FFMA R5, -R0, R0, R5 ;  /* 0x0000000000057223 */ /* 0x000fc80000000105 */
[----:B------:R-:W-:-:S07]  /*0f40*/  FFMA R0, R5, R4, R0 ;  /* 0x0000000405007223 */ /* 0x000fce0000000000 */
.L_x_189:
[----:B------:R-:W0:Y:S02]  /*0f50*/  F2I.TRUNC.NTZ R0, R0 ;  /* 0x0000000000007305 */ /* 0x000e24000020f100 */
[----:B0-----:R-:W-:-:S13]  /*0f60*/  ISETP.GT.AND P0, PT, R0, R15, PT ;  /* 0x0000000f0000720c */ /* 0x001fda0003f04270 */
[----:B------:R-:W-:Y:S05]  /*0f70*/  @P0 BRA `(.L_x_186) ;  /* 0x0000000000180947 */ /* 0x000fea0003800000 */
[----:B------:R-:W0:Y:S01]  /*0f80*/  LDC.64 R4, c[0x0][0x398] ;  /* 0x0000e600ff047b82 */ /* 0x000e220000000a00 */
[----:B------:R-:W-:-:S04]  /*0f90*/  IMAD.IADD R7, R18, 0x1, R9 ;  /* 0x0000000112077824 */ /* 0x000fc800078e0209 */
[----:B0-----:R-:W-:-:S06]  /*0fa0*/  IMAD.WIDE R4, R7, 0x4, R4 ;  /* 0x0000000407047825 */ /* 0x001fcc00078e0204 */
[----:B------:R-:W1:Y:S02]  /*0fb0*/  LDG.E R4, desc[UR4][R4.64] ;  /* 0x0000000404047981 */ /* 0x000e64000c1e1900 */
[----:B-1234-:R-:W-:-:S05]  /*0fc0*/  FMNMX R19, R19, R4, PT ;  /* 0x0000000413137209 */ /* 0x01efca0003800000 */
[----:B------:R0:W-:Y:S02]  /*0fd0*/  STG.E desc[UR4][R2.64], R19 ;  /* 0x0000001302007986 */ /* 0x0001e4000c101904 */
.L_x_186:
[----:B------:R-:W-:Y:S05]  /*0fe0*/  BSYNC.RECONVERGENT B0 ;  /* 0x0000000000007941 */ /* 0x000fea0003800200 */
.L_x_185:
        /* <DEDUP_REMOVED lines=28> */
[----:B--234-:R-:W-:Y:S05]  /*11b0*/  CALL.REL.NOINC `($__internal_8_$__cuda_sm20_sqrt_rn_f32_slowpath) ;  /* 0x0000000000cc7944 */ /* 0x01cfea0003c00000 */
[----:B------:R-:W-:Y:S05]  /*11c0*/  BSYNC.RECONVERGENT B1 ;  /* 0x0000000000017941 */ /* 0x000fea0003800200 */
.L_x_193:
[----:B------:R-:W-:Y:S05]  /*11d0*/  BRA `(.L_x_194) ;  /* 0x0000000000107947 */ /* 0x000fea0003800000 */
.L_x_192:
[----:B-1----:R-:W-:Y:S01]  /*11e0*/  FMUL.FTZ R0, R7, R6 ;  /* 0x0000000607007220 */ /* 0x002fe20000410000 */
[----:B------:R-:W-:-:S03]  /*11f0*/  FMUL.FTZ R6, R6, 0.5 ;  /* 0x3f00000006067820 */ /* 0x000fc60000410000 */
[----:B------:R-:W-:-:S04]  /*1200*/  FFMA R7, -R0, R0, R7 ;  /* 0x0000000000077223 */ /* 0x000fc80000000107 */
[----:B------:R-:W-:-:S07]  /*1210*/  FFMA R0, R7, R6, R0 ;  /* 0x0000000607007223 */ /* 0x000fce0000000000 */
.L_x_194:
[----:B------:R-:W0:Y:S02]  /*1220*/  F2I.TRUNC.NTZ R0, R0 ;  /* 0x0000000000007305 */ /* 0x000e24000020f100 */
[----:B0-----:R-:W-:-:S13]  /*1230*/  ISETP.GT.AND P0, PT, R0, R15, PT ;  /* 0x0000000f0000720c */ /* 0x001fda0003f04270 */
[----:B------:R-:W-:Y:S05]  /*1240*/  @P0 BRA `(.L_x_191) ;  /* 0x00000000000c0947 */ /* 0x000fea0003800000 */
[----:B------:R-:W2:Y:S02]  /*1250*/  LDG.E R0, desc[UR4][R4.64+0x4] ;  /* 0x0000040404007981 */ /* 0x000ea4000c1e1900 */
[----:B--234-:R-:W-:-:S05]  /*1260*/  FMNMX R19, R19, R0, PT ;  /* 0x0000000013137209 */ /* 0x01cfca0003800000 */
[----:B------:R0:W-:Y:S02]  /*1270*/  STG.E desc[UR4][R2.64], R19 ;  /* 0x0000001302007986 */ /* 0x0001e4000c101904 */
.L_x_191:
[----:B------:R-:W-:Y:S05]  /*1280*/  BSYNC.RECONVERGENT B0 ;  /* 0x0000000000007941 */ /* 0x000fea0003800200 */
.L_x_190:
        /* <DEDUP_REMOVED lines=21> */
[----:B--234-:R-:W-:Y:S05]  /*13e0*/  CALL.REL.NOINC `($__internal_8_$__cuda_sm20_sqrt_rn_f32_slowpath) ;  /* 0x0000000000407944 */ /* 0x01cfea0003c00000 */
[----:B------:R-:W-:Y:S05]  /*13f0*/  BSYNC.RECONVERGENT B1 ;  /* 0x0000000000017941 */ /* 0x000fea0003800200 */
.L_x_197:
[----:B------:R-:W-:Y:S05]  /*1400*/  BRA `(.L_x_198) ;  /* 0x0000000000107947 */ /* 0x000fea0003800000 */
.L_x_196:
[----:B------:R-:W-:Y:S01]  /*1410*/  FMUL.FTZ R0, R7, R6 ;  /* 0x0000000607007220 */ /* 0x000fe20000410000 */
[----:B------:R-:W-:-:S03]  /*1420*/  FMUL.FTZ R6, R6, 0.5 ;  /* 0x3f00000006067820 */ /* 0x000fc60000410000 */
[----:B------:R-:W-:-:S04]  /*1430*/  FFMA R7, -R0, R0, R7 ;  /* 0x0000000000077223 */ /* 0x000fc80000000107 */
[----:B------:R-:W-:-:S07]  /*1440*/  FFMA R0, R7, R6, R0 ;  /* 0x0000000607007223 */ /* 0x000fce0000000000 */
.L_x_198:
[----:B------:R-:W0:Y:S02]  /*1450*/  F2I.TRUNC.NTZ R0, R0 ;  /* 0x0000000000007305 */ /* 0x000e24000020f100 */
[----:B0-----:R-:W-:-:S13]  /*1460*/  ISETP.GT.AND P0, PT, R0, R15, PT ;  /* 0x0000000f0000720c */ /* 0x001fda0003f04270 */
[----:B------:R-:W-:Y:S05]  /*1470*/  @P0 BRA `(.L_x_195) ;  /* 0x00000000000c0947 */ /* 0x000fea0003800000 */
[----:B------:R-:W2:Y:S02]  /*1480*/  LDG.E R4, desc[UR4][R4.64+0x8] ;  /* 0x0000080404047981 */ /* 0x000ea4000c1e1900 */
[----:B--234-:R-:W-:-:S05]  /*1490*/  FMNMX R19, R19, R4, PT ;  /* 0x0000000413137209 */ /* 0x01cfca0003800000 */
[----:B------:R1:W-:Y:S02]  /*14a0*/  STG.E desc[UR4][R2.64], R19 ;  /* 0x0000001302007986 */ /* 0x0003e4000c101904 */
.L_x_195:
[----:B------:R-:W-:Y:S05]  /*14b0*/  BSYNC.RECONVERGENT B0 ;  /* 0x0000000000007941 */ /* 0x000fea0003800200 */
.L_x_184:
[----:B------:R-:W-:Y:S01]  /*14c0*/  VIADD R16, R16, 0x1 ;  /* 0x0000000110107836 */ /* 0x000fe20000000000 */
[----:B------:R-:W-:Y:S06]  /*14d0*/  @P2 BRA `(.L_x_199) ;  /* 0xffffffec00cc2947 */ /* 0x000fec000383ffff */
[----:B------:R-:W-:Y:S05]  /*14e0*/  EXIT ;  /* 0x000000000000794d */ /* 0x000fea0003800000 */
        .weak           $__internal_8_$__cuda_sm20_sqrt_rn_f32_slowpath
        .type           $__internal_8_$__cuda_sm20_sqrt_rn_f32_slowpath,@function
        .size           $__internal_8_$__cuda_sm20_sqrt_rn_f32_slowpath,(.L_x_1507 - $__internal_8_$__cuda_sm20_sqrt_rn_f32_slowpath)
$__internal_8_$__cuda_sm20_sqrt_rn_f32_slowpath:
        /* <DEDUP_REMOVED lines=19> */
.L_x_200:
[----:B------:R-:W-:Y:S02]  /*1620*/  IMAD.MOV.U32 R7, RZ, RZ, 0x0 ;  /* 0x00000000ff077424 */ /* 0x000fe400078e00ff */
[----:B------:R-:W-:Y:S02]  /*1630*/  IMAD.MOV.U32 R0, RZ, RZ, R24 ;  /* 0x000000ffff007224 */ /* 0x000fe400078e0018 */
[----:B------:R-:W-:Y:S05]  /*1640*/  RET.REL.NODEC R6 `(vec_localMinimum) ;  /* 0xffffffe8066c7950 */ /* 0x000fea0003c3ffff */
.L_x_201:
        /* <DEDUP_REMOVED lines=11> */
.L_x_1507:


//--------------------- .text.vec_manualFilteringTest --------------------------
	.section	.text.vec_manualFilteringTest,"ax",@progbits
	.align	128
        .global         vec_manualFilteringTest
        .type           vec_manualFilteringTest,@function
        .size           vec_manualFilteringTest,(.L_x_1509 - vec_manualFilteringTest)
        .other          vec_manualFilteringTest,@"STO_CUDA_ENTRY STV_DEFAULT"
vec_manualFilteringTest:
.text.vec_manualFilteringTest:
[----:B------:R-:W0:Y:S01]  /*0000*/  LDC R1, c[0x0][0x37c] ;  /* 0x0000df00ff017b82 */ /* 0x000e220000000800 */
[----:B------:R-:W1:Y:S01]  /*0010*/  S2R R4, SR_TID.X ;  /* 0x0000000000047919 */ /* 0x000e620000002100 */
[----:B------:R-:W2:Y:S06]  /*0020*/  LDCU UR5, c[0x0][0x2fc] ;  /* 0x00005f80ff0577ac */ /* 0x000eac0008000800 */
[----:B------:R-:W1:Y:S01]  /*0030*/  S2UR UR6, SR_CTAID.X ;  /* 0x00000000000679c3 */ /* 0x000e620000002500 */
[----:B------:R-:W-:Y:S01]  /*0040*/  IMAD.MOV.U32 R5, RZ, RZ, RZ ;  /* 0x000000ffff057224 */ /* 0x000fe200078e00ff */
[----:B------:R-:W3:Y:S01]  /*0050*/  S2R R7, SR_TID.Y ;  /* 0x0000000000077919 */ /* 0x000ee20000002200 */
[----:B------:R-:W4:Y:S01]  /*0060*/  LDCU UR4, c[0x0][0x2f8] ;  /* 0x00005f00ff0477ac */ /* 0x000f220008000800 */
[----:B0-----:R-:W-:Y:S01]  /*0070*/  VIADD R1, R1, 0xffffffe0 ;  /* 0xffffffe001017836 */ /* 0x001fe20000000000 */
[----:B------:R-:W-:Y:S03]  /*0080*/  BSSY.RECONVERGENT B0, `(.L_x_202) ;  /* 0x0000030000007945 */ /* 0x000fe60003800200 */
[----:B------:R-:W1:Y:S08]  /*0090*/  LDC R3, c[0x0][0x360] ;  /* 0x0000d800ff037b82 */ /* 0x000e700000000800 */
[----:B------:R-:W3:Y:S01]  /*00a0*/  S2UR UR7, SR_CTAID.Y ;  /* 0x00000000000779c3 */ /* 0x000ee20000002600 */
[----:B----4-:R-:W-:-:S07]  /*00b0*/  IADD3 R6, P1, PT, R1, UR4, RZ ;  /* 0x0000000401067c10 */ /* 0x010fce000ff3e0ff */
[----:B------:R-:W3:Y:S01]  /*00c0*/  LDC R0, c[0x0][0x364] ;  /* 0x0000d900ff007b82 */ /* 0x000ee20000000800 */
[----:B------:R-:W0:Y:S01]  /*00d0*/  LDCU UR8, c[0x0][0x370] ;  /* 0x00006e00ff0877ac */ /* 0x000e220008000800 */
[----:B-1----:R-:W-:-:S06]  /*00e0*/  IMAD R4, R3, UR6, R4 ;  /* 0x0000000603047c24 */ /* 0x002fcc000f8e0204 */
[----:B------:R-:W1:Y:S01]  /*00f0*/  LDC R28, c[0x0][0x390] ;  /* 0x0000e400ff1c7b82 */ /* 0x000e620000000800 */
[----:B0-----:R-:W-:-:S04]  /*0100*/  IMAD.WIDE.U32 R2, R3, UR8, RZ ;  /* 0x0000000803027c25 */ /* 0x001fc8000f8e00ff */
[----:B---3--:R-:W-:-:S04]  /*0110*/  IMAD R7, R0, UR7, R7 ;  /* 0x0000000700077c24 */ /* 0x008fc8000f8e0207 */
[----:B------:R-:W-:-:S04]  /*0120*/  IMAD.WIDE.U32 R4, R7, R2, R4 ;  /* 0x0000000207047225 */ /* 0x000fc800078e0004 */
[----:B------:R-:W-:Y:S02]  /*0130*/  IMAD R3, R3, R7, RZ ;  /* 0x0000000703037224 */ /* 0x000fe400078e02ff */
[----:B--2---:R-:W-:Y:S02]  /*0140*/  IMAD.X R7, RZ, RZ, UR5, P1 ;  /* 0x00000005ff077e24 */ /* 0x004fe400088e06ff */
[----:B------:R-:W-:Y:S02]  /*0150*/  IMAD.IADD R9, R5, 0x1, R3 ;  /* 0x0000000105097824 */ /* 0x000fe400078e0203 */
[----:B-1----:R-:W-:-:S03]  /*0160*/  IMAD R28, R28, R28, RZ ;  /* 0x0000001c1c1c7224 */ /* 0x002fc600078e02ff */
[----:B------:R-:W-:-:S13]  /*0170*/  ISETP.NE.U32.AND P0, PT, R9, RZ, PT ;  /* 0x000000ff0900720c */ /* 0x000fda0003f05070 */
[----:B------:R-:W-:Y:S05]  /*0180*/  @P0 BRA `(.L_x_203) ;  /* 0x00000000005c0947 */ /* 0x000fea0003800000 */
[----:B------:R-:W0:Y:S01]  /*0190*/  I2F.U32.RP R0, R28 ;  /* 0x0000001c00007306 */ /* 0x000e220000209000 */
[----:B------:R-:W-:Y:S01]  /*01a0*/  IMAD.MOV R11, RZ, RZ, -R28 ;  /* 0x000000ffff0b7224 */ /* 0x000fe200078e0a1c */
[----:B------:R-:W-:Y:S01]  /*01b0*/  ISETP.NE.U32.AND P2, PT, R28, RZ, PT ;  /* 0x000000ff1c00720c */ /* 0x000fe20003f45070 */
[----:B------:R-:W-:Y:S01]  /*01c0*/  IMAD.MOV.U32 R27, RZ, RZ, RZ ;  /* 0x000000ffff1b7224 */ /* 0x000fe200078e00ff */
[----:B------:R-:W-:-:S04]  /*01d0*/  MOV R17, RZ ;  /* 0x000000ff00117202 */ /* 0x000fc80000000f00 */
[----:B0-----:R-:W0:Y:S02]  /*01e0*/  MUFU.RCP R0, R0 ;  /* 0x0000000000007308 */ /* 0x001e240000001000 */
[----:B0-----:R-:W-:-:S06]  /*01f0*/  VIADD R2, R0, 0xffffffe ;  /* 0x0ffffffe00027836 */ /* 0x001fcc0000000000 */
[----:B------:R0:W1:Y:S02]  /*0200*/  F2I.FTZ.U32.TRUNC.NTZ R3, R2 ;  /* 0x0000000200037305 */ /* 0x000064000021f000 */
[----:B0-----:R-:W-:Y:S02]  /*0210*/  HFMA2 R2, -RZ, RZ, 0, 0 ;  /* 0x00000000ff027431 */ /* 0x001fe400000001ff */
[----:B-1----:R-:W-:-:S04]  /*0220*/  IMAD R11, R11, R3, RZ ;  /* 0x000000030b0b7224 */ /* 0x002fc800078e02ff */
[----:B------:R-:W-:-:S06]  /*0230*/  IMAD.HI.U32 R3, R3, R11, R2 ;  /* 0x0000000b03037227 */ /* 0x000fcc00078e0002 */
[----:B------:R-:W-:-:S04]  /*0240*/  IMAD.HI.U32 R16, R3, R4, RZ ;  /* 0x0000000403107227 */ /* 0x000fc800078e00ff */
[----:B------:R-:W-:-:S04]  /*0250*/  IMAD.MOV R3, RZ, RZ, -R16 ;  /* 0x000000ffff037224 */ /* 0x000fc800078e0a10 */
[----:B------:R-:W-:-:S05]  /*0260*/  IMAD R3, R28, R3, R4 ;  /* 0x000000031c037224 */ /* 0x000fca00078e0204 */
[----:B------:R-:W-:-:S13]  /*0270*/  ISETP.GE.U32.AND P0, PT, R3, R28, PT ;  /* 0x0000001c0300720c */ /* 0x000fda0003f06070 */
[----:B------:R-:W-:Y:S02]  /*0280*/  @P0 IMAD.IADD R3, R3, 0x1, -R28 ;  /* 0x0000000103030824 */ /* 0x000fe400078e0a1c */
[----:B------:R-:W-:-:S03]  /*0290*/  @P0 VIADD R16, R16, 0x1 ;  /* 0x0000000110100836 */ /* 0x000fc60000000000 */
[----:B------:R-:W-:-:S13]  /*02a0*/  ISETP.GE.U32.AND P1, PT, R3, R28, PT ;  /* 0x0000001c0300720c */ /* 0x000fda0003f26070 */
[----:B------:R-:W-:Y:S01]  /*02b0*/  @P1 VIADD R16, R16, 0x1 ;  /* 0x0000000110101836 */ /* 0x000fe20000000000 */
[----:B------:R-:W-:-:S05]  /*02c0*/  @!P2 LOP3.LUT R16, RZ, R28, RZ, 0x33, !PT ;  /* 0x0000001cff10a212 */ /* 0x000fca00078e33ff */
[----:B------:R-:W-:-:S04]  /*02d0*/  IMAD.MOV R3, RZ, RZ, -R16 ;  /* 0x000000ffff037224 */ /* 0x000fc800078e0a10 */
[----:B------:R-:W-:Y:S01]  /*02e0*/  IMAD R30, R28, R3, R4 ;  /* 0x000000031c1e7224 */ /* 0x000fe200078e0204 */
[----:B------:R-:W-:Y:S06]  /*02f0*/  BRA `(.L_x_204) ;  /* 0x0000000000207947 */ /* 0x000fec0003800000 */
.L_x_203:
[----:B------:R-:W-:-:S07]  /*0300*/  MOV R0, 0x320 ;  /* 0x0000032000007802 */ /* 0x000fce0000000f00 */
[----:B------:R-:W-:Y:S05]  /*0310*/  CALL.REL.NOINC `($__internal_10_$__cuda_sm20_div_u64) ;  /* 0x0000001800b07944 */ /* 0x000fea0003c00000 */
[----:B------:R-:W-:Y:S01]  /*0320*/  IADD3 R31, P0, PT, RZ, -R16, RZ ;  /* 0x80000010ff1f7210 */ /* 0x000fe20007f1e0ff */
[----:B------:R-:W-:-:S04]  /*0330*/  IMAD.MOV.U32 R8, RZ, RZ, R4 ;  /* 0x000000ffff087224 */ /* 0x000fc800078e0004 */
[----:B------:R-:W-:Y:S02]  /*0340*/  IMAD.X R27, RZ, RZ, ~R17, P0 ;  /* 0x000000ffff1b7224 */ /* 0x000fe400000e0e11 */
[----:B------:R-:W-:-:S04]  /*0350*/  IMAD.WIDE.U32 R30, R28, R31, R8 ;  /* 0x0000001f1c1e7225 */ /* 0x000fc800078e0008 */
[----:B------:R-:W-:-:S04]  /*0360*/  IMAD R27, R27, R28, RZ ;  /* 0x0000001c1b1b7224 */ /* 0x000fc800078e02ff */
[----:B------:R-:W-:-:S07]  /*0370*/  IMAD.IADD R27, R31, 0x1, R27 ;  /* 0x000000011f1b7824 */ /* 0x000fce00078e021b */
.L_x_204:
[----:B------:R-:W-:Y:S05]  /*0380*/  BSYNC.RECONVERGENT B0 ;  /* 0x0000000000007941 */ /* 0x000fea0003800200 */
.L_x_202:
[----:B------:R-:W0:Y:S01]  /*0390*/  LDCU UR4, c[0x0][0x38c] ;  /* 0x00007180ff0477ac */ /* 0x000e220008000800 */
[----:B------:R-:W-:Y:S01]  /*03a0*/  BSSY.RECONVERGENT B0, `(.L_x_205) ;  /* 0x000002c000007945 */ /* 0x000fe20003800200 */
[----:B0-----:R-:W-:-:S05]  /*03b0*/  IMAD.U32 R3, RZ, RZ, UR4 ;  /* 0x00000004ff037e24 */ /* 0x001fca000f8e00ff */
[----:B------:R-:W-:-:S04]  /*03c0*/  SHF.R.S32.HI R25, RZ, 0x1f, R3 ;  /* 0x0000001fff197819 */ /* 0x000fc80000011403 */
[----:B------:R-:W-:-:S04]  /*03d0*/  LOP3.LUT R0, R17, R25, RZ, 0xfc, !PT ;  /* 0x0000001911007212 */ /* 0x000fc800078efcff */
[----:B------:R-:W-:-:S13]  /*03e0*/  ISETP.NE.U32.AND P0, PT, R0, RZ, PT ;  /* 0x000000ff0000720c */ /* 0x000fda0003f05070 */
[----:B------:R-:W-:Y:S05]  /*03f0*/  @P0 BRA `(.L_x_206) ;  /* 0x00000000005c0947 */ /* 0x000fea0003800000 */
[----:B------:R-:W0:Y:S01]  /*0400*/  I2F.U32.RP R0, R3 ;  /* 0x0000000300007306 */ /* 0x000e220000209000 */
[----:B------:R-:W-:Y:S01]  /*0410*/  ISETP.NE.U32.AND P2, PT, R3, RZ, PT ;  /* 0x000000ff0300720c */ /* 0x000fe20003f45070 */
[----:B------:R-:W-:Y:S01]  /*0420*/  IMAD.MOV.U32 R19, RZ, RZ, RZ ;  /* 0x000000ffff137224 */ /* 0x000fe200078e00ff */
[----:B------:R-:W-:-:S05]  /*0430*/  MOV R24, RZ ;  /* 0x000000ff00187202 */ /* 0x000fca0000000f00 */
[----:B0-----:R-:W0:Y:S02]  /*0440*/  MUFU.RCP R0, R0 ;  /* 0x0000000000007308 */ /* 0x001e240000001000 */
[----:B0-----:R-:W-:-:S06]  /*0450*/  VIADD R10, R0, 0xffffffe ;  /* 0x0ffffffe000a7836 */ /* 0x001fcc0000000000 */
[----:B------:R0:W1:Y:S02]  /*0460*/  F2I.FTZ.U32.TRUNC.NTZ R11, R10 ;  /* 0x0000000a000b7305 */ /* 0x000064000021f000 */
[----:B0-----:R-:W-:Y:S02]  /*0470*/  HFMA2 R10, -RZ, RZ, 0, 0 ;  /* 0x00000000ff0a7431 */ /* 0x001fe400000001ff */
[----:B-1----:R-:W-:-:S04]  /*0480*/  IMAD.MOV R2, RZ, RZ, -R11 ;  /* 0x000000ffff027224 */ /* 0x002fc800078e0a0b */
[----:B------:R-:W-:-:S04]  /*0490*/  IMAD R13, R2, R3, RZ ;  /* 0x00000003020d7224 */ /* 0x000fc800078e02ff */
        /* <DEDUP_REMOVED lines=13> */
.L_x_206:
[----:B------:R-:W-:Y:S01]  /*0570*/  IMAD.MOV.U32 R12, RZ, RZ, R16 ;  /* 0x000000ffff0c7224 */ /* 0x000fe200078e0010 */
[----:B------:R-:W-:Y:S01]  /*0580*/  MOV R0, 0x5b0 ;  /* 0x000005b000007802 */ /* 0x000fe20000000f00 */
[----:B------:R-:W-:-:S07]  /*0590*/  IMAD.MOV.U32 R10, RZ, RZ, R17 ;  /* 0x000000ffff0a7224 */ /* 0x000fce00078e0011 */
[----:B------:R-:W-:Y:S05]  /*05a0*/  CALL.REL.NOINC `($__internal_9_$__cuda_sm20_div_s64) ;  /* 0x0000001000b87944 */ /* 0x000fea0003c00000 */
[----:B------:R-:W0:Y:S01]  /*05b0*/  LDCU UR4, c[0x0][0x38c] ;  /* 0x00007180ff0477ac */ /* 0x000e220008000800 */
[----:B------:R-:W-:Y:S01]  /*05c0*/  IADD3 R13, P0, PT, RZ, -R18, RZ ;  /* 0x80000012ff0d7210 */ /* 0x000fe20007f1e0ff */
[----:B------:R-:W-:Y:S01]  /*05d0*/  IMAD.MOV.U32 R11, RZ, RZ, R17 ;  /* 0x000000ffff0b7224 */ /* 0x000fe200078e0011 */
[----:B------:R-:W-:-:S03]  /*05e0*/  MOV R10, R16 ;  /* 0x00000010000a7202 */ /* 0x000fc60000000f00 */
[----:B------:R-:W-:Y:S02]  /*05f0*/  IMAD.X R0, RZ, RZ, ~R19, P0 ;  /* 0x000000ffff007224 */ /* 0x000fe400000e0e13 */
[----:B0-----:R-:W-:-:S04]  /*0600*/  IMAD.U32 R3, RZ, RZ, UR4 ;  /* 0x00000004ff037e24 */ /* 0x001fc8000f8e00ff */
[-C--:B------:R-:W-:Y:S02]  /*0610*/  IMAD R0, R0, R3.reuse, RZ ;  /* 0x0000000300007224 */ /* 0x080fe400078e02ff */
[----:B------:R-:W-:-:S04]  /*0620*/  IMAD.WIDE.U32 R10, R13, R3, R10 ;  /* 0x000000030d0a7225 */ /* 0x000fc800078e000a */
[----:B------:R-:W-:Y:S02]  /*0630*/  IMAD R13, R25, R13, R0 ;  /* 0x0000000d190d7224 */ /* 0x000fe400078e0200 */
[----:B------:R-:W-:Y:S02]  /*0640*/  IMAD.MOV.U32 R26, RZ, RZ, R10 ;  /* 0x000000ffff1a7224 */ /* 0x000fe400078e000a */
[----:B------:R-:W-:-:S07]  /*0650*/  IMAD.IADD R24, R11, 0x1, R13 ;  /* 0x000000010b187824 */ /* 0x000fce00078e020d */
.L_x_207:
[----:B------:R-:W-:Y:S05]  /*0660*/  BSYNC.RECONVERGENT B0 ;  /* 0x0000000000007941 */ /* 0x000fea0003800200 */
.L_x_205:
[----:B------:R-:W0:Y:S02]  /*0670*/  LDCU.64 UR4, c[0x0][0x380] ;  /* 0x00007000ff0477ac */ /* 0x000e240008000a00 */
[----:B0-----:R-:W-:-:S04]  /*0680*/  ISETP.GE.U32.AND P0, PT, R4, UR4, PT ;  /* 0x0000000404007c0c */ /* 0x001fc8000bf06070 */
[----:B------:R-:W-:-:S13]  /*0690*/  ISETP.GE.AND.EX P0, PT, R9, UR5, PT, P0 ;  /* 0x0000000509007c0c */ /* 0x000fda000bf06300 */
[----:B------:R-:W-:Y:S05]  /*06a0*/  @P0 EXIT ;  /* 0x000000000000094d */ /* 0x000fea0003800000 */
[----:B------:R-:W0:Y:S01]  /*06b0*/  LDCU.64 UR4, c[0x0][0x398] ;  /* 0x00007300ff0477ac */ /* 0x000e220008000a00 */
[----:B------:R-:W-:Y:S01]  /*06c0*/  ISETP.NE.U32.AND P0, PT, R30, RZ, PT ;  /* 0x000000ff1e00720c */ /* 0x000fe20003f05070 */
[----:B------:R-:W1:Y:S03]  /*06d0*/  LDCU.128 UR8, c[0x0][0x3a0] ;  /* 0x00007400ff0877ac */ /* 0x000e660008000c00 */
[----:B------:R-:W-:Y:S01]  /*06e0*/  ISETP.NE.AND.EX P0, PT, R27, RZ, PT, P0 ;  /* 0x000000ff1b00720c */ /* 0x000fe20003f05300 */
[----:B------:R-:W2:Y:S01]  /*06f0*/  LDCU.64 UR36, c[0x0][0x358] ;  /* 0x00006b00ff2477ac */ /* 0x000ea20008000a00 */
[----:B0-----:R-:W-:Y:S02]  /*0700*/  LEA R22, P1, R16, UR4, 0x2 ;  /* 0x0000000410167c11 */ /* 0x001fe4000f8210ff */
[----:B-1----:R-:W-:Y:S02]  /*0710*/  LEA R12, P3, R30, UR10, 0x2 ;  /* 0x0000000a1e0c7c11 */ /* 0x002fe4000f8610ff */
[----:B------:R-:W-:-:S02]  /*0720*/  LEA R10, P2, R16, UR8, 0x2 ;  /* 0x00000008100a7c11 */ /* 0x000fc4000f8410ff */
[----:B------:R-:W-:Y:S01]  /*0730*/  LEA.HI.X R23, R16, UR5, R17, 0x2, P1 ;  /* 0x0000000510177c11 */ /* 0x000fe200088f1411 */
[----:B------:R-:W0:Y:S01]  /*0740*/  LDCU.64 UR4, c[0x0][0x3b8] ;  /* 0x00007700ff0477ac */ /* 0x000e220008000a00 */
[----:B------:R-:W-:Y:S02]  /*0750*/  LEA.HI.X R13, R30, UR11, R27, 0x2, P3 ;  /* 0x0000000b1e0d7c11 */ /* 0x000fe400098f141b */
[----:B------:R-:W-:Y:S01]  /*0760*/  LEA.HI.X R11, R16, UR9, R17, 0x2, P2 ;  /* 0x00000009100b7c11 */ /* 0x000fe200090f1411 */
[----:B--2---:R1:W-:Y:S04]  /*0770*/  @!P0 STG.E desc[UR36][R22.64], RZ ;  /* 0x000000ff16008986 */ /* 0x0043e8000c101924 */
[----:B------:R2:W3:Y:S04]  /*0780*/  LDG.E R10, desc[UR36][R10.64] ;  /* 0x000000240a0a7981 */ /* 0x0004e8000c1e1900 */
[----:B------:R-:W3:Y:S01]  /*0790*/  LDG.E R13, desc[UR36][R12.64] ;  /* 0x000000240c0d7981 */ /* 0x000ee2000c1e1900 */
[----:B------:R-:W-:Y:S01]  /*07a0*/  IMAD R0, R19, R3, RZ ;  /* 0x0000000313007224 */ /* 0x000fe200078e02ff */
[----:B------:R-:W-:Y:S03]  /*07b0*/  BSSY.RECONVERGENT B6, `(.L_x_208) ;  /* 0x000001d000067945 */ /* 0x000fe60003800200 */
[----:B------:R-:W-:Y:S01]  /*07c0*/  IMAD R21, R25, R18, R0 ;  /* 0x0000001219157224 */ /* 0x000fe200078e0200 */
[----:B0-----:R-:W-:Y:S01]  /*07d0*/  LEA R8, P0, R4, UR4, 0x2 ;  /* 0x0000000404087c11 */ /* 0x001fe2000f8010ff */
[----:B--2---:R-:W-:-:S03]  /*07e0*/  IMAD.MOV.U32 R11, RZ, RZ, R24 ;  /* 0x000000ffff0b7224 */ /* 0x004fc600078e0018 */
[----:B------:R-:W-:Y:S01]  /*07f0*/  LEA.HI.X R9, R4, UR5, R9, 0x2, P0 ;  /* 0x0000000504097c11 */ /* 0x000fe200080f1409 */
[----:B---3--:R-:W-:Y:S01]  /*0800*/  FMUL R15, R10, R13 ;  /* 0x0000000d0a0f7220 */ /* 0x008fe20000400000 */
[----:B------:R-:W-:-:S04]  /*0810*/  IMAD.MOV.U32 R10, RZ, RZ, R26 ;  /* 0x000000ffff0a7224 */ /* 0x000fc800078e001a */
[----:B------:R-:W-:Y:S01]  /*0820*/  IMAD.WIDE.U32 R4, R18, R3, R10 ;  /* 0x0000000312047225 */ /* 0x000fe200078e000a */
[----:B------:R1:W-:Y:S04]  /*0830*/  STG.E desc[UR36][R8.64], R15 ;  /* 0x0000000f08007986 */ /* 0x0003e8000c101924 */
[----:B------:R-:W-:Y:S01]  /*0840*/  IADD3 R5, PT, PT, R5, R21, RZ ;  /* 0x0000001505057210 */ /* 0x000fe20007ffe0ff */
[----:B------:R-:W-:Y:S01]  /*0850*/  BAR.SYNC.DEFER_BLOCKING 0x0 ;  /* 0x0000000000007b1d */ /* 0x000fe20000010000 */
[----:B------:R-:W-:-:S04]  /*0860*/  ISETP.NE.U32.AND P0, PT, R16, R4, PT ;  /* 0x000000041000720c */ /* 0x000fc80003f05070 */
[----:B------:R-:W-:-:S13]  /*0870*/  ISETP.NE.AND.EX P0, PT, R17, R5, PT, P0 ;  /* 0x000000051100720c */ /* 0x000fda0003f05300 */
[----:B-1----:R-:W-:Y:S05]  /*0880*/  @!P0 BRA `(.L_x_209) ;  /* 0x00000000003c8947 */ /* 0x002fea0003800000 */
[----:B------:R0:W-:Y:S01]  /*0890*/  STL [R1+0x18], R3 ;  /* 0x0000180301007387 */ /* 0x0001e20000100800 */
[----:B------:R-:W-:Y:S01]  /*08a0*/  IMAD.MOV.U32 R2, RZ, RZ, R16 ;  /* 0x000000ffff027224 */ /* 0x000fe200078e0010 */
[----:B------:R-:W-:Y:S01]  /*08b0*/  MOV R0, 0x48 ;  /* 0x0000004800007802 */ /* 0x000fe20000000f00 */
[----:B------:R-:W1:Y:S01]  /*08c0*/  LDCU.64 UR4, c[0x4][0x20] ;  /* 0x01000400ff0477ac */ /* 0x000e620008000a00 */
[----:B------:R-:W-:Y:S02]  /*08d0*/  STL.64 [R1+0x10], R10 ;  /* 0x0000100a01007387 */ /* 0x000fe40000100a00 */
[----:B------:R2:W3:Y:S01]  /*08e0*/  LDC.64 R8, c[0x4][R0] ;  /* 0x0100000000087b82 */ /* 0x0004e20000000a00 */
[----:B0-----:R-:W-:-:S05]  /*08f0*/  IMAD.MOV.U32 R3, RZ, RZ, R17 ;  /* 0x000000ffff037224 */ /* 0x001fca00078e0011 */
[----:B------:R0:W-:Y:S01]  /*0900*/  STL.64 [R1], R2 ;  /* 0x0000000201007387 */ /* 0x0001e20000100a00 */
[----:B-1----:R-:W-:Y:S01]  /*0910*/  IMAD.U32 R4, RZ, RZ, UR4 ;  /* 0x00000004ff047e24 */ /* 0x002fe2000f8e00ff */
[----:B------:R-:W-:Y:S01]  /*0920*/  MOV R5, UR5 ;  /* 0x0000000500057c02 */ /* 0x000fe20008000f00 */
[----:B0-----:R-:W-:Y:S02]  /*0930*/  IMAD.MOV.U32 R2, RZ, RZ, R18 ;  /* 0x000000ffff027224 */ /* 0x001fe400078e0012 */
[----:B------:R-:W-:-:S05]  /*0940*/  IMAD.MOV.U32 R3, RZ, RZ, R19 ;  /* 0x000000ffff037224 */ /* 0x000fca00078e0013 */
[----:B------:R2:W-:Y:S02]  /*0950*/  STL.64 [R1+0x8], R2 ;  /* 0x0000080201007387 */ /* 0x0005e40000100a00 */
[----:B------:R-:W-:-:S07]  /*0960*/  LEPC R20, `(.L_x_209) ;  /* 0x000000001014794e */ /* 0x000fce0000000000 */
[----:B--23--:R-:W-:Y:S05]  /*0970*/  CALL.ABS.NOINC R8 ;  /* 0x0000000008007343 */ /* 0x00cfea0003c00000 */
.L_x_209:
[----:B------:R-:W-:Y:S05]  /*0980*/  BSYNC.RECONVERGENT B6 ;  /* 0x0000000000067941 */ /* 0x000fea0003800200 */
.L_x_208:
[----:B------:R-:W-:-:S04]  /*0990*/  ISETP.NE.U32.AND P0, PT, R30, RZ, PT ;  /* 0x000000ff1e00720c */ /* 0x000fc80003f05070 */
[----:B------:R-:W-:-:S13]  /*09a0*/  ISETP.NE.AND.EX P0, PT, R27, RZ, PT, P0 ;  /* 0x000000ff1b00720c */ /* 0x000fda0003f05300 */
[----:B------:R-:W-:Y:S05]  /*09b0*/  @P0 BRA `(.L_x_210) ;  /* 0x0000000c00a80947 */ /* 0x000fea0003800000 */
[----:B------:R-:W0:Y:S02]  /*09c0*/  LDC R14, c[0x0][0x390] ;  /* 0x0000e400ff0e7b82 */ /* 0x000e240000000800 */
[----:B0-----:R-:W-:-:S13]  /*09d0*/  ISETP.GE.AND P0, PT, R14, 0x1, PT ;  /* 0x000000010e00780c */ /* 0x001fda0003f06270 */
[----:B------:R-:W-:Y:S05]  /*09e0*/  @!P0 BRA `(.L_x_210) ;  /* 0x0000000c009c8947 */ /* 0x000fea0003800000 */
[----:B------:R-:W0:Y:S01]  /*09f0*/  LDC.64 R8, c[0x0][0x388] ;  /* 0x0000e200ff087b82 */ /* 0x000e220000000a00 */
[----:B------:R-:W-:Y:S01]  /*0a00*/  SHF.R.S32.HI R0, RZ, 0x1f, R14 ;  /* 0x0000001fff007819 */ /* 0x000fe2000001140e */
[----:B------:R-:W-:-:S04]  /*0a10*/  IMAD.WIDE.U32 R4, R14, R14, RZ ;  /* 0x0000000e0e047225 */ /* 0x000fc800078e00ff */
[-C--:B------:R-:W-:Y:S02]  /*0a20*/  IMAD R3, R0, R14.reuse, RZ ;  /* 0x0000000e00037224 */ /* 0x080fe400078e02ff */
[----:B------:R-:W-:Y:S02]  /*0a30*/  VIADD R15, R28, 0x1 ;  /* 0x000000011c0f7836 */ /* 0x000fe40000000000 */
[----:B------:R-:W-:Y:S02]  /*0a40*/  IMAD R3, R0, R14, R3 ;  /* 0x0000000e00037224 */ /* 0x000fe400078e0203 */
[----:B------:R-:W-:Y:S02]  /*0a50*/  IMAD.MOV.U32 R21, RZ, RZ, RZ ;  /* 0x000000ffff157224 */ /* 0x000fe400078e00ff */
[----:B------:R-:W-:-:S04]  /*0a60*/  IMAD.IADD R3, R5, 0x1, R3 ;  /* 0x0000000105037824 */ /* 0x000fc800078e0203 */
[-C--:B------:R-:W-:Y:S02]  /*0a70*/  IMAD R7, R3, R16.reuse, RZ ;  /* 0x0000001003077224 */ /* 0x080fe400078e02ff */
[----:B------:R-:W-:-:S04]  /*0a80*/  IMAD.WIDE.U32 R2, R4, R16, RZ ;  /* 0x0000001004027225 */ /* 0x000fc800078e00ff */
[----:B0-----:R-:W-:Y:S01]  /*0a90*/  IMAD R5, R28, R9, RZ ;  /* 0x000000091c057224 */ /* 0x001fe200078e02ff */
[----:B------:R-:W-:Y:S01]  /*0aa0*/  SHF.R.S32.HI R13, RZ, 0x1f, R8 ;  /* 0x0000001fff0d7819 */ /* 0x000fe20000011408 */
[----:B------:R-:W-:Y:S02]  /*0ab0*/  IMAD R7, R17, R4, R7 ;  /* 0x0000000411077224 */ /* 0x000fe400078e0207 */
[----:B------:R-:W-:Y:S01]  /*0ac0*/  IMAD.MOV.U32 R17, RZ, RZ, RZ ;  /* 0x000000ffff117224 */ /* 0x000fe200078e00ff */
[----:B------:R-:W-:Y:S01]  /*0ad0*/  IADD3 R12, P0, PT, R5, R14, RZ ;  /* 0x0000000e050c7210 */ /* 0x000fe20007f1e0ff */
[----:B------:R-:W-:Y:S01]  /*0ae0*/  IMAD.IADD R27, R3, 0x1, R7 ;  /* 0x00000001031b7824 */ /* 0x000fe200078e0207 */
[----:B------:R-:W-:Y:S02]  /*0af0*/  LOP3.LUT R14, R14, 0x3, RZ, 0xc0, !PT ;  /* 0x000000030e0e7812 */ /* 0x000fe400078ec0ff */
[----:B------:R-:W-:-:S09]  /*0b00*/  LEA.HI.X.SX32 R16, R5, R0, 0x1, P0 ;  /* 0x0000000005107211 */ /* 0x000fd200000f0eff */
.L_x_228:
[----:B0-----:R-:W0:Y:S01]  /*0b10*/  LDC R4, c[0x0][0x390] ;  /* 0x0000e400ff047b82 */ /* 0x001e220000000800 */
[----:B------:R-:W-:Y:S01]  /*0b20*/  IADD3 R29, P1, PT, R18, R17, RZ ;  /* 0x00000011121d7210 */ /* 0x000fe20007f3e0ff */
[----:B------:R-:W-:Y:S02]  /*0b30*/  HFMA2 R35, -RZ, RZ, 0, 0 ;  /* 0x00000000ff237431 */ /* 0x000fe400000001ff */
[----:B------:R-:W-:Y:S02]  /*0b40*/  IMAD.MOV.U32 R28, RZ, RZ, RZ ;  /* 0x000000ffff1c7224 */ /* 0x000fe400078e00ff */
[----:B------:R-:W-:Y:S01]  /*0b50*/  IMAD.X R20, R19, 0x1, R21, P1 ;  /* 0x0000000113147824 */ /* 0x000fe200008e0615 */
[----:B0-----:R-:W-:-:S13]  /*0b60*/  ISETP.GE.U32.AND P0, PT, R4, 0x4, PT ;  /* 0x000000040400780c */ /* 0x001fda0003f06070 */
[----:B-1234-:R-:W-:Y:S05]  /*0b70*/  @!P0 BRA `(.L_x_211) ;  /* 0x0000000400d88947 */ /* 0x01efea0003800000 */
[----:B------:R-:W-:Y:S01]  /*0b80*/  LOP3.LUT R35, R4, 0x7ffffffc, RZ, 0xc0, !PT ;  /* 0x7ffffffc04237812 */ /* 0x000fe200078ec0ff */
[----:B------:R-:W-:Y:S01]  /*0b90*/  IMAD R6, R21, R12, RZ ;  /* 0x0000000c15067224 */ /* 0x000fe200078e02ff */
[----:B------:R-:W-:Y:S01]  /*0ba0*/  BSSY.RECONVERGENT B0, `(.L_x_211) ;  /* 0x0000073000007945 */ /* 0x000fe20003800200 */
[----:B------:R-:W-:Y:S01]  /*0bb0*/  IMAD.MOV.U32 R4, RZ, RZ, R2 ;  /* 0x000000ffff047224 */ /* 0x000fe200078e0002 */
[----:B------:R-:W-:Y:S01]  /*0bc0*/  CS2R R36, SRZ ;  /* 0x0000000000247805 */ /* 0x000fe2000001ff00 */
[----:B------:R-:W-:Y:S01]  /*0bd0*/  IMAD.MOV.U32 R5, RZ, RZ, R27 ;  /* 0x000000ffff057224 */ /* 0x000fe200078e001b */
[----:B------:R-:W-:Y:S01]  /*0be0*/  MOV R34, R26 ;  /* 0x0000001a00227202 */ /* 0x000fe20000000f00 */
[C---:B------:R-:W-:Y:S02]  /*0bf0*/  IMAD R31, R17.reuse, R16, R6 ;  /* 0x00000010111f7224 */ /* 0x040fe400078e0206 */
[----:B------:R-:W-:-:S04]  /*0c00*/  IMAD.WIDE.U32 R4, R17, R12, R4 ;  /* 0x0000000c11047225 */ /* 0x000fc800078e0004 */
[----:B------:R-:W-:Y:S02]  /*0c10*/  IMAD.MOV.U32 R33, RZ, RZ, RZ ;  /* 0x000000ffff217224 */ /* 0x000fe400078e00ff */
[----:B------:R-:W-:Y:S02]  /*0c20*/  IMAD.MOV.U32 R32, RZ, RZ, R24 ;  /* 0x000000ffff207224 */ /* 0x000fe400078e0018 */
[----:B------:R-:W-:Y:S02]  /*0c30*/  IMAD.MOV.U32 R30, RZ, RZ, R35 ;  /* 0x000000ffff1e7224 */ /* 0x000fe400078e0023 */
[----:B------:R-:W-:-:S07]  /*0c40*/  IMAD.IADD R31, R5, 0x1, R31 ;  /* 0x00000001051f7824 */ /* 0x000fce00078e021f */
.L_x_221:
[----:B0-2---:R-:W0:Y:S01]  /*0c50*/  LDC.64 R6, c[0x0][0x388] ;  /* 0x0000e200ff067b82 */ /* 0x005e220000000a00 */
[----:B------:R-:W-:Y:S01]  /*0c60*/  IADD3 R30, P0, PT, R30, -0x4, RZ ;  /* 0xfffffffc1e1e7810 */ /* 0x000fe20007f1e0ff */
[----:B------:R-:W-:Y:S01]  /*0c70*/  IMAD.MOV.U32 R8, RZ, RZ, R4 ;  /* 0x000000ffff087224 */ /* 0x000fe200078e0004 */
[----:B------:R-:W-:Y:S01]  /*0c80*/  BSSY.RECONVERGENT B1, `(.L_x_212) ;  /* 0x000001b000017945 */ /* 0x000fe20003800200 */
[----:B-1----:R-:W-:Y:S01]  /*0c90*/  IMAD.MOV.U32 R9, RZ, RZ, R31 ;  /* 0x000000ffff097224 */ /* 0x002fe200078e001f */
[----:B------:R-:W-:Y:S01]  /*0ca0*/  IADD3.X R37, PT, PT, R37, -0x1, RZ, P0, !PT ;  /* 0xffffffff25257810 */ /* 0x000fe200007fe4ff */
[----:B------:R-:W-:Y:S01]  /*0cb0*/  IMAD R39, R36, R15, RZ ;  /* 0x0000000f24277224 */ /* 0x000fe200078e02ff */
[----:B------:R-:W-:Y:S01]  /*0cc0*/  ISETP.NE.U32.AND P0, PT, R30, RZ, PT ;  /* 0x000000ff1e00720c */ /* 0x000fe20003f05070 */
[----:B------:R-:W-:-:S03]  /*0cd0*/  IMAD.WIDE.U32 R8, R15, R33, R8 ;  /* 0x000000210f087225 */ /* 0x000fc600078e0008 */
[----:B------:R-:W-:Y:S02]  /*0ce0*/  ISETP.NE.AND.EX P0, PT, R37, RZ, PT, P0 ;  /* 0x000000ff2500720c */ /* 0x000fe40003f05300 */
[----:B------:R-:W-:Y:S02]  /*0cf0*/  IADD3 R39, PT, PT, R9, R39, RZ ;  /* 0x0000002709277210 */ /* 0x000fe40007ffe0ff */
[----:B0-----:R-:W-:Y:S02]  /*0d00*/  ISETP.GE.U32.AND P1, PT, R34, R7, PT ;  /* 0x000000072200720c */ /* 0x001fe40003f26070 */
[----:B------:R-:W-:Y:S02]  /*0d10*/  ISETP.GE.U32.AND P2, PT, R29, R6, PT ;  /* 0x000000061d00720c */ /* 0x000fe40003f46070 */
[----:B------:R-:W-:-:S04]  /*0d20*/  ISETP.GE.AND.EX P1, PT, R32, R25, PT, P1 ;  /* 0x000000192000720c */ /* 0x000fc80003f26310 */
[----:B------:R-:W-:-:S13]  /*0d30*/  ISETP.GE.OR.EX P1, PT, R20, R13, P1, P2 ;  /* 0x0000000d1400720c */ /* 0x000fda0000f26720 */
[----:B---34-:R-:W-:Y:S05]  /*0d40*/  @P1 BRA `(.L_x_213) ;  /* 0x0000000000301947 */ /* 0x018fea0003800000 */
[----:B------:R-:W0:Y:S02]  /*0d50*/  LDCU.64 UR4, c[0x0][0x380] ;  /* 0x00007000ff0477ac */ /* 0x000e240008000a00 */
[----:B0-----:R-:W-:-:S04]  /*0d60*/  ISETP.GE.U32.AND P1, PT, R8, UR4, PT ;  /* 0x0000000408007c0c */ /* 0x001fc8000bf26070 */
[----:B------:R-:W-:-:S13]  /*0d70*/  ISETP.GE.AND.EX P1, PT, R39, UR5, PT, P1 ;  /* 0x0000000527007c0c */ /* 0x000fda000bf26310 */
[----:B------:R-:W-:Y:S05]  /*0d80*/  @P1 BRA `(.L_x_214) ;  /* 0x0000000000281947 */ /* 0x000fea0003800000 */
[----:B------:R-:W0:Y:S01]  /*0d90*/  LDCU.64 UR4, c[0x0][0x3b8] ;  /* 0x00007700ff0477ac */ /* 0x000e220008000a00 */
[----:B------:R-:W2:Y:S01]  /*0da0*/  LDG.E R41, desc[UR36][R22.64] ;  /* 0x0000002416297981 */ /* 0x000ea2000c1e1900 */
[----:B0-----:R-:W-:-:S04]  /*0db0*/  LEA R10, P1, R8, UR4, 0x2 ;  /* 0x00000004080a7c11 */ /* 0x001fc8000f8210ff */
[----:B------:R-:W-:-:S05]  /*0dc0*/  LEA.HI.X R11, R8, UR5, R39, 0x2, P1 ;  /* 0x00000005080b7c11 */ /* 0x000fca00088f1427 */
[----:B------:R-:W2:Y:S02]  /*0dd0*/  LDG.E R10, desc[UR36][R10.64] ;  /* 0x000000240a0a7981 */ /* 0x000ea4000c1e1900 */
[----:B--2---:R-:W-:-:S05]  /*0de0*/  FADD R41, R10, R41 ;  /* 0x000000290a297221 */ /* 0x004fca0000000000 */
[----:B------:R1:W-:Y:S01]  /*0df0*/  STG.E desc[UR36][R22.64], R41 ;  /* 0x0000002916007986 */ /* 0x0003e2000c101924 */
[----:B------:R-:W-:Y:S05]  /*0e00*/  BRA `(.L_x_214) ;  /* 0x0000000000087947 */ /* 0x000fea0003800000 */
.L_x_213:
[----:B------:R-:W-:-:S05]  /*0e10*/  IMAD.MOV.U32 R11, RZ, RZ, -0x42333333 ;  /* 0xbdcccccdff0b7424 */ /* 0x000fca00078e00ff */
[----:B------:R0:W-:Y:S02]  /*0e20*/  STG.E desc[UR36][R22.64], R11 ;  /* 0x0000000b16007986 */ /* 0x0001e4000c101924 */
.L_x_214:
[----:B------:R-:W-:Y:S05]  /*0e30*/  BSYNC.RECONVERGENT B1 ;  /* 0x0000000000017941 */ /* 0x000fea0003800200 */
.L_x_212:
[----:B------:R-:W-:Y:S01]  /*0e40*/  IADD3 R10, P3, PT, R34, 0x1, RZ ;  /* 0x00000001220a7810 */ /* 0x000fe20007f7e0ff */
[----:B------:R-:W-:Y:S01]  /*0e50*/  BSSY.RECONVERGENT B1, `(.L_x_215) ;  /* 0x0000020000017945 */ /* 0x000fe20003800200 */
[----:B------:R-:W-:Y:S02]  /*0e60*/  ISETP.GE.U32.AND P2, PT, R29, R6, PT ;  /* 0x000000061d00720c */ /* 0x000fe40003f46070 */
[----:B------:R-:W-:Y:S01]  /*0e70*/  ISETP.LT.U32.AND P1, PT, R10, R7, PT ;  /* 0x000000070a00720c */ /* 0x000fe20003f21070 */
[----:B------:R-:W-:Y:S01]  /*0e80*/  IMAD.X R38, RZ, RZ, R32, P3 ;  /* 0x000000ffff267224 */ /* 0x000fe200018e0620 */
[----:B------:R-:W-:Y:S02]  /*0e90*/  ISETP.GE.AND.EX P2, PT, R20, R13, PT, P2 ;  /* 0x0000000d1400720c */ /* 0x000fe40003f46320 */
[----:B------:R-:W-:Y:S02]  /*0ea0*/  IADD3 R10, P3, PT, R34, 0x2, RZ ;  /* 0x00000002220a7810 */ /* 0x000fe40007f7e0ff */
[----:B------:R-:W-:-:S02]  /*0eb0*/  ISETP.LT.AND.EX P1, PT, R38, R25, !P2, P1 ;  /* 0x000000192600720c */ /* 0x000fc40005721310 */
[----:B------:R-:W-:Y:S02]  /*0ec0*/  IADD3 R6, P5, PT, R34, 0x3, RZ ;  /* 0x0000000322067810 */ /* 0x000fe40007fbe0ff */
[-C--:B------:R-:W-:Y:S01]  /*0ed0*/  ISETP.LT.U32.AND P4, PT, R10, R7.reuse, PT ;  /* 0x000000070a00720c */ /* 0x080fe20003f81070 */
[--C-:B------:R-:W-:Y:S01]  /*0ee0*/  IMAD.X R10, RZ, RZ, R32.reuse, P3 ;  /* 0x000000ffff0a7224 */ /* 0x100fe200018e0620 */
[----:B------:R-:W-:Y:S01]  /*0ef0*/  ISETP.LT.U32.AND P3, PT, R6, R7, PT ;  /* 0x000000070600720c */ /* 0x000fe20003f61070 */
[----:B------:R-:W-:-:S03]  /*0f00*/  IMAD.X R6, RZ, RZ, R32, P5 ;  /* 0x000000ffff067224 */ /* 0x000fc600028e0620 */
[-C--:B------:R-:W-:Y:S02]  /*0f10*/  ISETP.LT.AND.EX P4, PT, R10, R25.reuse, !P2, P4 ;  /* 0x000000190a00720c */ /* 0x080fe40005781340 */
[C---:B------:R-:W-:Y:S01]  /*0f20*/  IADD3 R10, P5, PT, R15.reuse, R8, RZ ;  /* 0x000000080f0a7210 */ /* 0x040fe20007fbe0ff */
[----:B------:R-:W-:Y:S01]  /*0f30*/  @!P1 IMAD.MOV.U32 R7, RZ, RZ, -0x42333333 ;  /* 0xbdcccccdff079424 */ /* 0x000fe200078e00ff */
[----:B------:R-:W-:Y:S02]  /*0f40*/  ISETP.LT.AND.EX P3, PT, R6, R25, !P2, P3 ;  /* 0x000000190600720c */ /* 0x000fe40005761330 */
[----:B------:R-:W-:Y:S01]  /*0f50*/  IADD3 R8, P2, PT, R15, R10, RZ ;  /* 0x0000000a0f087210 */ /* 0x000fe20007f5e0ff */
[----:B------:R-:W-:Y:S01]  /*0f60*/  IMAD.X R39, RZ, RZ, R39, P5 ;  /* 0x000000ffff277224 */ /* 0x000fe200028e0627 */
[----:B------:R2:W-:Y:S05]  /*0f70*/  @!P1 STG.E desc[UR36][R22.64], R7 ;  /* 0x0000000716009986 */ /* 0x0005ea000c101924 */
[----:B0-----:R-:W-:Y:S01]  /*0f80*/  @!P4 MOV R11, 0xbdcccccd ;  /* 0xbdcccccd000bc802 */ /* 0x001fe20000000f00 */
[----:B------:R-:W-:Y:S06]  /*0f90*/  @!P1 BRA `(.L_x_216) ;  /* 0x00000000002c9947 */ /* 0x000fec0003800000 */
[----:B------:R-:W0:Y:S02]  /*0fa0*/  LDCU.64 UR4, c[0x0][0x380] ;  /* 0x00007000ff0477ac */ /* 0x000e240008000a00 */
[----:B0-----:R-:W-:-:S04]  /*0fb0*/  ISETP.GE.U32.AND P1, PT, R10, UR4, PT ;  /* 0x000000040a007c0c */ /* 0x001fc8000bf26070 */
[----:B------:R-:W-:-:S13]  /*0fc0*/  ISETP.GE.AND.EX P1, PT, R39, UR5, PT, P1 ;  /* 0x0000000527007c0c */ /* 0x000fda000bf26310 */
[----:B------:R-:W-:Y:S05]  /*0fd0*/  @P1 BRA `(.L_x_216) ;  /* 0x00000000001c1947 */ /* 0x000fea0003800000 */
[----:B------:R-:W0:Y:S01]  /*0fe0*/  LDCU.64 UR4, c[0x0][0x3b8] ;  /* 0x00007700ff0477ac */ /* 0x000e220008000a00 */
[----:B------:R-:W3:Y:S01]  /*0ff0*/  LDG.E R9, desc[UR36][R22.64] ;  /* 0x0000002416097981 */ /* 0x000ee2000c1e1900 */
[----:B0-----:R-:W-:-:S04]  /*1000*/  LEA R6, P1, R10, UR4, 0x2 ;  /* 0x000000040a067c11 */ /* 0x001fc8000f8210ff */
[----:B--2---:R-:W-:-:S05]  /*1010*/  LEA.HI.X R7, R10, UR5, R39, 0x2, P1 ;  /* 0x000000050a077c11 */ /* 0x004fca00088f1427 */
[----:B------:R-:W3:Y:S02]  /*1020*/  LDG.E R6, desc[UR36][R6.64] ;  /* 0x0000002406067981 */ /* 0x000ee4000c1e1900 */
[----:B---3--:R-:W-:-:S05]  /*1030*/  FADD R9, R6, R9 ;  /* 0x0000000906097221 */ /* 0x008fca0000000000 */
[----:B------:R0:W-:Y:S02]  /*1040*/  STG.E desc[UR36][R22.64], R9 ;  /* 0x0000000916007986 */ /* 0x0001e4000c101924 */
.L_x_216:
[----:B------:R-:W-:Y:S05]  /*1050*/  BSYNC.RECONVERGENT B1 ;  /* 0x0000000000017941 */ /* 0x000fea0003800200 */
.L_x_215:
[----:B------:R3:W-:Y:S01]  /*1060*/  @!P4 STG.E desc[UR36][R22.64], R11 ;  /* 0x0000000b1600c986 */ /* 0x0007e2000c101924 */
[----:B------:R-:W-:Y:S01]  /*1070*/  BSSY.RECONVERGENT B1, `(.L_x_217) ;  /* 0x000000f000017945 */ /* 0x000fe20003800200 */
[----:B------:R-:W-:Y:S02]  /*1080*/  IMAD.X R39, RZ, RZ, R39, P2 ;  /* 0x000000ffff277224 */ /* 0x000fe400010e0627 */
[----:B-1----:R-:W-:Y:S01]  /*1090*/  @!P3 IMAD.MOV.U32 R41, RZ, RZ, -0x42333333 ;  /* 0xbdcccccdff29b424 */ /* 0x002fe200078e00ff */
[----:B------:R-:W-:Y:S06]  /*10a0*/  @!P4 BRA `(.L_x_218) ;  /* 0x00000000002cc947 */ /* 0x000fec0003800000 */
[----:B------:R-:W1:Y:S02]  /*10b0*/  LDCU.64 UR4, c[0x0][0x380] ;  /* 0x00007000ff0477ac */ /* 0x000e640008000a00 */
[----:B-1----:R-:W-:-:S04]  /*10c0*/  ISETP.GE.U32.AND P1, PT, R8, UR4, PT ;  /* 0x0000000408007c0c */ /* 0x002fc8000bf26070 */
[----:B------:R-:W-:-:S13]  /*10d0*/  ISETP.GE.AND.EX P1, PT, R39, UR5, PT, P1 ;  /* 0x0000000527007c0c */ /* 0x000fda000bf26310 */
[----:B------:R-:W-:Y:S05]  /*10e0*/  @P1 BRA `(.L_x_218) ;  /* 0x00000000001c1947 */ /* 0x000fea0003800000 */
[----:B------:R-:W1:Y:S01]  /*10f0*/  LDCU.64 UR4, c[0x0][0x3b8] ;  /* 0x00007700ff0477ac */ /* 0x000e620008000a00 */
[----:B0-----:R-:W4:Y:S01]  /*1100*/  LDG.E R9, desc[UR36][R22.64] ;  /* 0x0000002416097981 */ /* 0x001f22000c1e1900 */
[----:B-1----:R-:W-:-:S04]  /*1110*/  LEA R6, P1, R8, UR4, 0x2 ;  /* 0x0000000408067c11 */ /* 0x002fc8000f8210ff */
[----:B--2---:R-:W-:-:S05]  /*1120*/  LEA.HI.X R7, R8, UR5, R39, 0x2, P1 ;  /* 0x0000000508077c11 */ /* 0x004fca00088f1427 */
[----:B------:R-:W4:Y:S02]  /*1130*/  LDG.E R6, desc[UR36][R6.64] ;  /* 0x0000002406067981 */ /* 0x000f24000c1e1900 */
[----:B----4-:R-:W-:-:S05]  /*1140*/  FADD R9, R6, R9 ;  /* 0x0000000906097221 */ /* 0x010fca0000000000 */
[----:B------:R1:W-:Y:S02]  /*1150*/  STG.E desc[UR36][R22.64], R9 ;  /* 0x0000000916007986 */ /* 0x0003e4000c101924 */
.L_x_218:
[----:B------:R-:W-:Y:S05]  /*1160*/  BSYNC.RECONVERGENT B1 ;  /* 0x0000000000017941 */ /* 0x000fea0003800200 */
.L_x_217:
[----:B------:R4:W-:Y:S01]  /*1170*/  @!P3 STG.E desc[UR36][R22.64], R41 ;  /* 0x000000291600b986 */ /* 0x0009e2000c101924 */
[----:B------:R-:W-:Y:S01]  /*1180*/  IADD3 R8, P1, PT, R15, R8, RZ ;  /* 0x000000080f087210 */ /* 0x000fe20007f3e0ff */
[----:B------:R-:W-:Y:S04]  /*1190*/  BSSY.RECONVERGENT B1, `(.L_x_219) ;  /* 0x000000e000017945 */ /* 0x000fe80003800200 */
[----:B------:R-:W-:Y:S01]  /*11a0*/  IMAD.X R39, RZ, RZ, R39, P1 ;  /* 0x000000ffff277224 */ /* 0x000fe200008e0627 */
[----:B------:R-:W-:Y:S07]  /*11b0*/  @!P3 BRA `(.L_x_220) ;  /* 0x00000000002cb947 */ /* 0x000fee0003800000 */
[----:B------:R-:W5:Y:S02]  /*11c0*/  LDCU.64 UR4, c[0x0][0x380] ;  /* 0x00007000ff0477ac */ /* 0x000f640008000a00 */
[----:B-----5:R-:W-:-:S04]  /*11d0*/  ISETP.GE.U32.AND P1, PT, R8, UR4, PT ;  /* 0x0000000408007c0c */ /* 0x020fc8000bf26070 */
[----:B------:R-:W-:-:S13]  /*11e0*/  ISETP.GE.AND.EX P1, PT, R39, UR5, PT, P1 ;  /* 0x0000000527007c0c */ /* 0x000fda000bf26310 */
[----:B------:R-:W-:Y:S05]  /*11f0*/  @P1 BRA `(.L_x_220) ;  /* 0x00000000001c1947 */ /* 0x000fea0003800000 */
[----:B------:R-:W5:Y:S01]  /*1200*/  LDCU.64 UR4, c[0x0][0x3b8] ;  /* 0x00007700ff0477ac */ /* 0x000f620008000a00 */
[----:B01----:R-:W3:Y:S01]  /*1210*/  LDG.E R9, desc[UR36][R22.64] ;  /* 0x0000002416097981 */ /* 0x003ee2000c1e1900 */
[----:B-----5:R-:W-:-:S04]  /*1220*/  LEA R6, P1, R8, UR4, 0x2 ;  /* 0x0000000408067c11 */ /* 0x020fc8000f8210ff */
[----:B--2---:R-:W-:-:S05]  /*1230*/  LEA.HI.X R7, R8, UR5, R39, 0x2, P1 ;  /* 0x0000000508077c11 */ /* 0x004fca00088f1427 */
[----:B------:R-:W3:Y:S02]  /*1240*/  LDG.E R6, desc[UR36][R6.64] ;  /* 0x0000002406067981 */ /* 0x000ee4000c1e1900 */
[----:B---3--:R-:W-:-:S05]  /*1250*/  FADD R9, R6, R9 ;  /* 0x0000000906097221 */ /* 0x008fca0000000000 */
[----:B------:R0:W-:Y:S02]  /*1260*/  STG.E desc[UR36][R22.64], R9 ;  /* 0x0000000916007986 */ /* 0x0001e4000c101924 */
.L_x_220:
[----:B------:R-:W-:Y:S05]  /*1270*/  BSYNC.RECONVERGENT B1 ;  /* 0x0000000000017941 */ /* 0x000fea0003800200 */
.L_x_219:
[----:B------:R-:W-:Y:S02]  /*1280*/  IADD3 R33, P1, PT, R33, 0x4, RZ ;  /* 0x0000000421217810 */ /* 0x000fe40007f3e0ff */
[----:B------:R-:W-:-:S03]  /*1290*/  IADD3 R34, P2, PT, R34, 0x4, RZ ;  /* 0x0000000422227810 */ /* 0x000fc60007f5e0ff */
[----:B------:R-:W-:Y:S01]  /*12a0*/  IMAD.X R36, RZ, RZ, R36, P1 ;  /* 0x000000ffff247224 */ /* 0x000fe200008e0624 */
[----:B------:R-:W-:Y:S01]  /*12b0*/  IADD3.X R32, PT, PT, RZ, R32, RZ, P2, !PT ;  /* 0x00000020ff207210 */ /* 0x000fe200017fe4ff */
[----:B------:R-:W-:Y:S08]  /*12c0*/  @P0 BRA `(.L_x_221) ;  /* 0xfffffff800600947 */ /* 0x000ff0000383ffff */
[----:B------:R-:W-:Y:S05]  /*12d0*/  BSYNC.RECONVERGENT B0 ;  /* 0x0000000000007941 */ /* 0x000fea0003800200 */
.L_x_211:
[----:B------:R-:W-:-:S13]  /*12e0*/  ISETP.NE.AND P0, PT, R14, RZ, PT ;  /* 0x000000ff0e00720c */ /* 0x000fda0003f05270 */
[----:B------:R-:W-:Y:S05]  /*12f0*/  @!P0 BRA `(.L_x_222) ;  /* 0x0000000400408947 */ /* 0x000fea0003800000 */
[----:B------:R-:W5:Y:S01]  /*1300*/  LDC.64 R4, c[0x0][0x388] ;  /* 0x0000e200ff047b82 */ /* 0x000f620000000a00 */
[----:B------:R-:W-:Y:S01]  /*1310*/  IADD3 R8, P1, PT, R26, R35, RZ ;  /* 0x000000231a087210 */ /* 0x000fe20007f3e0ff */
[----:B01----:R-:W-:Y:S01]  /*1320*/  IMAD R9, R21, R12, RZ ;  /* 0x0000000c15097224 */ /* 0x003fe200078e02ff */
[----:B------:R-:W-:Y:S01]  /*1330*/  BSSY.RECONVERGENT B0, `(.L_x_223) ;  /* 0x000001d000007945 */ /* 0x000fe20003800200 */
[----:B------:R-:W-:Y:S01]  /*1340*/  IMAD.MOV.U32 R6, RZ, RZ, R2 ;  /* 0x000000ffff067224 */ /* 0x000fe200078e0002 */
[----:B------:R-:W-:Y:S01]  /*1350*/  ISETP.NE.AND P2, PT, R14, 0x1, PT ;  /* 0x000000010e00780c */ /* 0x000fe20003f45270 */
[----:B--2---:R-:W-:Y:S02]  /*1360*/  IMAD.MOV.U32 R7, RZ, RZ, R27 ;  /* 0x000000ffff077224 */ /* 0x004fe400078e001b */
[C---:B------:R-:W-:Y:S02]  /*1370*/  IMAD R9, R17.reuse, R16, R9 ;  /* 0x0000001011097224 */ /* 0x040fe400078e0209 */
[----:B------:R-:W-:-:S04]  /*1380*/  IMAD.WIDE.U32 R6, R17, R12, R6 ;  /* 0x0000000c11067225 */ /* 0x000fc800078e0006 */
[----:B------:R-:W-:Y:S02]  /*1390*/  IMAD.IADD R7, R9, 0x1, R7 ;  /* 0x0000000109077824 */ /* 0x000fe400078e0207 */
[----:B------:R-:W-:Y:S02]  /*13a0*/  IMAD R9, R28, R15, RZ ;  /* 0x0000000f1c097224 */ /* 0x000fe400078e02ff */
[----:B------:R-:W-:Y:S01]  /*13b0*/  IMAD.WIDE.U32 R6, R15, R35, R6 ;  /* 0x000000230f067225 */ /* 0x000fe200078e0006 */
[----:B-----5:R-:W-:-:S03]  /*13c0*/  ISETP.GE.U32.AND P0, PT, R29, R4, PT ;  /* 0x000000041d00720c */ /* 0x020fc60003f06070 */
[----:B------:R-:W-:Y:S01]  /*13d0*/  IMAD.X R4, R24, 0x1, R28, P1 ;  /* 0x0000000118047824 */ /* 0x000fe200008e061c */
[----:B------:R-:W-:Y:S02]  /*13e0*/  ISETP.LT.U32.AND P1, PT, R8, R5, PT ;  /* 0x000000050800720c */ /* 0x000fe40003f21070 */
[----:B------:R-:W-:Y:S02]  /*13f0*/  ISETP.GE.AND.EX P0, PT, R20, R13, PT, P0 ;  /* 0x0000000d1400720c */ /* 0x000fe40003f06300 */
[----:B------:R-:W-:Y:S02]  /*1400*/  IADD3 R29, PT, PT, R7, R9, RZ ;  /* 0x00000009071d7210 */ /* 0x000fe40007ffe0ff */
[----:B------:R-:W-:-:S13]  /*1410*/  ISETP.LT.AND.EX P1, PT, R4, R25, !P0, P1 ;  /* 0x000000190400720c */ /* 0x000fda0004721310 */
[----:B---3--:R-:W-:-:S05]  /*1420*/  @!P1 IMAD.MOV.U32 R11, RZ, RZ, -0x42333333 ;  /* 0xbdcccccdff0b9424 */ /* 0x008fca00078e00ff */
[----:B------:R0:W-:Y:S01]  /*1430*/  @!P1 STG.E desc[UR36][R22.64], R11 ;  /* 0x0000000b16009986 */ /* 0x0001e2000c101924 */
[----:B------:R-:W-:Y:S05]  /*1440*/  @!P1 BRA `(.L_x_224) ;  /* 0x00000000002c9947 */ /* 0x000fea0003800000 */
[----:B------:R-:W1:Y:S02]  /*1450*/  LDCU.64 UR4, c[0x0][0x380] ;  /* 0x00007000ff0477ac */ /* 0x000e640008000a00 */
[----:B-1----:R-:W-:-:S04]  /*1460*/  ISETP.GE.U32.AND P1, PT, R6, UR4, PT ;  /* 0x0000000406007c0c */ /* 0x002fc8000bf26070 */
[----:B------:R-:W-:-:S13]  /*1470*/  ISETP.GE.AND.EX P1, PT, R29, UR5, PT, P1 ;  /* 0x000000051d007c0c */ /* 0x000fda000bf26310 */
[----:B------:R-:W-:Y:S05]  /*1480*/  @P1 BRA `(.L_x_224) ;  /* 0x00000000001c1947 */ /* 0x000fea0003800000 */
[----:B------:R-:W1:Y:S01]  /*1490*/  LDCU.64 UR4, c[0x0][0x3b8] ;  /* 0x00007700ff0477ac */ /* 0x000e620008000a00 */
[----:B------:R-:W2:Y:S01]  /*14a0*/  LDG.E R9, desc[UR36][R22.64] ;  /* 0x0000002416097981 */ /* 0x000ea2000c1e1900 */
[----:B-1----:R-:W-:-:S04]  /*14b0*/  LEA R10, P1, R6, UR4, 0x2 ;  /* 0x00000004060a7c11 */ /* 0x002fc8000f8210ff */
[----:B0-----:R-:W-:-:S05]  /*14c0*/  LEA.HI.X R11, R6, UR5, R29, 0x2, P1 ;  /* 0x00000005060b7c11 */ /* 0x001fca00088f141d */
[----:B------:R-:W2:Y:S02]  /*14d0*/  LDG.E R10, desc[UR36][R10.64] ;  /* 0x000000240a0a7981 */ /* 0x000ea4000c1e1900 */
[----:B--2---:R-:W-:-:S05]  /*14e0*/  FADD R9, R10, R9 ;  /* 0x000000090a097221 */ /* 0x004fca0000000000 */
[----:B------:R1:W-:Y:S02]  /*14f0*/  STG.E desc[UR36][R22.64], R9 ;  /* 0x0000000916007986 */ /* 0x0003e4000c101924 */
.L_x_224:
[----:B------:R-:W-:Y:S05]  /*1500*/  BSYNC.RECONVERGENT B0 ;  /* 0x0000000000007941 */ /* 0x000fea0003800200 */
.L_x_223:
[----:B------:R-:W-:Y:S04]  /*1510*/  BSSY.RECONVERGENT B0, `(.L_x_222) ;  /* 0x000002e000007945 */ /* 0x000fe80003800200 */
[----:B------:R-:W-:Y:S05]  /*1520*/  @!P2 BRA `(.L_x_225) ;  /* 0x0000000000b0a947 */ /* 0x000fea0003800000 */
[----:B------:R-:W-:Y:S01]  /*1530*/  IADD3 R10, P2, PT, R8, 0x1, RZ ;  /* 0x00000001080a7810 */ /* 0x000fe20007f5e0ff */
[----:B------:R-:W-:Y:S03]  /*1540*/  BSSY.RECONVERGENT B1, `(.L_x_226) ;  /* 0x0000015000017945 */ /* 0x000fe60003800200 */
[----:B------:R-:W-:Y:S01]  /*1550*/  ISETP.LT.U32.AND P1, PT, R10, R5, PT ;  /* 0x000000050a00720c */ /* 0x000fe20003f21070 */
[----:B------:R-:W-:Y:S01]  /*1560*/  IMAD.X R10, RZ, RZ, R4, P2 ;  /* 0x000000ffff0a7224 */ /* 0x000fe200010e0604 */
[----:B------:R-:W-:-:S04]  /*1570*/  ISETP.NE.AND P2, PT, R14, 0x2, PT ;  /* 0x000000020e00780c */ /* 0x000fc80003f45270 */
[----:B------:R-:W-:Y:S02]  /*1580*/  ISETP.LT.AND.EX P1, PT, R10, R25, !P0, P1 ;  /* 0x000000190a00720c */ /* 0x000fe40004721310 */
[----:B------:R-:W-:-:S05]  /*1590*/  IADD3 R10, P3, PT, R15, R6, RZ ;  /* 0x000000060f0a7210 */ /* 0x000fca0007f7e0ff */
[----:B------:R-:W-:-:S06]  /*15a0*/  IMAD.X R29, RZ, RZ, R29, P3 ;  /* 0x000000ffff1d7224 */ /* 0x000fcc00018e061d */
[----:B------:R-:W-:-:S05]  /*15b0*/  @!P1 IMAD.MOV.U32 R7, RZ, RZ, -0x42333333 ;  /* 0xbdcccccdff079424 */ /* 0x000fca00078e00ff */
[----:B------:R2:W-:Y:S01]  /*15c0*/  @!P1 STG.E desc[UR36][R22.64], R7 ;  /* 0x0000000716009986 */ /* 0x0005e2000c101924 */
[----:B------:R-:W-:Y:S05]  /*15d0*/  @!P1 BRA `(.L_x_227) ;  /* 0x00000000002c9947 */ /* 0x000fea0003800000 */
[----:B------:R-:W3:Y:S02]  /*15e0*/  LDCU.64 UR4, c[0x0][0x380] ;  /* 0x00007000ff0477ac */ /* 0x000ee40008000a00 */
[----:B---3--:R-:W-:-:S04]  /*15f0*/  ISETP.GE.U32.AND P1, PT, R10, UR4, PT ;  /* 0x000000040a007c0c */ /* 0x008fc8000bf26070 */
[----:B------:R-:W-:-:S13]  /*1600*/  ISETP.GE.AND.EX P1, PT, R29, UR5, PT, P1 ;  /* 0x000000051d007c0c */ /* 0x000fda000bf26310 */
[----:B------:R-:W-:Y:S05]  /*1610*/  @P1 BRA `(.L_x_227) ;  /* 0x00000000001c1947 */ /* 0x000fea0003800000 */
[----:B------:R-:W3:Y:S01]  /*1620*/  LDCU.64 UR4, c[0x0][0x3b8] ;  /* 0x00007700ff0477ac */ /* 0x000ee20008000a00 */
[----:B-1----:R-:W5:Y:S01]  /*1630*/  LDG.E R9, desc[UR36][R22.64] ;  /* 0x0000002416097981 */ /* 0x002f62000c1e1900 */
[----:B---3--:R-:W-:-:S04]  /*1640*/  LEA R6, P1, R10, UR4, 0x2 ;  /* 0x000000040a067c11 */ /* 0x008fc8000f8210ff */
[----:B--2---:R-:W-:-:S05]  /*1650*/  LEA.HI.X R7, R10, UR5, R29, 0x2, P1 ;  /* 0x000000050a077c11 */ /* 0x004fca00088f141d */
[----:B------:R-:W5:Y:S02]  /*1660*/  LDG.E R6, desc[UR36][R6.64] ;  /* 0x0000002406067981 */ /* 0x000f64000c1e1900 */
[----:B-----5:R-:W-:-:S05]  /*1670*/  FADD R9, R6, R9 ;  /* 0x0000000906097221 */ /* 0x020fca0000000000 */
[----:B------:R3:W-:Y:S02]  /*1680*/  STG.E desc[UR36][R22.64], R9 ;  /* 0x0000000916007986 */ /* 0x0007e4000c101924 */
.L_x_227:
[----:B------:R-:W-:Y:S05]  /*1690*/  BSYNC.RECONVERGENT B1 ;  /* 0x0000000000017941 */ /* 0x000fea0003800200 */
.L_x_226:
[----:B------:R-:W-:Y:S05]  /*16a0*/  @!P2 BRA `(.L_x_225) ;  /* 0x000000000050a947 */ /* 0x000fea0003800000 */
[----:B------:R-:W-:-:S04]  /*16b0*/  IADD3 R8, P2, PT, R8, 0x2, RZ ;  /* 0x0000000208087810 */ /* 0x000fc80007f5e0ff */
[----:B------:R-:W-:Y:S01]  /*16c0*/  ISETP.LT.U32.AND P1, PT, R8, R5, PT ;  /* 0x000000050800720c */ /* 0x000fe20003f21070 */
[----:B------:R-:W-:-:S05]  /*16d0*/  IMAD.X R4, RZ, RZ, R4, P2 ;  /* 0x000000ffff047224 */ /* 0x000fca00010e0604 */
[----:B------:R-:W-:Y:S02]  /*16e0*/  ISETP.LT.AND.EX P0, PT, R4, R25, !P0, P1 ;  /* 0x000000190400720c */ /* 0x000fe40004701310 */
[----:B------:R-:W-:-:S04]  /*16f0*/  IADD3 R10, P1, PT, R15, R10, RZ ;  /* 0x0000000a0f0a7210 */ /* 0x000fc80007f3e0ff */
[----:B------:R-:W-:-:S07]  /*1700*/  IADD3.X R29, PT, PT, RZ, R29, RZ, P1, !PT ;  /* 0x0000001dff1d7210 */ /* 0x000fce0000ffe4ff */
[----:B------:R-:W-:-:S05]  /*1710*/  @!P0 IMAD.MOV.U32 R5, RZ, RZ, -0x42333333 ;  /* 0xbdcccccdff058424 */ /* 0x000fca00078e00ff */
[----:B------:R0:W-:Y:S01]  /*1720*/  @!P0 STG.E desc[UR36][R22.64], R5 ;  /* 0x0000000516008986 */ /* 0x0001e2000c101924 */
[----:B------:R-:W-:Y:S05]  /*1730*/  @!P0 BRA `(.L_x_225) ;  /* 0x00000000002c8947 */ /* 0x000fea0003800000 */
[----:B------:R-:W5:Y:S02]  /*1740*/  LDCU.64 UR4, c[0x0][0x380] ;  /* 0x00007000ff0477ac */ /* 0x000f640008000a00 */
[----:B-----5:R-:W-:-:S04]  /*1750*/  ISETP.GE.U32.AND P0, PT, R10, UR4, PT ;  /* 0x000000040a007c0c */ /* 0x020fc8000bf06070 */
[----:B------:R-:W-:-:S13]  /*1760*/  ISETP.GE.AND.EX P0, PT, R29, UR5, PT, P0 ;  /* 0x000000051d007c0c */ /* 0x000fda000bf06300 */
[----:B------:R-:W-:Y:S05]  /*1770*/  @P0 BRA `(.L_x_225) ;  /* 0x00000000001c0947 */ /* 0x000fea0003800000 */
[----:B------:R-:W5:Y:S01]  /*1780*/  LDCU.64 UR4, c[0x0][0x3b8] ;  /* 0x00007700ff0477ac */ /* 0x000f620008000a00 */
[----:B--2---:R-:W2:Y:S01]  /*1790*/  LDG.E R7, desc[UR36][R22.64] ;  /* 0x0000002416077981 */ /* 0x004ea2000c1e1900 */
[----:B-----5:R-:W-:-:S04]  /*17a0*/  LEA R4, P0, R10, UR4, 0x2 ;  /* 0x000000040a047c11 */ /* 0x020fc8000f8010ff */
[----:B0-----:R-:W-:-:S05]  /*17b0*/  LEA.HI.X R5, R10, UR5, R29, 0x2, P0 ;  /* 0x000000050a057c11 */ /* 0x001fca00080f141d */
[----:B------:R-:W2:Y:S02]  /*17c0*/  LDG.E R4, desc[UR36][R4.64] ;  /* 0x0000002404047981 */ /* 0x000ea4000c1e1900 */
[----:B--2---:R-:W-:-:S05]  /*17d0*/  FADD R7, R4, R7 ;  /* 0x0000000704077221 */ /* 0x004fca0000000000 */
[----:B------:R0:W-:Y:S02]  /*17e0*/  STG.E desc[UR36][R22.64], R7 ;  /* 0x0000000716007986 */ /* 0x0001e4000c101924 */
.L_x_225:
[----:B------:R-:W-:Y:S05]  /*17f0*/  BSYNC.RECONVERGENT B0 ;  /* 0x0000000000007941 */ /* 0x000fea0003800200 */
.L_x_222:
[----:B------:R-:W5:Y:S01]  /*1800*/  LDCU UR4, c[0x0][0x390] ;  /* 0x00007200ff0477ac */ /* 0x000f620008000800 */
[----:B------:R-:W-:-:S05]  /*1810*/  IADD3 R17, P0, PT, R17, 0x1, RZ ;  /* 0x0000000111117810 */ /* 0x000fca0007f1e0ff */
[----:B------:R-:W-:Y:S01]  /*1820*/  IMAD.X R21, RZ, RZ, R21, P0 ;  /* 0x000000ffff157224 */ /* 0x000fe200000e0615 */
[----:B-----5:R-:W-:-:S04]  /*1830*/  ISETP.NE.U32.AND P0, PT, R17, UR4, PT ;  /* 0x0000000411007c0c */ /* 0x020fc8000bf05070 */
[----:B------:R-:W-:-:S13]  /*1840*/  ISETP.NE.AND.EX P0, PT, R21, R0, PT, P0 ;  /* 0x000000001500720c */ /* 0x000fda0003f05300 */
[----:B------:R-:W-:Y:S05]  /*1850*/  @P0 BRA `(.L_x_228) ;  /* 0xfffffff000ac0947 */ /* 0x000fea000383ffff */
.L_x_210:
[----:B------:R-:W-:Y:S05]  /*1860*/  WARPSYNC.ALL ;  /* 0x0000000000007948 */ /* 0x000fea0003800000 */
[----:B------:R-:W-:Y:S06]  /*1870*/  BAR.SYNC.DEFER_BLOCKING 0x0 ;  /* 0x0000000000007b1d */ /* 0x000fec0000010000 */
[----:B------:R-:W-:Y:S05]  /*1880*/  EXIT ;  /* 0x000000000000794d */ /* 0x000fea0003800000 */
        .weak           $__internal_9_$__cuda_sm20_div_s64
        .type           $__internal_9_$__cuda_sm20_div_s64,@function
        .size           $__internal_9_$__cuda_sm20_div_s64,($__internal_10_$__cuda_sm20_div_u64 - $__internal_9_$__cuda_sm20_div_s64)
$__internal_9_$__cuda_sm20_div_s64:
[----:B------:R-:W0:Y:S01]  /*1890*/  LDC R11, c[0x0][0x38c] ;  /* 0x0000e300ff0b7b82 */ /* 0x000e220000000800 */
[----:B------:R-:W-:Y:S02]  /*18a0*/  ISETP.GE.AND P0, PT, R25, RZ, PT ;  /* 0x000000ff1900720c */ /* 0x000fe40003f06270 */
[----:B------:R-:W-:Y:S02]  /*18b0*/  ISETP.GE.AND P3, PT, R10, RZ, PT ;  /* 0x000000ff0a00720c */ /* 0x000fe40003f66270 */
[----:B0-----:R-:W-:-:S04]  /*18c0*/  IADD3 R2, P1, PT, RZ, -R11, RZ ;  /* 0x8000000bff027210 */ /* 0x001fc80007f3e0ff */
[----:B------:R-:W-:Y:S01]  /*18d0*/  SEL R2, R2, R11, !P0 ;  /* 0x0000000b02027207 */ /* 0x000fe20004000000 */
[----:B------:R-:W-:-:S05]  /*18e0*/  IMAD.X R14, RZ, RZ, ~R25, P1 ;  /* 0x000000ffff0e7224 */ /* 0x000fca00008e0e19 */
[----:B------:R-:W-:-:S04]  /*18f0*/  SEL R3, R14, R25, !P0 ;  /* 0x000000190e037207 */ /* 0x000fc80004000000 */
        /* <DEDUP_REMOVED lines=9> */
[----:B------:R-:W-:Y:S02]  /*1990*/  IMAD.X R23, RZ, RZ, ~R19, P0 ;  /* 0x000000ffff177224 */ /* 0x000fe400000e0e13 */
[----:B------:R-:W-:Y:S02]  /*19a0*/  IMAD.MOV.U32 R19, RZ, RZ, R14 ;  /* 0x000000ffff137224 */ /* 0x000fe400078e000e */
[-C--:B------:R-:W-:Y:S02]  /*19b0*/  IMAD R29, R15, R23.reuse, RZ ;  /* 0x000000170f1d7224 */ /* 0x080fe400078e02ff */
[----:B------:R-:W-:-:S04]  /*19c0*/  IMAD.WIDE.U32 R18, P0, R14, R23, R18 ;  /* 0x000000170e127225 */ /* 0x000fc80007800012 */
[----:B------:R-:W-:Y:S01]  /*19d0*/  IMAD.HI.U32 R13, R15, R23, RZ ;  /* 0x000000170f0d7227 */ /* 0x000fe200078e00ff */
[----:B------:R-:W-:-:S03]  /*19e0*/  IADD3 R23, P4, PT, RZ, -R12, RZ ;  /* 0x8000000cff177210 */ /* 0x000fc60007f9e0ff */
[----:B------:R-:W-:Y:S01]  /*19f0*/  IMAD.HI.U32 R18, P1, R15, R21, R18 ;  /* 0x000000150f127227 */ /* 0x000fe20007820012 */
[----:B------:R-:W-:Y:S02]  /*1a00*/  IADD3.X R13, PT, PT, R13, R15, RZ, P0, !PT ;  /* 0x0000000f0d0d7210 */ /* 0x000fe400007fe4ff */
[----:B------:R-:W-:Y:S02]  /*1a10*/  SEL R23, R23, R12, !P3 ;  /* 0x0000000c17177207 */ /* 0x000fe40005800000 */
[----:B------:R-:W-:-:S04]  /*1a20*/  IADD3 R19, P2, PT, R29, R18, RZ ;  /* 0x000000121d137210 */ /* 0x000fc80007f5e0ff */
[----:B------:R-:W-:Y:S01]  /*1a30*/  IADD3.X R13, PT, PT, RZ, RZ, R13, P2, P1 ;  /* 0x000000ffff0d7210 */ /* 0x000fe200017e240d */
[----:B------:R-:W-:-:S04]  /*1a40*/  IMAD.WIDE.U32 R14, R19, R2, RZ ;  /* 0x00000002130e7225 */ /* 0x000fc800078e00ff */
[----:B------:R-:W-:Y:S01]  /*1a50*/  IMAD R15, R19, R3, R15 ;  /* 0x00000003130f7224 */ /* 0x000fe200078e020f */
[----:B------:R-:W-:-:S03]  /*1a60*/  IADD3 R21, P0, PT, RZ, -R14, RZ ;  /* 0x8000000eff157210 */ /* 0x000fc60007f1e0ff */
[----:B------:R-:W-:Y:S02]  /*1a70*/  IMAD R15, R13, R2, R15 ;  /* 0x000000020d0f7224 */ /* 0x000fe400078e020f */
[----:B------:R-:W-:-:S04]  /*1a80*/  IMAD.HI.U32 R18, R19, R21, RZ ;  /* 0x0000001513127227 */ /* 0x000fc800078e00ff */
[----:B------:R-:W-:-:S04]  /*1a90*/  IMAD.X R14, RZ, RZ, ~R15, P0 ;  /* 0x000000ffff0e7224 */ /* 0x000fc800000e0e0f */
[----:B------:R-:W-:-:S04]  /*1aa0*/  IMAD.WIDE.U32 R18, P0, R19, R14, R18 ;  /* 0x0000000e13127225 */ /* 0x000fc80007800012 */
[----:B------:R-:W-:-:S04]  /*1ab0*/  IMAD.HI.U32 R15, P1, R13, R21, R18 ;  /* 0x000000150d0f7227 */ /* 0x000fc80007820012 */
[CC--:B------:R-:W-:Y:S02]  /*1ac0*/  IMAD R18, R13.reuse, R14.reuse, RZ ;  /* 0x0000000e0d127224 */ /* 0x0c0fe400078e02ff */
[----:B------:R-:W-:-:S03]  /*1ad0*/  IMAD.HI.U32 R14, R13, R14, RZ ;  /* 0x0000000e0d0e7227 */ /* 0x000fc600078e00ff */
[----:B------:R-:W-:Y:S01]  /*1ae0*/  IADD3 R15, P2, PT, R18, R15, RZ ;  /* 0x0000000f120f7210 */ /* 0x000fe20007f5e0ff */
[----:B------:R-:W-:Y:S02]  /*1af0*/  IMAD.X R19, RZ, RZ, ~R10, P4 ;  /* 0x000000ffff137224 */ /* 0x000fe400020e0e0a */
[----:B------:R-:W-:Y:S02]  /*1b00*/  IMAD.X R13, R14, 0x1, R13, P0 ;  /* 0x000000010e0d7824 */ /* 0x000fe400000e060d */
[----:B------:R-:W-:Y:S01]  /*1b10*/  IMAD.HI.U32 R12, R15, R23, RZ ;  /* 0x000000170f0c7227 */ /* 0x000fe200078e00ff */
[-C--:B------:R-:W-:Y:S02]  /*1b20*/  SEL R18, R19, R10.reuse, !P3 ;  /* 0x0000000a13127207 */ /* 0x080fe40005800000 */
[----:B------:R-:W-:Y:S01]  /*1b30*/  IADD3.X R19, PT, PT, RZ, RZ, R13, P2, P1 ;  /* 0x000000ffff137210 */ /* 0x000fe200017e240d */
[----:B------:R-:W-:Y:S01]  /*1b40*/  IMAD.MOV.U32 R13, RZ, RZ, RZ ;  /* 0x000000ffff0d7224 */ /* 0x000fe200078e00ff */
[----:B------:R-:W-:Y:S01]  /*1b50*/  LOP3.LUT R10, R25, R10, RZ, 0x3c, !PT ;  /* 0x0000000a190a7212 */ /* 0x000fe200078e3cff */
[----:B------:R-:W-:-:S04]  /*1b60*/  IMAD.WIDE.U32 R12, R15, R18, R12 ;  /* 0x000000120f0c7225 */ /* 0x000fc800078e000c */
[C---:B------:R-:W-:Y:S02]  /*1b70*/  IMAD R15, R19.reuse, R18, RZ ;  /* 0x00000012130f7224 */ /* 0x040fe400078e02ff */
[----:B------:R-:W-:-:S04]  /*1b80*/  IMAD.HI.U32 R12, P0, R19, R23, R12 ;  /* 0x00000017130c7227 */ /* 0x000fc8000780000c */
[----:B------:R-:W-:Y:S01]  /*1b90*/  IMAD.HI.U32 R14, R19, R18, RZ ;  /* 0x00000012130e7227 */ /* 0x000fe200078e00ff */
[----:B------:R-:W-:-:S03]  /*1ba0*/  IADD3 R15, P1, PT, R15, R12, RZ ;  /* 0x0000000c0f0f7210 */ /* 0x000fc60007f3e0ff */
[----:B------:R-:W-:Y:S02]  /*1bb0*/  IMAD.X R14, RZ, RZ, R14, P0 ;  /* 0x000000ffff0e7224 */ /* 0x000fe400000e060e */
[----:B------:R-:W-:-:S03]  /*1bc0*/  IMAD.WIDE.U32 R12, R15, R2, RZ ;  /* 0x000000020f0c7225 */ /* 0x000fc600078e00ff */
[----:B------:R-:W-:Y:S01]  /*1bd0*/  IADD3.X R19, PT, PT, RZ, R14, RZ, P1, !PT ;  /* 0x0000000eff137210 */ /* 0x000fe20000ffe4ff */
[C---:B------:R-:W-:Y:S01]  /*1be0*/  IMAD R13, R15.reuse, R3, R13 ;  /* 0x000000030f0d7224 */ /* 0x040fe200078e020d */
[----:B------:R-:W-:Y:S02]  /*1bf0*/  IADD3 R23, P1, PT, -R12, R23, RZ ;  /* 0x000000170c177210 */ /* 0x000fe40007f3e1ff */
[----:B------:R-:W-:Y:S01]  /*1c00*/  IADD3 R12, P2, PT, R15, 0x1, RZ ;  /* 0x000000010f0c7810 */ /* 0x000fe20007f5e0ff */
[-C--:B------:R-:W-:Y:S01]  /*1c10*/  IMAD R13, R19, R2.reuse, R13 ;  /* 0x00000002130d7224 */ /* 0x080fe200078e020d */
[----:B------:R-:W-:-:S03]  /*1c20*/  ISETP.GE.U32.AND P0, PT, R23, R2, PT ;  /* 0x000000021700720c */ /* 0x000fc60003f06070 */
[----:B------:R-:W-:Y:S01]  /*1c30*/  IMAD.X R29, R18, 0x1, ~R13, P1 ;  /* 0x00000001121d7824 */ /* 0x000fe200008e0e0d */
[----:B------:R-:W-:Y:S01]  /*1c40*/  IADD3 R13, P1, PT, R23, -R2, RZ ;  /* 0x80000002170d7210 */ /* 0x000fe20007f3e0ff */
[----:B------:R-:W-:-:S03]  /*1c50*/  IMAD.X R14, RZ, RZ, R19, P2 ;  /* 0x000000ffff0e7224 */ /* 0x000fc600010e0613 */
[C---:B------:R-:W-:Y:S01]  /*1c60*/  ISETP.GE.U32.AND.EX P0, PT, R29.reuse, R3, PT, P0 ;  /* 0x000000031d00720c */ /* 0x040fe20003f06100 */
[----:B------:R-:W-:-:S03]  /*1c70*/  IMAD.X R21, R29, 0x1, ~R3, P1 ;  /* 0x000000011d157824 */ /* 0x000fc600008e0e03 */
[----:B------:R-:W-:Y:S02]  /*1c80*/  SEL R13, R13, R23, P0 ;  /* 0x000000170d0d7207 */ /* 0x000fe40000000000 */
[----:B------:R-:W-:Y:S02]  /*1c90*/  SEL R15, R12, R15, P0 ;  /* 0x0000000f0c0f7207 */ /* 0x000fe40000000000 */
[----:B------:R-:W-:Y:S02]  /*1ca0*/  SEL R21, R21, R29, P0 ;  /* 0x0000001d15157207 */ /* 0x000fe40000000000 */
[----:B------:R-:W-:Y:S02]  /*1cb0*/  ISETP.GE.U32.AND P1, PT, R13, R2, PT ;  /* 0x000000020d00720c */ /* 0x000fe40003f26070 */
[----:B------:R-:W-:Y:S02]  /*1cc0*/  SEL R2, R14, R19, P0 ;  /* 0x000000130e027207 */ /* 0x000fe40000000000 */
[----:B------:R-:W-:-:S02]  /*1cd0*/  IADD3 R18, P2, PT, R15, 0x1, RZ ;  /* 0x000000010f127810 */ /* 0x000fc40007f5e0ff */
[----:B------:R-:W-:Y:S02]  /*1ce0*/  ISETP.GE.U32.AND.EX P0, PT, R21, R3, PT, P1 ;  /* 0x000000031500720c */ /* 0x000fe40003f06110 */
[----:B------:R-:W-:Y:S01]  /*1cf0*/  ISETP.GE.AND P1, PT, R10, RZ, PT ;  /* 0x000000ff0a00720c */ /* 0x000fe20003f26270 */
[----:B------:R-:W-:Y:S01]  /*1d00*/  IMAD.X R19, RZ, RZ, R2, P2 ;  /* 0x000000ffff137224 */ /* 0x000fe200010e0602 */
[----:B------:R-:W-:-:S04]  /*1d10*/  SEL R18, R18, R15, P0 ;  /* 0x0000000f12127207 */ /* 0x000fc80000000000 */
[----:B------:R-:W-:Y:S02]  /*1d20*/  SEL R19, R19, R2, P0 ;  /* 0x0000000213137207 */ /* 0x000fe40000000000 */
[-C--:B------:R-:W-:Y:S02]  /*1d30*/  IADD3 R3, P2, PT, RZ, -R18.reuse, RZ ;  /* 0x80000012ff037210 */ /* 0x080fe40007f5e0ff */
[----:B------:R-:W-:Y:S02]  /*1d40*/  ISETP.NE.U32.AND P0, PT, R11, RZ, PT ;  /* 0x000000ff0b00720c */ /* 0x000fe40003f05070 */
[----:B------:R-:W-:Y:S01]  /*1d50*/  SEL R18, R3, R18, !P1 ;  /* 0x0000001203127207 */ /* 0x000fe20004800000 */
[----:B------:R-:W-:Y:S01]  /*1d60*/  IMAD.X R2, RZ, RZ, ~R19, P2 ;  /* 0x000000ffff027224 */ /* 0x000fe200010e0e13 */
[----:B------:R-:W-:Y:S01]  /*1d70*/  ISETP.NE.AND.EX P0, PT, R25, RZ, PT, P0 ;  /* 0x000000ff1900720c */ /* 0x000fe20003f05300 */
[----:B------:R-:W-:-:S03]  /*1d80*/  IMAD.MOV.U32 R3, RZ, RZ, 0x0 ;  /* 0x00000000ff037424 */ /* 0x000fc600078e00ff */
[----:B------:R-:W-:Y:S02]  /*1d90*/  SEL R19, R2, R19, !P1 ;  /* 0x0000001302137207 */ /* 0x000fe40004800000 */
[----:B------:R-:W-:Y:S02]  /*1da0*/  MOV R2, R0 ;  /* 0x0000000000027202 */ /* 0x000fe40000000f00 */
[----:B------:R-:W-:Y:S02]  /*1db0*/  SEL R18, R18, 0xffffffff, P0 ;  /* 0xffffffff12127807 */ /* 0x000fe40000000000 */
[----:B------:R-:W-:Y:S01]  /*1dc0*/  SEL R19, R19, 0xffffffff, P0 ;  /* 0xffffffff13137807 */ /* 0x000fe20000000000 */
[----:B------:R-:W-:Y:S06]  /*1dd0*/  RET.REL.NODEC R2 `(vec_manualFilteringTest) ;  /* 0xffffffe002887950 */ /* 0x000fec0003c3ffff */
        .weak           $__internal_10_$__cuda_sm20_div_u64
        .type           $__internal_10_$__cuda_sm20_div_u64,@function
        .size           $__internal_10_$__cuda_sm20_div_u64,(.L_x_1509 - $__internal_10_$__cuda_sm20_div_u64)
$__internal_10_$__cuda_sm20_div_u64:
[----:B------:R-:W-:-:S04]  /*1de0*/  IMAD.MOV.U32 R29, RZ, RZ, RZ ;  /* 0x000000ffff1d7224 */ /* 0x000fc800078e00ff */
[----:B------:R-:W0:Y:S08]  /*1df0*/  I2F.U64.RP R12, R28 ;  /* 0x0000001c000c7312 */ /* 0x000e300000309000 */
[----:B0-----:R-:W0:Y:S02]  /*1e00*/  MUFU.RCP R12, R12 ;  /* 0x0000000c000c7308 */ /* 0x001e240000001000 */
[----:B0-----:R-:W-:-:S06]  /*1e10*/  VIADD R2, R12, 0x1ffffffe ;  /* 0x1ffffffe0c027836 */ /* 0x001fcc0000000000 */
[----:B------:R-:W0:Y:S02]  /*1e20*/  F2I.U64.TRUNC R2, R2 ;  /* 0x0000000200027311 */ /* 0x000e24000020d800 */
[----:B0-----:R-:W-:-:S04]  /*1e30*/  IMAD.WIDE.U32 R10, R2, R28, RZ ;  /* 0x0000001c020a7225 */ /* 0x001fc800078e00ff */
[----:B------:R-:W-:Y:S01]  /*1e40*/  IMAD R11, R3, R28, R11 ;  /* 0x0000001c030b7224 */ /* 0x000fe200078e020b */
[----:B------:R-:W-:-:S05]  /*1e50*/  IADD3 R13, P0, PT, RZ, -R10, RZ ;  /* 0x8000000aff0d7210 */ /* 0x000fca0007f1e0ff */
        /* <DEDUP_REMOVED lines=9> */
[----:B------:R-:W-:Y:S01]  /*1ef0*/  IMAD.WIDE.U32 R2, R11, R28, RZ ;  /* 0x0000001c0b027225 */ /* 0x000fe200078e00ff */
[----:B------:R-:W-:Y:S02]  /*1f00*/  IADD3.X R13, PT, PT, RZ, RZ, R10, P2, P1 ;  /* 0x000000ffff0d7210 */ /* 0x000fe400017e240a */
[----:B------:R-:W-:-:S03]  /*1f10*/  IADD3 R15, P0, PT, RZ, -R2, RZ ;  /* 0x80000002ff0f7210 */ /* 0x000fc60007f1e0ff */
[----:B------:R-:W-:Y:S02]  /*1f20*/  IMAD R2, R13, R28, R3 ;  /* 0x0000001c0d027224 */ /* 0x000fe400078e0203 */
[----:B------:R-:W-:Y:S02]  /*1f30*/  IMAD.MOV.U32 R3, RZ, RZ, RZ ;  /* 0x000000ffff037224 */ /* 0x000fe400078e00ff */
[----:B------:R-:W-:-:S04]  /*1f40*/  IMAD.HI.U32 R10, R11, R15, RZ ;  /* 0x0000000f0b0a7227 */ /* 0x000fc800078e00ff */
[----:B------:R-:W-:-:S04]  /*1f50*/  IMAD.X R2, RZ, RZ, ~R2, P0 ;  /* 0x000000ffff027224 */ /* 0x000fc800000e0e02 */
[----:B------:R-:W-:-:S04]  /*1f60*/  IMAD.WIDE.U32 R10, P0, R11, R2, R10 ;  /* 0x000000020b0a7225 */ /* 0x000fc8000780000a */
[C---:B------:R-:W-:Y:S02]  /*1f70*/  IMAD R12, R13.reuse, R2, RZ ;  /* 0x000000020d0c7224 */ /* 0x040fe400078e02ff */
[----:B------:R-:W-:-:S04]  /*1f80*/  IMAD.HI.U32 R11, P1, R13, R15, R10 ;  /* 0x0000000f0d0b7227 */ /* 0x000fc8000782000a */
        /* <DEDUP_REMOVED lines=10> */
[----:B------:R-:W-:-:S04]  /*2030*/  IMAD.X R2, RZ, RZ, R13, P0 ;  /* 0x000000ffff027224 */ /* 0x000fc800000e060d */
[----:B------:R-:W-:Y:S02]  /*2040*/  IMAD.X R13, RZ, RZ, R2, P1 ;  /* 0x000000ffff0d7224 */ /* 0x000fe400008e0602 */
[----:B------:R-:W-:-:S04]  /*2050*/  IMAD.WIDE.U32 R2, R11, R28, RZ ;  /* 0x0000001c0b027225 */ /* 0x000fc800078e00ff */
[----:B------:R-:W-:Y:S01]  /*2060*/  IMAD R3, R13, R28, R3 ;  /* 0x0000001c0d037224 */ /* 0x000fe200078e0203 */
[----:B------:R-:W-:Y:S02]  /*2070*/  IADD3 R15, P0, PT, -R2, R4, RZ ;  /* 0x00000004020f7210 */ /* 0x000fe40007f1e1ff */
[----:B------:R-:W-:Y:S02]  /*2080*/  IADD3 R2, P2, PT, R11, 0x1, RZ ;  /* 0x000000010b027810 */ /* 0x000fe40007f5e0ff */
[----:B------:R-:W-:Y:S02]  /*2090*/  IADD3.X R17, PT, PT, ~R3, R9, RZ, P0, !PT ;  /* 0x0000000903117210 */ /* 0x000fe400007fe5ff */
[----:B------:R-:W-:Y:S01]  /*20a0*/  ISETP.GE.U32.AND P0, PT, R15, R28, PT ;  /* 0x0000001c0f00720c */ /* 0x000fe20003f06070 */
[----:B------:R-:W-:Y:S01]  /*20b0*/  IMAD.X R10, RZ, RZ, R13, P2 ;  /* 0x000000ffff0a7224 */ /* 0x000fe200010e060d */
[----:B------:R-:W-:Y:S02]  /*20c0*/  IADD3 R3, P1, PT, -R28, R15, RZ ;  /* 0x0000000f1c037210 */ /* 0x000fe40007f3e1ff */
[----:B------:R-:W-:-:S02]  /*20d0*/  ISETP.GE.U32.AND.EX P0, PT, R17, RZ, PT, P0 ;  /* 0x000000ff1100720c */ /* 0x000fc40003f06100 */
[----:B------:R-:W-:Y:S02]  /*20e0*/  IADD3.X R12, PT, PT, R17, -0x1, RZ, P1, !PT ;  /* 0xffffffff110c7810 */ /* 0x000fe40000ffe4ff */
[----:B------:R-:W-:Y:S02]  /*20f0*/  SEL R11, R2, R11, P0 ;  /* 0x0000000b020b7207 */ /* 0x000fe40000000000 */
[----:B------:R-:W-:Y:S02]  /*2100*/  SEL R3, R3, R15, P0 ;  /* 0x0000000f03037207 */ /* 0x000fe40000000000 */
[----:B------:R-:W-:Y:S02]  /*2110*/  SEL R2, R10, R13, P0 ;  /* 0x0000000d0a027207 */ /* 0x000fe40000000000 */
[----:B------:R-:W-:Y:S02]  /*2120*/  IADD3 R16, P2, PT, R11, 0x1, RZ ;  /* 0x000000010b107810 */ /* 0x000fe40007f5e0ff */
[----:B------:R-:W-:-:S02]  /*2130*/  SEL R12, R12, R17, P0 ;  /* 0x000000110c0c7207 */ /* 0x000fc40000000000 */
[----:B------:R-:W-:Y:S01]  /*2140*/  ISETP.GE.U32.AND P0, PT, R3, R28, PT ;  /* 0x0000001c0300720c */ /* 0x000fe20003f06070 */
[----:B------:R-:W-:Y:S01]  /*2150*/  IMAD.X R17, RZ, RZ, R2, P2 ;  /* 0x000000ffff117224 */ /* 0x000fe200010e0602 */
[----:B------:R-:W-:Y:S01]  /*2160*/  ISETP.NE.U32.AND P1, PT, R28, RZ, PT ;  /* 0x000000ff1c00720c */ /* 0x000fe20003f25070 */
[----:B------:R-:W-:Y:S01]  /*2170*/  IMAD.MOV.U32 R3, RZ, RZ, 0x0 ;  /* 0x00000000ff037424 */ /* 0x000fe200078e00ff */
[----:B------:R-:W-:Y:S02]  /*2180*/  ISETP.GE.U32.AND.EX P0, PT, R12, RZ, PT, P0 ;  /* 0x000000ff0c00720c */ /* 0x000fe40003f06100 */
[----:B------:R-:W-:Y:S02]  /*2190*/  ISETP.NE.AND.EX P1, PT, RZ, RZ, PT, P1 ;  /* 0x000000ffff00720c */ /* 0x000fe40003f25310 */
[----:B------:R-:W-:Y:S01]  /*21a0*/  SEL R17, R17, R2, P0 ;  /* 0x0000000211117207 */ /* 0x000fe20000000000 */
[----:B------:R-:W-:Y:S01]  /*21b0*/  IMAD.MOV.U32 R2, RZ, RZ, R0 ;  /* 0x000000ffff027224 */ /* 0x000fe200078e0000 */
[----:B------:R-:W-:-:S02]  /*21c0*/  SEL R16, R16, R11, P0 ;  /* 0x0000000b10107207 */ /* 0x000fc40000000000 */
[----:B------:R-:W-:Y:S02]  /*21d0*/  SEL R17, R17, 0xffffffff, P1 ;  /* 0xffffffff11117807 */ /* 0x000fe40000800000 */
[----:B------:R-:W-:Y:S01]  /*21e0*/  SEL R16, R16, 0xffffffff, P1 ;  /* 0xffffffff10107807 */ /* 0x000fe20000800000 */
[----:B------:R-:W-:Y:S06]  /*21f0*/  RET.REL.NODEC R2 `(vec_manualFilteringTest) ;  /* 0xffffffdc02807950 */ /* 0x000fec0003c3ffff */
.L_x_229:
        /* <DEDUP_REMOVED lines=16> */
.L_x_1509:


//--------------------- .text.vec_divCorrelation  --------------------------
	.section	.text.vec_divCorrelation,"ax",@progbits
	.align	128
        .global         vec_divCorrelation
        .type           vec_divCorrelation,@function
        .size           vec_divCorrelation,(.L_x_1511 - vec_divCorrelation)
        .other          vec_divCorrelation,@"STO_CUDA_ENTRY STV_DEFAULT"
vec_divCorrelation:
.text.vec_divCorrelation:
        /* <DEDUP_REMOVED lines=17> */
[----:B0-----:R-:W-:-:S05]  /*0110*/  IMAD R5, R5, R5, RZ ;  /* 0x0000000505057224 */ /* 0x001fca00078e02ff */
[-C--:B------:R-:W-:Y:S02]  /*0120*/  IABS R7, R5.reuse ;  /* 0x0000000500077213 */ /* 0x080fe40000000000 */
[----:B------:R-:W-:Y:S02]  /*0130*/  IABS R10, R5 ;  /* 0x00000005000a7213 */ /* 0x000fe40000000000 */
[----:B------:R-:W0:Y:S08]  /*0140*/  I2F.RP R0, R7 ;  /* 0x0000000700007306 */ /* 0x000e300000209400 */
[----:B0-----:R-:W0:Y:S02]  /*0150*/  MUFU.RCP R0, R0 ;  /* 0x0000000000007308 */ /* 0x001e240000001000 */
[----:B0-----:R-:W-:-:S06]  /*0160*/  VIADD R2, R0, 0xffffffe ;  /* 0x0ffffffe00027836 */ /* 0x001fcc0000000000 */
[----:B------:R0:W2:Y:S02]  /*0170*/  F2I.FTZ.U32.TRUNC.NTZ R3, R2 ;  /* 0x0000000200037305 */ /* 0x0000a4000021f000 */
[----:B0-----:R-:W-:Y:S02]  /*0180*/  HFMA2 R2, -RZ, RZ, 0, 0 ;  /* 0x00000000ff027431 */ /* 0x001fe400000001ff */
[----:B--2---:R-:W-:-:S04]  /*0190*/  IMAD.MOV R6, RZ, RZ, -R3 ;  /* 0x000000ffff067224 */ /* 0x004fc800078e0a03 */
[----:B------:R-:W-:Y:S02]  /*01a0*/  IMAD R9, R6, R7, RZ ;  /* 0x0000000706097224 */ /* 0x000fe400078e02ff */
[----:B------:R-:W-:Y:S02]  /*01b0*/  IMAD.MOV.U32 R6, RZ, RZ, R8 ;  /* 0x000000ffff067224 */ /* 0x000fe400078e0008 */
[----:B------:R-:W-:-:S04]  /*01c0*/  IMAD.HI.U32 R3, R3, R9, R2 ;  /* 0x0000000903037227 */ /* 0x000fc800078e0002 */
[----:B------:R-:W-:Y:S02]  /*01d0*/  IMAD.MOV R9, RZ, RZ, -R10 ;  /* 0x000000ffff097224 */ /* 0x000fe400078e0a0a */
[----:B------:R-:W-:-:S04]  /*01e0*/  IMAD.HI.U32 R0, R3, R6, RZ ;  /* 0x0000000603007227 */ /* 0x000fc800078e00ff */
[----:B------:R-:W-:-:S05]  /*01f0*/  IMAD R2, R0, R9, R6 ;  /* 0x0000000900027224 */ /* 0x000fca00078e0206 */
[----:B------:R-:W-:-:S13]  /*0200*/  ISETP.GT.U32.AND P2, PT, R7, R2, PT ;  /* 0x000000020700720c */ /* 0x000fda0003f44070 */
[----:B------:R-:W-:Y:S02]  /*0210*/  @!P2 IMAD.IADD R2, R2, 0x1, -R7 ;  /* 0x000000010202a824 */ /* 0x000fe400078e0a07 */
[----:B------:R-:W-:Y:S01]  /*0220*/  @!P2 VIADD R0, R0, 0x1 ;  /* 0x000000010000a836 */ /* 0x000fe20000000000 */
[----:B------:R-:W-:Y:S02]  /*0230*/  ISETP.NE.AND P2, PT, R5, RZ, PT ;  /* 0x000000ff0500720c */ /* 0x000fe40003f45270 */
[----:B------:R-:W-:Y:S02]  /*0240*/  ISETP.GE.U32.AND P0, PT, R2, R7, PT ;  /* 0x000000070200720c */ /* 0x000fe40003f06070 */
[----:B------:R-:W-:Y:S01]  /*0250*/  LOP3.LUT R2, R4, R5, RZ, 0x3c, !PT ;  /* 0x0000000504027212 */ /* 0x000fe200078e3cff */
[----:B------:R-:W0:Y:S03]  /*0260*/  LDC.64 R6, c[0x0][0x3a0] ;  /* 0x0000e800ff067b82 */ /* 0x000e260000000a00 */
[----:B------:R-:W-:-:S05]  /*0270*/  ISETP.GE.AND P1, PT, R2, RZ, PT ;  /* 0x000000ff0200720c */ /* 0x000fca0003f26270 */
[----:B------:R-:W2:Y:S02]  /*0280*/  LDC.64 R2, c[0x0][0x398] ;  /* 0x0000e600ff027b82 */ /* 0x000ea40000000a00 */
[----:B------:R-:W-:-:S06]  /*0290*/  @P0 IADD3 R0, PT, PT, R0, 0x1, RZ ;  /* 0x0000000100000810 */ /* 0x000fcc0007ffe0ff */
[----:B------:R-:W-:Y:S01]  /*02a0*/  @!P1 IMAD.MOV R0, RZ, RZ, -R0 ;  /* 0x000000ffff009224 */ /* 0x000fe200078e0a00 */
[----:B------:R-:W-:-:S05]  /*02b0*/  @!P2 LOP3.LUT R0, RZ, R5, RZ, 0x33, !PT ;  /* 0x00000005ff00a212 */ /* 0x000fca00078e33ff */
[----:B------:R-:W-:Y:S02]  /*02c0*/  IMAD.MOV R8, RZ, RZ, -R0 ;  /* 0x000000ffff087224 */ /* 0x000fe400078e0a00 */
[----:B0-----:R-:W-:-:S04]  /*02d0*/  IMAD.WIDE R6, R0, 0x4, R6 ;  /* 0x0000000400067825 */ /* 0x001fc800078e0206 */
[----:B------:R-:W-:Y:S02]  /*02e0*/  IMAD R5, R5, R8, R4 ;  /* 0x0000000805057224 */ /* 0x000fe400078e0204 */
[----:B-1----:R-:W3:Y:S02]  /*02f0*/  LDG.E R7, desc[UR4][R6.64] ;  /* 0x0000000406077981 */ /* 0x002ee4000c1e1900 */
[----:B--2---:R-:W-:-:S06]  /*0300*/  IMAD.WIDE R2, R5, 0x4, R2 ;  /* 0x0000000405027825 */ /* 0x004fcc00078e0202 */
[----:B------:R-:W3:Y:S02]  /*0310*/  LDG.E R2, desc[UR4][R2.64] ;  /* 0x0000000402027981 */ /* 0x000ee4000c1e1900 */
[----:B---3--:R-:W-:-:S05]  /*0320*/  FMUL R8, R2, R7 ;  /* 0x0000000702087220 */ /* 0x008fca0000400000 */
[----:B------:R-:W-:-:S13]  /*0330*/  FSETP.GT.AND P0, PT, R8, RZ, PT ;  /* 0x000000ff0800720b */ /* 0x000fda0003f04000 */
[----:B------:R-:W-:Y:S05]  /*0340*/  @!P0 BRA `(.L_x_230) ;  /* 0x0000000000808947 */ /* 0x000fea0003800000 */
[----:B------:R-:W0:Y:S02]  /*0350*/  LDC.64 R2, c[0x0][0x388] ;  /* 0x0000e200ff027b82 */ /* 0x000e240000000a00 */
[----:B0-----:R-:W-:-:S05]  /*0360*/  IMAD.WIDE R4, R4, 0x4, R2 ;  /* 0x0000000404047825 */ /* 0x001fca00078e0202 */
[----:B------:R0:W5:Y:S01]  /*0370*/  LDG.E R0, desc[UR4][R4.64] ;  /* 0x0000000404007981 */ /* 0x000162000c1e1900 */
[----:B------:R-:W-:Y:S01]  /*0380*/  VIADD R2, R8, 0xf3000000 ;  /* 0xf300000008027836 */ /* 0x000fe20000000000 */
[----:B------:R0:W1:Y:S01]  /*0390*/  MUFU.RSQ R7, R8 ;  /* 0x0000000800077308 */ /* 0x0000620000001400 */
[----:B------:R-:W-:Y:S03]  /*03a0*/  BSSY.RECONVERGENT B0, `(.L_x_231) ;  /* 0x000000b000007945 */ /* 0x000fe60003800200 */
[----:B------:R-:W-:-:S13]  /*03b0*/  ISETP.GT.U32.AND P0, PT, R2, 0x727fffff, PT ;  /* 0x727fffff0200780c */ /* 0x000fda0003f04070 */
[----:B01----:R-:W-:Y:S05]  /*03c0*/  @!P0 BRA `(.L_x_232) ;  /* 0x0000000000108947 */ /* 0x003fea0003800000 */
[----:B------:R-:W-:-:S07]  /*03d0*/  MOV R10, 0x3f0 ;  /* 0x000003f0000a7802 */ /* 0x000fce0000000f00 */
[----:B-----5:R-:W-:Y:S05]  /*03e0*/  CALL.REL.NOINC `($__internal_11_$__cuda_sm20_sqrt_rn_f32_slowpath) ;  /* 0x00000000006c7944 */ /* 0x020fea0003c00000 */
[----:B------:R-:W-:Y:S01]  /*03f0*/  MOV R3, R6 ;  /* 0x0000000600037202 */ /* 0x000fe20000000f00 */
[----:B------:R-:W-:Y:S06]  /*0400*/  BRA `(.L_x_233) ;  /* 0x0000000000107947 */ /* 0x000fec0003800000 */
.L_x_232:
[----:B------:R-:W-:Y:S01]  /*0410*/  FMUL.FTZ R3, R8, R7 ;  /* 0x0000000708037220 */ /* 0x000fe20000410000 */
[----:B------:R-:W-:-:S03]  /*0420*/  FMUL.FTZ R6, R7, 0.5 ;  /* 0x3f00000007067820 */ /* 0x000fc60000410000 */
[----:B------:R-:W-:-:S04]  /*0430*/  FFMA R2, -R3, R3, R8 ;  /* 0x0000000303027223 */ /* 0x000fc80000000108 */
[----:B------:R-:W-:-:S07]  /*0440*/  FFMA R3, R2, R6, R3 ;  /* 0x0000000602037223 */ /* 0x000fce0000000003 */
.L_x_233:
[----:B------:R-:W-:Y:S05]  /*0450*/  BSYNC.RECONVERGENT B0 ;  /* 0x0000000000007941 */ /* 0x000fea0003800200 */
.L_x_231:
[----:B------:R-:W0:Y:S01]  /*0460*/  MUFU.RCP R2, R3 ;  /* 0x0000000300027308 */ /* 0x000e220000001000 */
[----:B------:R-:W-:Y:S07]  /*0470*/  BSSY.RECONVERGENT B0, `(.L_x_234) ;  /* 0x000000b000007945 */ /* 0x000fee0003800200 */
[----:B-----5:R-:W1:Y:S01]  /*0480*/  FCHK P0, R0, R3 ;  /* 0x0000000300007302 */ /* 0x020e620000000000 */
[----:B0-----:R-:W-:-:S04]  /*0490*/  FFMA R7, R2, -R3, 1 ;  /* 0x3f80000002077423 */ /* 0x001fc80000000803 */
[----:B------:R-:W-:-:S04]  /*04a0*/  FFMA R7, R2, R7, R2 ;  /* 0x0000000702077223 */ /* 0x000fc80000000002 */
[----:B------:R-:W-:-:S04]  /*04b0*/  FFMA R2, R0, R7, RZ ;  /* 0x0000000700027223 */ /* 0x000fc800000000ff */
[----:B------:R-:W-:-:S04]  /*04c0*/  FFMA R6, R2, -R3, R0 ;  /* 0x8000000302067223 */ /* 0x000fc80000000000 */
[----:B------:R-:W-:Y:S01]  /*04d0*/  FFMA R7, R7, R6, R2 ;  /* 0x0000000607077223 */ /* 0x000fe20000000002 */
[----:B-1----:R-:W-:Y:S06]  /*04e0*/  @!P0 BRA `(.L_x_235) ;  /* 0x00000000000c8947 */ /* 0x002fec0003800000 */
[----:B------:R-:W-:-:S07]  /*04f0*/  MOV R2, 0x510 ;  /* 0x0000051000027802 */ /* 0x000fce0000000f00 */
[----:B------:R-:W-:Y:S05]  /*0500*/  CALL.REL.NOINC `($__internal_12_$__cuda_sm3x_div_rn_noftz_f32_slowpath) ;  /* 0x0000000000847944 */ /* 0x000fea0003c00000 */
[----:B------:R-:W-:-:S07]  /*0510*/  IMAD.MOV.U32 R7, RZ, RZ, R0 ;  /* 0x000000ffff077224 */ /* 0x000fce00078e0000 */
.L_x_235:
[----:B------:R-:W-:Y:S05]  /*0520*/  BSYNC.RECONVERGENT B0 ;  /* 0x0000000000007941 */ /* 0x000fea0003800200 */
.L_x_234:
[----:B------:R-:W-:Y:S01]  /*0530*/  STG.E desc[UR4][R4.64], R7 ;  /* 0x0000000704007986 */ /* 0x000fe2000c101904 */
[----:B------:R-:W-:Y:S05]  /*0540*/  EXIT ;  /* 0x000000000000794d */ /* 0x000fea0003800000 */
.L_x_230:
[----:B------:R-:W0:Y:S01]  /*0550*/  LDC.64 R2, c[0x0][0x388] ;  /* 0x0000e200ff027b82 */ /* 0x000e220000000a00 */
[----:B------:R-:W-:Y:S02]  /*0560*/  IMAD.MOV.U32 R5, RZ, RZ, -0x40800000 ;  /* 0xbf800000ff057424 */ /* 0x000fe400078e00ff */
[----:B0-----:R-:W-:-:S05]  /*0570*/  IMAD.WIDE R2, R4, 0x4, R2 ;  /* 0x0000000404027825 */ /* 0x001fca00078e0202 */
[----:B------:R-:W-:Y:S01]  /*0580*/  STG.E desc[UR4][R2.64], R5 ;  /* 0x0000000502007986 */ /* 0x000fe2000c101904 */
[----:B------:R-:W-:Y:S05]  /*0590*/  EXIT ;  /* 0x000000000000794d */ /* 0x000fea0003800000 */
        .weak           $__internal_11_$__cuda_sm20_sqrt_rn_f32_slowpath
        .type           $__internal_11_$__cuda_sm20_sqrt_rn_f32_slowpath,@function
        .size           $__internal_11_$__cuda_sm20_sqrt_rn_f32_slowpath,($__internal_12_$__cuda_sm3x_div_rn_noftz_f32_slowpath - $__internal_11_$__cuda_sm20_sqrt_rn_f32_slowpath)
$__internal_11_$__cuda_sm20_sqrt_rn_f32_slowpath:
[----:B------:R-:W-:-:S13]  /*05a0*/  LOP3.LUT P0, RZ, R8, 0x7fffffff, RZ, 0xc0, !PT ;  /* 0x7fffffff08ff7812 */ /* 0x000fda000780c0ff */
[----:B------:R-:W-:Y:S01]  /*05b0*/  @!P0 IMAD.MOV.U32 R3, RZ, RZ, R8 ;  /* 0x000000ffff038224 */ /* 0x000fe200078e0008 */
[----:B------:R-:W-:Y:S06]  /*05c0*/  @!P0 BRA `(.L_x_236) ;  /* 0x0000000000448947 */ /* 0x000fec0003800000 */
[----:B------:R-:W-:Y:S02]  /*05d0*/  FSETP.GEU.FTZ.AND P0, PT, R8, RZ, PT ;  /* 0x000000ff0800720b */ /* 0x000fe40003f1e000 */
[----:B------:R-:W-:-:S11]  /*05e0*/  MOV R2, R8 ;  /* 0x0000000800027202 */ /* 0x000fd60000000f00 */
        /* <DEDUP_REMOVED lines=15> */
.L_x_236:
[----:B------:R-:W-:Y:S01]  /*06e0*/  IMAD.MOV.U32 R6, RZ, RZ, R3 ;  /* 0x000000ffff067224 */ /* 0x000fe200078e0003 */
[----:B------:R-:W-:Y:S01]  /*06f0*/  MOV R2, R10 ;  /* 0x0000000a00027202 */ /* 0x000fe20000000f00 */
[----:B------:R-:W-:-:S04]  /*0700*/  IMAD.MOV.U32 R3, RZ, RZ, 0x0 ;  /* 0x00000000ff037424 */ /* 0x000fc800078e00ff */
[----:B------:R-:W-:Y:S05]  /*0710*/  RET.REL.NODEC R2 `(vec_divCorrelation) ;  /* 0xfffffff802387950 */ /* 0x000fea0003c3ffff */
        .weak           $__internal_12_$__cuda_sm3x_div_rn_noftz_f32_slowpath
        .type           $__internal_12_$__cuda_sm3x_div_rn_noftz_f32_slowpath,@function
        .size           $__internal_12_$__cuda_sm3x_div_rn_noftz_f32_slowpath,(.L_x_1511 - $__internal_12_$__cuda_sm3x_div_rn_noftz_f32_slowpath)
$__internal_12_$__cuda_sm3x_div_rn_noftz_f32_slowpath:
[----:B------:R-:W-:Y:S01]  /*0720*/  SHF.R.U32.HI R7, RZ, 0x17, R3 ;  /* 0x00000017ff077819 */ /* 0x000fe20000011603 */
[----:B------:R-:W-:Y:S01]  /*0730*/  BSSY.RECONVERGENT B1, `(.L_x_237) ;  /* 0x0000063000017945 */ /* 0x000fe20003800200 */
[----:B------:R-:W-:Y:S02]  /*0740*/  SHF.R.U32.HI R6, RZ, 0x17, R0 ;  /* 0x00000017ff067819 */ /* 0x000fe40000011600 */
[----:B------:R-:W-:Y:S02]  /*0750*/  LOP3.LUT R13, R7, 0xff, RZ, 0xc0, !PT ;  /* 0x000000ff070d7812 */ /* 0x000fe400078ec0ff */
[----:B------:R-:W-:Y:S02]  /*0760*/  LOP3.LUT R6, R6, 0xff, RZ, 0xc0, !PT ;  /* 0x000000ff06067812 */ /* 0x000fe400078ec0ff */
[----:B------:R-:W-:Y:S01]  /*0770*/  MOV R7, R0 ;  /* 0x0000000000077202 */ /* 0x000fe20000000f00 */
        /* <DEDUP_REMOVED lines=27> */
[----:B------:R-:W-:-:S03]  /*0930*/  @!P1 FFMA R3, R3, 1.84467440737095516160e+19, RZ ;  /* 0x5f80000003039823 */ /* 0x000fc600000000ff */
[----:B------:R-:W-:-:S07]  /*0940*/  @!P1 IADD3 R8, PT, PT, R8, 0x40, RZ ;  /* 0x0000004008089810 */ /* 0x000fce0007ffe0ff */
.L_x_238:
[----:B------:R-:W-:Y:S01]  /*0950*/  LEA R0, R13, 0xc0800000, 0x17 ;  /* 0xc08000000d007811 */ /* 0x000fe200078eb8ff */
[----:B------:R-:W-:Y:S01]  /*0960*/  VIADD R6, R6, 0xffffff81 ;  /* 0xffffff8106067836 */ /* 0x000fe20000000000 */
[----:B------:R-:W-:Y:S03]  /*0970*/  BSSY.RECONVERGENT B2, `(.L_x_243) ;  /* 0x0000035000027945 */ /* 0x000fe60003800200 */
[----:B------:R-:W-:Y:S02]  /*0980*/  IMAD.IADD R3, R3, 0x1, -R0 ;  /* 0x0000000103037824 */ /* 0x000fe400078e0a00 */
[----:B------:R-:W-:Y:S02]  /*0990*/  IMAD R0, R6, -0x800000, R7 ;  /* 0xff80000006007824 */ /* 0x000fe400078e0207 */
[----:B------:R-:W0:Y:S01]  /*09a0*/  MUFU.RCP R9, R3 ;  /* 0x0000000300097308 */ /* 0x000e220000001000 */
[----:B------:R-:W-:-:S04]  /*09b0*/  FADD.FTZ R11, -R3, -RZ ;  /* 0x800000ff030b7221 */ /* 0x000fc80000010100 */
[----:B0-----:R-:W-:-:S04]  /*09c0*/  FFMA R10, R9, R11, 1 ;  /* 0x3f800000090a7423 */ /* 0x001fc8000000000b */
[----:B------:R-:W-:-:S04]  /*09d0*/  FFMA R12, R9, R10, R9 ;  /* 0x0000000a090c7223 */ /* 0x000fc80000000009 */
[----:B------:R-:W-:-:S04]  /*09e0*/  FFMA R7, R0, R12, RZ ;  /* 0x0000000c00077223 */ /* 0x000fc800000000ff */
[----:B------:R-:W-:-:S04]  /*09f0*/  FFMA R10, R11, R7, R0 ;  /* 0x000000070b0a7223 */ /* 0x000fc80000000000 */
[----:B------:R-:W-:Y:S01]  /*0a00*/  FFMA R9, R12, R10, R7 ;  /* 0x0000000a0c097223 */ /* 0x000fe20000000007 */
[----:B------:R-:W-:-:S03]  /*0a10*/  IADD3 R7, PT, PT, R6, 0x7f, -R13 ;  /* 0x0000007f06077810 */ /* 0x000fc60007ffe80d */
[----:B------:R-:W-:Y:S01]  /*0a20*/  FFMA R10, R11, R9, R0 ;  /* 0x000000090b0a7223 */ /* 0x000fe20000000000 */
[----:B------:R-:W-:-:S03]  /*0a30*/  IADD3 R7, PT, PT, R7, R8, RZ ;  /* 0x0000000807077210 */ /* 0x000fc60007ffe0ff */
        /* <DEDUP_REMOVED lines=15> */
[C---:B------:R-:W-:Y:S01]  /*0b30*/  IADD3 R8, PT, PT, R11.reuse, 0x20, RZ ;  /* 0x000000200b087810 */ /* 0x040fe20007ffe0ff */
[CCC-:B------:R-:W-:Y:S01]  /*0b40*/  FFMA.RM R6, R12.reuse, R10.reuse, R9.reuse ;  /* 0x0000000a0c067223 */ /* 0x1c0fe20000004009 */
[----:B------:R-:W-:Y:S02]  /*0b50*/  ISETP.NE.AND P2, PT, R11, RZ, PT ;  /* 0x000000ff0b00720c */ /* 0x000fe40003f45270 */
[----:B------:R-:W-:Y:S01]  /*0b60*/  LOP3.LUT R7, R3, 0x7fffff, RZ, 0xc0, !PT ;  /* 0x007fffff03077812 */ /* 0x000fe200078ec0ff */
[----:B------:R-:W-:Y:S01]  /*0b70*/  FFMA.RP R3, R12, R10, R9 ;  /* 0x0000000a0c037223 */ /* 0x000fe20000008009 */
[----:B------:R-:W-:Y:S01]  /*0b80*/  IMAD.MOV R9, RZ, RZ, -R11 ;  /* 0x000000ffff097224 */ /* 0x000fe200078e0a0b */
[----:B------:R-:W-:Y:S02]  /*0b90*/  ISETP.NE.AND P1, PT, R11, RZ, PT ;  /* 0x000000ff0b00720c */ /* 0x000fe40003f25270 */
        /* <DEDUP_REMOVED lines=14> */
.L_x_245:
[----:B------:R-:W-:-:S04]  /*0c80*/  LOP3.LUT R0, R0, 0x80000000, RZ, 0xc0, !PT ;  /* 0x8000000000007812 */ /* 0x000fc800078ec0ff */
[----:B------:R-:W-:Y:S01]  /*0c90*/  LOP3.LUT R0, R0, 0x7f800000, RZ, 0xfc, !PT ;  /* 0x7f80000000007812 */ /* 0x000fe200078efcff */
[----:B------:R-:W-:Y:S06]  /*0ca0*/  BRA `(.L_x_246) ;  /* 0x0000000000047947 */ /* 0x000fec0003800000 */
.L_x_244:
[----:B------:R-:W-:-:S07]  /*0cb0*/  LEA R0, R7, R0, 0x17 ;  /* 0x0000000007007211 */ /* 0x000fce00078eb8ff */
.L_x_246:
[----:B------:R-:W-:Y:S05]  /*0cc0*/  BSYNC.RECONVERGENT B2 ;  /* 0x0000000000027941 */ /* 0x000fea0003800200 */
.L_x_243:
[----:B------:R-:W-:Y:S05]  /*0cd0*/  BRA `(.L_x_247) ;  /* 0x0000000000207947 */ /* 0x000fea0003800000 */
.L_x_242:
[----:B------:R-:W-:-:S04]  /*0ce0*/  LOP3.LUT R0, R3, 0x80000000, R7, 0x48, !PT ;  /* 0x8000000003007812 */ /* 0x000fc800078e4807 */
[----:B------:R-:W-:Y:S01]  /*0cf0*/  LOP3.LUT R0, R0, 0x7f800000, RZ, 0xfc, !PT ;  /* 0x7f80000000007812 */ /* 0x000fe200078efcff */
[----:B------:R-:W-:Y:S06]  /*0d00*/  BRA `(.L_x_247) ;  /* 0x0000000000147947 */ /* 0x000fec0003800000 */
.L_x_241:
[----:B------:R-:W-:Y:S01]  /*0d10*/  LOP3.LUT R0, R3, 0x80000000, R7, 0x48, !PT ;  /* 0x8000000003007812 */ /* 0x000fe200078e4807 */
[----:B------:R-:W-:Y:S06]  /*0d20*/  BRA `(.L_x_247) ;  /* 0x00000000000c7947 */ /* 0x000fec0003800000 */
.L_x_240:
[----:B------:R-:W0:Y:S01]  /*0d30*/  MUFU.RSQ R0, -QNAN ;  /* 0xffc0000000007908 */ /* 0x000e220000001400 */
[----:B------:R-:W-:Y:S05]  /*0d40*/  BRA `(.L_x_247) ;  /* 0x0000000000047947 */ /* 0x000fea0003800000 */
.L_x_239:
[----:B------:R-:W-:-:S07]  /*0d50*/  FADD.FTZ R0, R0, R3 ;  /* 0x0000000300007221 */ /* 0x000fce0000010000 */
.L_x_247:
[----:B------:R-:W-:Y:S05]  /*0d60*/  BSYNC.RECONVERGENT B1 ;  /* 0x0000000000017941 */ /* 0x000fea0003800200 */
.L_x_237:
[----:B------:R-:W-:-:S04]  /*0d70*/  IMAD.MOV.U32 R3, RZ, RZ, 0x0 ;  /* 0x00000000ff037424 */ /* 0x000fc800078e00ff */
[----:B0-----:R-:W-:Y:S05]  /*0d80*/  RET.REL.NODEC R2 `(vec_divCorrelation) ;  /* 0xfffffff0029c7950 */ /* 0x001fea0003c3ffff */
.L_x_248:
        /* <DEDUP_REMOVED lines=15> */
.L_x_1511:


//--------------------- .text.vec_computeCRLB     --------------------------
	.section	.text.vec_computeCRLB,"ax",@progbits
	.align	128
        .global         vec_computeCRLB
        .type           vec_computeCRLB,@function
        .size           vec_computeCRLB,(.L_x_1512 - vec_computeCRLB)
        .other          vec_computeCRLB,@"STO_CUDA_ENTRY STV_DEFAULT"
vec_computeCRLB:
.text.vec_computeCRLB:
[----:B------:R-:W-:Y:S01]  /*0000*/  LDC R1, c[0x0][0x37c] ;  /* 0x0000df00ff017b82 */ /* 0x000fe20000000800 */
[----:B------:R-:W0:Y:S01]  /*0010*/  S2R R0, SR_TID.Y ;  /* 0x0000000000007919 */ /* 0x000e220000002200 */
[----:B------:R-:W1:Y:S06]  /*0020*/  LDCU UR5, c[0x0][0x360] ;  /* 0x00006c00ff0577ac */ /* 0x000e6c0008000800 */
[----:B------:R-:W0:Y:S01]  /*0030*/  S2UR UR6, SR_CTAID.Y ;  /* 0x00000000000679c3 */ /* 0x000e220000002600 */
[----:B------:R-:W1:Y:S07]  /*0040*/  S2R R3, SR_TID.X ;  /* 0x0000000000037919 */ /* 0x000e6e0000002100 */
[----:B------:R-:W0:Y:S08]  /*0050*/  LDC R5, c[0x0][0x364] ;  /* 0x0000d900ff057b82 */ /* 0x000e300000000800 */
[----:B------:R-:W2:Y:S08]  /*0060*/  S2UR UR4, SR_CTAID.X ;  /* 0x00000000000479c3 */ /* 0x000eb00000002500 */
[----:B------:R-:W2:Y:S08]  /*0070*/  LDC R7, c[0x0][0x370] ;  /* 0x0000dc00ff077b82 */ /* 0x000eb00000000800 */
[----:B------:R-:W3:Y:S01]  /*0080*/  LDC R9, c[0x0][0x380] ;  /* 0x0000e000ff097b82 */ /* 0x000ee20000000800 */
[----:B0-----:R-:W-:-:S04]  /*0090*/  IMAD R0, R5, UR6, R0 ;  /* 0x0000000605007c24 */ /* 0x001fc8000f8e0200 */
[----:B--2---:R-:W-:-:S04]  /*00a0*/  IMAD R0, R0, R7, UR4 ;  /* 0x0000000400007e24 */ /* 0x004fc8000f8e0207 */
[----:B-1----:R-:W-:-:S05]  /*00b0*/  IMAD R4, R0, UR5, R3 ;  /* 0x0000000500047c24 */ /* 0x002fca000f8e0203 */
[----:B---3--:R-:W-:-:S13]  /*00c0*/  ISETP.GE.AND P0, PT, R4, R9, PT ;  /* 0x000000090400720c */ /* 0x008fda0003f06270 */
[----:B------:R-:W-:Y:S05]  /*00d0*/  @P0 EXIT ;  /* 0x000000000000094d */ /* 0x000fea0003800000 */
[----:B------:R-:W0:Y:S01]  /*00e0*/  LDC R8, c[0x0][0x384] ;  /* 0x0000e100ff087b82 */ /* 0x000e220000000800 */
[----:B------:R-:W-:Y:S01]  /*00f0*/  IABS R10, R9 ;  /* 0x00000009000a7213 */ /* 0x000fe20000000000 */
[----:B------:R-:W1:Y:S06]  /*0100*/  LDCU.64 UR4, c[0x0][0x358] ;  /* 0x00006b00ff0477ac */ /* 0x000e6c0008000a00 */
[----:B------:R-:W2:Y:S01]  /*0110*/  LDC.64 R16, c[0x0][0x398] ;  /* 0x0000e600ff107b82 */ /* 0x000ea20000000a00 */
[----:B0-----:R-:W-:-:S05]  /*0120*/  IMAD R0, R8, R8, RZ ;  /* 0x0000000808007224 */ /* 0x001fca00078e02ff */
[-C--:B------:R-:W-:Y:S02]  /*0130*/  IABS R7, R0.reuse ;  /* 0x0000000000077213 */ /* 0x080fe40000000000 */
[----:B------:R-:W-:Y:S02]  /*0140*/  IABS R12, R0 ;  /* 0x00000000000c7213 */ /* 0x000fe40000000000 */
[----:B------:R-:W0:Y:S08]  /*0150*/  I2F.RP R5, R7 ;  /* 0x0000000700057306 */ /* 0x000e300000209400 */
[----:B0-----:R-:W0:Y:S02]  /*0160*/  MUFU.RCP R5, R5 ;  /* 0x0000000500057308 */ /* 0x001e240000001000 */
[----:B0-----:R-:W-:-:S06]  /*0170*/  VIADD R2, R5, 0xffffffe ;  /* 0x0ffffffe05027836 */ /* 0x001fcc0000000000 */
[----:B------:R0:W3:Y:S02]  /*0180*/  F2I.FTZ.U32.TRUNC.NTZ R3, R2 ;  /* 0x0000000200037305 */ /* 0x0000e4000021f000 */
[----:B0-----:R-:W-:Y:S02]  /*0190*/  IMAD.MOV.U32 R2, RZ, RZ, RZ ;  /* 0x000000ffff027224 */ /* 0x001fe400078e00ff */
[----:B---3--:R-:W-:-:S04]  /*01a0*/  IMAD.MOV R6, RZ, RZ, -R3 ;  /* 0x000000ffff067224 */ /* 0x008fc800078e0a03 */
[----:B------:R-:W-:Y:S02]  /*01b0*/  IMAD R11, R6, R7, RZ ;  /* 0x00000007060b7224 */ /* 0x000fe400078e02ff */
[----:B------:R-:W-:Y:S01]  /*01c0*/  IMAD.MOV.U32 R6, RZ, RZ, R10 ;  /* 0x000000ffff067224 */ /* 0x000fe200078e000a */
[----:B------:R-:W-:Y:S01]  /*01d0*/  IADD3 R10, PT, PT, RZ, -R12, RZ ;  /* 0x8000000cff0a7210 */ /* 0x000fe20007ffe0ff */
[----:B------:R-:W-:Y:S01]  /*01e0*/  IMAD.HI.U32 R3, R3, R11, R2 ;  /* 0x0000000b03037227 */ /* 0x000fe200078e0002 */
[----:B------:R-:W-:Y:S01]  /*01f0*/  IABS R11, R8 ;  /* 0x00000008000b7213 */ /* 0x000fe20000000000 */
[----:B------:R-:W0:Y:S04]  /*0200*/  LDC.64 R12, c[0x0][0x390] ;  /* 0x0000e400ff0c7b82 */ /* 0x000e280000000a00 */
[----:B------:R-:W-:-:S04]  /*0210*/  IMAD.HI.U32 R5, R3, R6, RZ ;  /* 0x0000000603057227 */ /* 0x000fc800078e00ff */
[----:B------:R-:W-:Y:S01]  /*0220*/  IMAD R2, R5, R10, R6 ;  /* 0x0000000a05027224 */ /* 0x000fe200078e0206 */
[----:B------:R-:W-:-:S04]  /*0230*/  IABS R10, R4 ;  /* 0x00000004000a7213 */ /* 0x000fc80000000000 */
        /* <DEDUP_REMOVED lines=10> */
[----:B------:R-:W-:-:S04]  /*02e0*/  IABS R9, R5 ;  /* 0x0000000500097213 */ /* 0x000fc80000000000 */
[----:B------:R-:W3:Y:S08]  /*02f0*/  I2F.RP R6, R9 ;  /* 0x0000000900067306 */ /* 0x000ef00000209400 */
[----:B---3--:R-:W3:Y:S02]  /*0300*/  MUFU.RCP R6, R6 ;  /* 0x0000000600067308 */ /* 0x008ee40000001000 */
[----:B---3--:R-:W-:-:S06]  /*0310*/  IADD3 R2, PT, PT, R6, 0xffffffe, RZ ;  /* 0x0ffffffe06027810 */ /* 0x008fcc0007ffe0ff */
[----:B------:R3:W4:Y:S02]  /*0320*/  F2I.FTZ.U32.TRUNC.NTZ R3, R2 ;  /* 0x0000000200037305 */ /* 0x000724000021f000 */
[----:B---3--:R-:W-:Y:S02]  /*0330*/  IMAD.MOV.U32 R2, RZ, RZ, RZ ;  /* 0x000000ffff027224 */ /* 0x008fe400078e00ff */
[----:B----4-:R-:W-:-:S04]  /*0340*/  IMAD.MOV R0, RZ, RZ, -R3 ;  /* 0x000000ffff007224 */ /* 0x010fc800078e0a03 */
[----:B------:R-:W-:Y:S02]  /*0350*/  IMAD R7, R0, R9, RZ ;  /* 0x0000000900077224 */ /* 0x000fe400078e02ff */
[----:B------:R-:W-:Y:S01]  /*0360*/  IMAD.MOV.U32 R0, RZ, RZ, R11 ;  /* 0x000000ffff007224 */ /* 0x000fe200078e000b */
[----:B------:R-:W-:Y:S01]  /*0370*/  IABS R11, R5 ;  /* 0x00000005000b7213 */ /* 0x000fe20000000000 */
[----:B------:R-:W-:Y:S02]  /*0380*/  IMAD.HI.U32 R3, R3, R7, R2 ;  /* 0x0000000703037227 */ /* 0x000fe400078e0002 */
[----:B------:R-:W3:Y:S02]  /*0390*/  I2F.RP R6, R0 ;  /* 0x0000000000067306 */ /* 0x000ee40000209400 */
[----:B------:R-:W-:Y:S01]  /*03a0*/  IMAD.MOV.U32 R2, RZ, RZ, R10 ;  /* 0x000000ffff027224 */ /* 0x000fe200078e000a */
[----:B------:R-:W-:-:S03]  /*03b0*/  IADD3 R10, PT, PT, RZ, -R11, RZ ;  /* 0x8000000bff0a7210 */ /* 0x000fc60007ffe0ff */
[----:B------:R-:W-:-:S04]  /*03c0*/  IMAD.HI.U32 R7, R3, R2, RZ ;  /* 0x0000000203077227 */ /* 0x000fc800078e00ff */
[----:B------:R-:W-:Y:S01]  /*03d0*/  IMAD R2, R7, R10, R2 ;  /* 0x0000000a07027224 */ /* 0x000fe200078e0202 */
[----:B---3--:R-:W3:Y:S04]  /*03e0*/  MUFU.RCP R6, R6 ;  /* 0x0000000600067308 */ /* 0x008ee80000001000 */
[----:B------:R-:W-:-:S13]  /*03f0*/  ISETP.GT.U32.AND P1, PT, R9, R2, PT ;  /* 0x000000020900720c */ /* 0x000fda0003f24070 */
[----:B------:R-:W-:Y:S02]  /*0400*/  @!P1 IMAD.IADD R2, R2, 0x1, -R9 ;  /* 0x0000000102029824 */ /* 0x000fe400078e0a09 */
[----:B------:R-:W-:Y:S01]  /*0410*/  @!P1 VIADD R7, R7, 0x1 ;  /* 0x0000000107079836 */ /* 0x000fe20000000000 */
[----:B------:R-:W-:Y:S01]  /*0420*/  ISETP.NE.AND P1, PT, R5, RZ, PT ;  /* 0x000000ff0500720c */ /* 0x000fe20003f25270 */
[----:B---3--:R-:W-:Y:S01]  /*0430*/  VIADD R3, R6, 0xffffffe ;  /* 0x0ffffffe06037836 */ /* 0x008fe20000000000 */
[----:B------:R-:W-:Y:S02]  /*0440*/  ISETP.GE.U32.AND P0, PT, R2, R9, PT ;  /* 0x000000090200720c */ /* 0x000fe40003f06070 */
[----:B------:R-:W-:-:S03]  /*0450*/  LOP3.LUT R2, R4, R5, RZ, 0x3c, !PT ;  /* 0x0000000504027212 */ /* 0x000fc600078e3cff */
[----:B------:R-:W3:Y:S01]  /*0460*/  F2I.FTZ.U32.TRUNC.NTZ R3, R3 ;  /* 0x0000000300037305 */ /* 0x000ee2000021f000 */
[----:B------:R-:W-:Y:S01]  /*0470*/  ISETP.GE.AND P2, PT, R2, RZ, PT ;  /* 0x000000ff0200720c */ /* 0x000fe20003f46270 */
[----:B------:R-:W-:-:S06]  /*0480*/  IMAD.MOV.U32 R2, RZ, RZ, RZ ;  /* 0x000000ffff027224 */ /* 0x000fcc00078e00ff */
[----:B------:R-:W-:-:S06]  /*0490*/  @P0 IADD3 R7, PT, PT, R7, 0x1, RZ ;  /* 0x0000000107070810 */ /* 0x000fcc0007ffe0ff */
[----:B------:R-:W-:Y:S01]  /*04a0*/  @!P2 IMAD.MOV R7, RZ, RZ, -R7 ;  /* 0x000000ffff07a224 */ /* 0x000fe200078e0a07 */
[----:B------:R-:W-:Y:S01]  /*04b0*/  @!P1 LOP3.LUT R7, RZ, R5, RZ, 0x33, !PT ;  /* 0x00000005ff079212 */ /* 0x000fe200078e33ff */
[----:B---3--:R-:W-:-:S03]  /*04c0*/  IMAD.MOV R9, RZ, RZ, -R3 ;  /* 0x000000ffff097224 */ /* 0x008fc600078e0a03 */
[----:B------:R-:W-:Y:S01]  /*04d0*/  IABS R6, R7 ;  /* 0x0000000700067213 */ /* 0x000fe20000000000 */
[----:B------:R-:W-:-:S04]  /*04e0*/  IMAD R9, R9, R0, RZ ;  /* 0x0000000009097224 */ /* 0x000fc800078e02ff */
[----:B------:R-:W-:Y:S01]  /*04f0*/  IMAD.HI.U32 R2, R3, R9, R2 ;  /* 0x0000000903027227 */ /* 0x000fe200078e0002 */
[----:B------:R-:W-:-:S05]  /*0500*/  MOV R3, R6 ;  /* 0x0000000600037202 */ /* 0x000fca0000000f00 */
[----:B------:R-:W-:-:S04]  /*0510*/  IMAD.HI.U32 R2, R2, R3, RZ ;  /* 0x0000000302027227 */ /* 0x000fc800078e00ff */
[----:B------:R-:W-:-:S04]  /*0520*/  IMAD.MOV R6, RZ, RZ, -R2 ;  /* 0x000000ffff067224 */ /* 0x000fc800078e0a02 */
[----:B------:R-:W-:Y:S02]  /*0530*/  IMAD R3, R0, R6, R3 ;  /* 0x0000000600037224 */ /* 0x000fe400078e0203 */
[----:B------:R-:W-:-:S03]  /*0540*/  IMAD.MOV R6, RZ, RZ, -R7 ;  /* 0x000000ffff067224 */ /* 0x000fc600078e0a07 */
[----:B------:R-:W-:Y:S01]  /*0550*/  ISETP.GT.U32.AND P1, PT, R0, R3, PT ;  /* 0x000000030000720c */ /* 0x000fe20003f24070 */
[----:B------:R-:W-:-:S12]  /*0560*/  IMAD R6, R5, R6, R4 ;  /* 0x0000000605067224 */ /* 0x000fd800078e0204 */
[----:B------:R-:W-:Y:S02]  /*0570*/  @!P1 IMAD.IADD R3, R3, 0x1, -R0 ;  /* 0x0000000103039824 */ /* 0x000fe400078e0a00 */
[----:B------:R-:W-:Y:S01]  /*0580*/  @!P1 VIADD R2, R2, 0x1 ;  /* 0x0000000102029836 */ /* 0x000fe20000000000 */
[----:B------:R-:W-:Y:S02]  /*0590*/  ISETP.NE.AND P1, PT, R8, RZ, PT ;  /* 0x000000ff0800720c */ /* 0x000fe40003f25270 */
[----:B------:R-:W-:Y:S02]  /*05a0*/  ISETP.GE.U32.AND P0, PT, R3, R0, PT ;  /* 0x000000000300720c */ /* 0x000fe40003f06070 */
[----:B------:R-:W-:-:S04]  /*05b0*/  LOP3.LUT R0, R7, R8, RZ, 0x3c, !PT ;  /* 0x0000000807007212 */ /* 0x000fc800078e3cff */
[----:B------:R-:W-:-:S07]  /*05c0*/  ISETP.GE.AND P2, PT, R0, RZ, PT ;  /* 0x000000ff0000720c */ /* 0x000fce0003f46270 */
[----:B------:R-:W-:-:S05]  /*05d0*/  @P0 IADD3 R2, PT, PT, R2, 0x1, RZ ;  /* 0x0000000102020810 */ /* 0x000fca0007ffe0ff */
[----:B------:R-:W-:-:S04]  /*05e0*/  IMAD.MOV.U32 R0, RZ, RZ, R2 ;  /* 0x000000ffff007224 */ /* 0x000fc800078e0002 */
[----:B------:R-:W-:Y:S01]  /*05f0*/  @!P2 IMAD.MOV R0, RZ, RZ, -R0 ;  /* 0x000000ffff00a224 */ /* 0x000fe200078e0a00 */
[----:B------:R-:W-:-:S05]  /*0600*/  @!P1 LOP3.LUT R0, RZ, R8, RZ, 0x33, !PT ;  /* 0x00000008ff009212 */ /* 0x000fca00078e33ff */
[----:B------:R-:W-:-:S04]  /*0610*/  IMAD R2, R5, R0, R5 ;  /* 0x0000000005027224 */ /* 0x000fc800078e0205 */
[C---:B------:R-:W-:Y:S01]  /*0620*/  IMAD R3, R2.reuse, 0x2, R6 ;  /* 0x0000000202037824 */ /* 0x040fe200078e0206 */
[----:B------:R-:W-:-:S03]  /*0630*/  LEA R9, R2, -R5, 0x1 ;  /* 0x8000000502097211 */ /* 0x000fc600078e08ff */
[----:B0-----:R-:W-:-:S04]  /*0640*/  IMAD.WIDE R2, R3, 0x8, R12 ;  /* 0x0000000803027825 */ /* 0x001fc800078e020c */
[----:B------:R-:W-:Y:S02]  /*0650*/  IMAD.IADD R9, R6, 0x1, R9 ;  /* 0x0000000106097824 */ /* 0x000fe400078e0209 */
[----:B-1----:R-:W3:Y:S02]  /*0660*/  LDG.E.64 R2, desc[UR4][R2.64] ;  /* 0x0000000402027981 */ /* 0x002ee4000c1e1b00 */
[----:B------:R-:W-:-:S05]  /*0670*/  IMAD.WIDE R12, R9, 0x8, R12 ;  /* 0x00000008090c7825 */ /* 0x000fca00078e020c */
[----:B------:R-:W3:Y:S01]  /*0680*/  LDG.E.64 R10, desc[UR4][R12.64] ;  /* 0x000000040c0a7981 */ /* 0x000ee2000c1e1b00 */
[----:B--2---:R-:W-:-:S06]  /*0690*/  DADD R16, R16, R16 ;  /* 0x0000000010107229 */ /* 0x004fcc0000000010 */
[----:B------:R-:W0:Y:S01]  /*06a0*/  MUFU.RCP64H R15, R17 ;  /* 0x00000011000f7308 */ /* 0x000e220000001800 */
[----:B------:R-:W-:-:S06]  /*06b0*/  IMAD.MOV.U32 R14, RZ, RZ, 0x1 ;  /* 0x00000001ff0e7424 */ /* 0x000fcc00078e00ff */
[----:B0-----:R-:W-:-:S08]  /*06c0*/  DFMA R18, -R16, R14, 1 ;  /* 0x3ff000001012742b */ /* 0x001fd0000000010e */
[----:B------:R-:W-:-:S08]  /*06d0*/  DFMA R18, R18, R18, R18 ;  /* 0x000000121212722b */ /* 0x000fd00000000012 */
[----:B------:R-:W-:-:S08]  /*06e0*/  DFMA R18, R14, R18, R14 ;  /* 0x000000120e12722b */ /* 0x000fd0000000000e */
[----:B------:R-:W-:-:S08]  /*06f0*/  DFMA R14, -R16, R18, 1 ;  /* 0x3ff00000100e742b */ /* 0x000fd00000000112 */
[----:B------:R-:W-:Y:S01]  /*0700*/  DFMA R14, R18, R14, R18 ;  /* 0x0000000e120e722b */ /* 0x000fe20000000012 */
[----:B------:R-:W-:Y:S01]  /*0710*/  IADD3 R0, PT, PT, -R0, RZ, RZ ;  /* 0x000000ff00007210 */ /* 0x000fe20007ffe1ff */
[----:B------:R-:W-:Y:S04]  /*0720*/  BSSY.RECONVERGENT B0, `(.L_x_249) ;  /* 0x0000010000007945 */ /* 0x000fe80003800200 */
[----:B------:R-:W-:Y:S01]  /*0730*/  IMAD R8, R8, R0, R7 ;  /* 0x0000000008087224 */ /* 0x000fe200078e0207 */
[----:B---3--:R-:W-:-:S08]  /*0740*/  DADD R10, R2, -R10 ;  /* 0x00000000020a7229 */ /* 0x008fd0000000080a */
[----:B------:R-:W-:-:S08]  /*0750*/  DMUL R2, R10, R14 ;  /* 0x0000000e0a027228 */ /* 0x000fd00000000000 */
[----:B------:R-:W-:-:S08]  /*0760*/  DFMA R12, -R16, R2, R10 ;  /* 0x00000002100c722b */ /* 0x000fd0000000010a */
[----:B------:R-:W-:Y:S01]  /*0770*/  DFMA R2, R14, R12, R2 ;  /* 0x0000000c0e02722b */ /* 0x000fe20000000002 */
[----:B------:R-:W-:-:S09]  /*0780*/  FSETP.GEU.AND P1, PT, |R11|, 6.5827683646048100446e-37, PT ;  /* 0x036000000b00780b */ /* 0x000fd20003f2e200 */
[----:B------:R-:W-:-:S05]  /*0790*/  FFMA R9, RZ, R17, R3 ;  /* 0x00000011ff097223 */ /* 0x000fca0000000003 */
[----:B------:R-:W-:-:S13]  /*07a0*/  FSETP.GT.AND P0, PT, |R9|, 1.469367938527859385e-39, PT ;  /* 0x001000000900780b */ /* 0x000fda0003f04200 */
[----:B------:R-:W-:Y:S05]  /*07b0*/  @P0 BRA P1, `(.L_x_250) ;  /* 0x0000000000180947 */ /* 0x000fea0000800000 */
[----:B------:R-:W-:Y:S01]  /*07c0*/  IMAD.MOV.U32 R12, RZ, RZ, R16 ;  /* 0x000000ffff0c7224 */ /* 0x000fe200078e0010 */
[----:B------:R-:W-:Y:S01]  /*07d0*/  MOV R0, 0x800 ;  /* 0x0000080000007802 */ /* 0x000fe20000000f00 */
[----:B------:R-:W-:-:S07]  /*07e0*/  IMAD.MOV.U32 R13, RZ, RZ, R17 ;  /* 0x000000ffff0d7224 */ /* 0x000fce00078e0011 */
[----:B------:R-:W-:Y:S05]  /*07f0*/  CALL.REL.NOINC `($__internal_13_$__cuda_sm20_div_rn_f64_full) ;  /* 0x0000000400347944 */ /* 0x000fea0003c00000 */
[----:B------:R-:W-:Y:S01]  /*0800*/  IMAD.MOV.U32 R2, RZ, RZ, R20 ;  /* 0x000000ffff027224 */ /* 0x000fe200078e0014 */
[----:B------:R-:W-:-:S07]  /*0810*/  MOV R3, R21 ;  /* 0x0000001500037202 */ /* 0x000fce0000000f00 */
.L_x_250:
[----:B------:R-:W-:Y:S05]  /*0820*/  BSYNC.RECONVERGENT B0 ;  /* 0x0000000000007941 */ /* 0x000fea0003800200 */
.L_x_249:
[----:B------:R-:W0:Y:S01]  /*0830*/  LDC.64 R10, c[0x0][0x390] ;  /* 0x0000e400ff0a7b82 */ /* 0x000e220000000a00 */
[----:B------:R-:W-:-:S04]  /*0840*/  IMAD R8, R5, R8, R5 ;  /* 0x0000000805087224 */ /* 0x000fc800078e0205 */
[C---:B------:R-:W-:Y:S02]  /*0850*/  IMAD R5, R8.reuse, 0x2, -R5 ;  /* 0x0000000208057824 */ /* 0x040fe400078e0a05 */
[----:B------:R-:W-:Y:S02]  /*0860*/  IMAD R9, R8, 0x2, R6 ;  /* 0x0000000208097824 */ /* 0x000fe400078e0206 */
[----:B------:R-:W-:Y:S02]  /*0870*/  IMAD.IADD R5, R6, 0x1, R5 ;  /* 0x0000000106057824 */ /* 0x000fe400078e0205 */
[----:B0-----:R-:W-:-:S04]  /*0880*/  IMAD.WIDE R8, R9, 0x8, R10 ;  /* 0x0000000809087825 */ /* 0x001fc800078e020a */
[----:B------:R-:W-:Y:S02]  /*0890*/  IMAD.WIDE R10, R5, 0x8, R10 ;  /* 0x00000008050a7825 */ /* 0x000fe400078e020a */
[----:B------:R-:W2:Y:S04]  /*08a0*/  LDG.E.64 R8, desc[UR4][R8.64] ;  /* 0x0000000408087981 */ /* 0x000ea8000c1e1b00 */
[----:B------:R-:W2:Y:S01]  /*08b0*/  LDG.E.64 R10, desc[UR4][R10.64] ;  /* 0x000000040a0a7981 */ /* 0x000ea2000c1e1b00 */
[----:B------:R-:W0:Y:S01]  /*08c0*/  MUFU.RCP64H R13, R17 ;  /* 0x00000011000d7308 */ /* 0x000e220000001800 */
[----:B------:R-:W-:Y:S01]  /*08d0*/  HFMA2 R12, -RZ, RZ, 0, 5.9604644775390625e-08 ;  /* 0x00000001ff0c7431 */ /* 0x000fe200000001ff */
[----:B------:R-:W-:Y:S05]  /*08e0*/  BSSY.RECONVERGENT B0, `(.L_x_251) ;  /* 0x0000016000007945 */ /* 0x000fea0003800200 */
[----:B0-----:R-:W-:-:S08]  /*08f0*/  DFMA R14, -R16, R12, 1 ;  /* 0x3ff00000100e742b */ /* 0x001fd0000000010c */
[----:B------:R-:W-:-:S08]  /*0900*/  DFMA R14, R14, R14, R14 ;  /* 0x0000000e0e0e722b */ /* 0x000fd0000000000e */
[----:B------:R-:W-:-:S08]  /*0910*/  DFMA R12, R12, R14, R12 ;  /* 0x0000000e0c0c722b */ /* 0x000fd0000000000c */
[----:B------:R-:W-:-:S08]  /*0920*/  DFMA R18, -R16, R12, 1 ;  /* 0x3ff000001012742b */ /* 0x000fd0000000010c */
[----:B------:R-:W-:Y:S02]  /*0930*/  DFMA R18, R12, R18, R12 ;  /* 0x000000120c12722b */ /* 0x000fe4000000000c */
[----:B--2---:R-:W-:-:S08]  /*0940*/  DADD R14, R8, -R10 ;  /* 0x00000000080e7229 */ /* 0x004fd0000000080a */
[----:B------:R-:W-:Y:S02]  /*0950*/  DMUL R12, R18, R14 ;  /* 0x0000000e120c7228 */ /* 0x000fe40000000000 */
[----:B------:R-:W-:-:S06]  /*0960*/  FSETP.GEU.AND P1, PT, |R15|, 6.5827683646048100446e-37, PT ;  /* 0x036000000f00780b */ /* 0x000fcc0003f2e200 */
[----:B------:R-:W-:-:S08]  /*0970*/  DFMA R8, -R16, R12, R14 ;  /* 0x0000000c1008722b */ /* 0x000fd0000000010e */
[----:B------:R-:W-:-:S10]  /*0980*/  DFMA R8, R18, R8, R12 ;  /* 0x000000081208722b */ /* 0x000fd4000000000c */
[----:B------:R-:W-:-:S05]  /*0990*/  FFMA R0, RZ, R17, R9 ;  /* 0x00000011ff007223 */ /* 0x000fca0000000009 */
[----:B------:R-:W-:-:S13]  /*09a0*/  FSETP.GT.AND P0, PT, |R0|, 1.469367938527859385e-39, PT ;  /* 0x001000000000780b */ /* 0x000fda0003f04200 */
[----:B------:R-:W-:Y:S05]  /*09b0*/  @P0 BRA P1, `(.L_x_252) ;  /* 0x0000000000200947 */ /* 0x000fea0000800000 */
[----:B------:R-:W-:Y:S01]  /*09c0*/  IMAD.MOV.U32 R10, RZ, RZ, R14 ;  /* 0x000000ffff0a7224 */ /* 0x000fe200078e000e */
[----:B------:R-:W-:Y:S01]  /*09d0*/  MOV R13, R17 ;  /* 0x00000011000d7202 */ /* 0x000fe20000000f00 */
[----:B------:R-:W-:Y:S01]  /*09e0*/  IMAD.MOV.U32 R11, RZ, RZ, R15 ;  /* 0x000000ffff0b7224 */ /* 0x000fe200078e000f */
[----:B------:R-:W-:Y:S01]  /*09f0*/  MOV R0, 0xa20 ;  /* 0x00000a2000007802 */ /* 0x000fe20000000f00 */
[----:B------:R-:W-:-:S07]  /*0a00*/  IMAD.MOV.U32 R12, RZ, RZ, R16 ;  /* 0x000000ffff0c7224 */ /* 0x000fce00078e0010 */
[----:B------:R-:W-:Y:S05]  /*0a10*/  CALL.REL.NOINC `($__internal_13_$__cuda_sm20_div_rn_f64_full) ;  /* 0x0000000000ac7944 */ /* 0x000fea0003c00000 */
[----:B------:R-:W-:Y:S02]  /*0a20*/  IMAD.MOV.U32 R8, RZ, RZ, R20 ;  /* 0x000000ffff087224 */ /* 0x000fe400078e0014 */
[----:B------:R-:W-:-:S07]  /*0a30*/  IMAD.MOV.U32 R9, RZ, RZ, R21 ;  /* 0x000000ffff097224 */ /* 0x000fce00078e0015 */
.L_x_252:
[----:B------:R-:W-:Y:S05]  /*0a40*/  BSYNC.RECONVERGENT B0 ;  /* 0x0000000000007941 */ /* 0x000fea0003800200 */
.L_x_251:
[----:B------:R-:W0:Y:S02]  /*0a50*/  LDC.64 R10, c[0x0][0x390] ;  /* 0x0000e400ff0a7b82 */ /* 0x000e240000000a00 */
[----:B0-----:R-:W-:-:S06]  /*0a60*/  IMAD.WIDE R6, R6, 0x8, R10 ;  /* 0x0000000806067825 */ /* 0x001fcc00078e020a */
[----:B------:R-:W2:Y:S02]  /*0a70*/  LDG.E.64 R6, desc[UR4][R6.64] ;  /* 0x0000000406067981 */ /* 0x000ea4000c1e1b00 */
[----:B--2---:R-:W-:-:S14]  /*0a80*/  DSETP.GT.AND P0, PT, R6, RZ, PT ;  /* 0x000000ff0600722a */ /* 0x004fdc0003f04000 */
[----:B------:R-:W-:Y:S05]  /*0a90*/  @!P0 BRA `(.L_x_253) ;  /* 0x0000000000748947 */ /* 0x000fea0003800000 */
[----:B------:R-:W0:Y:S01]  /*0aa0*/  MUFU.RCP64H R11, R7 ;  /* 0x00000007000b7308 */ /* 0x000e220000001800 */
[----:B------:R-:W-:Y:S01]  /*0ab0*/  IMAD.MOV.U32 R10, RZ, RZ, 0x1 ;  /* 0x00000001ff0a7424 */ /* 0x000fe200078e00ff */
[----:B------:R-:W-:Y:S01]  /*0ac0*/  DMUL R14, R8, R2 ;  /* 0x00000002080e7228 */ /* 0x000fe20000000000 */
[----:B------:R-:W-:Y:S09]  /*0ad0*/  BSSY.RECONVERGENT B0, `(.L_x_254) ;  /* 0x0000015000007945 */ /* 0x000ff20003800200 */
[----:B------:R-:W-:Y:S01]  /*0ae0*/  FSETP.GEU.AND P1, PT, |R15|, 6.5827683646048100446e-37, PT ;  /* 0x036000000f00780b */ /* 0x000fe20003f2e200 */
[----:B0-----:R-:W-:-:S08]  /*0af0*/  DFMA R12, -R6, R10, 1 ;  /* 0x3ff00000060c742b */ /* 0x001fd0000000010a */
[----:B------:R-:W-:-:S08]  /*0b00*/  DFMA R12, R12, R12, R12 ;  /* 0x0000000c0c0c722b */ /* 0x000fd0000000000c */
[----:B------:R-:W-:-:S08]  /*0b10*/  DFMA R12, R10, R12, R10 ;  /* 0x0000000c0a0c722b */ /* 0x000fd0000000000a */
[----:B------:R-:W-:-:S08]  /*0b20*/  DFMA R10, -R6, R12, 1 ;  /* 0x3ff00000060a742b */ /* 0x000fd0000000010c */
[----:B------:R-:W-:-:S08]  /*0b30*/  DFMA R10, R12, R10, R12 ;  /* 0x0000000a0c0a722b */ /* 0x000fd0000000000c */
[----:B------:R-:W-:-:S08]  /*0b40*/  DMUL R2, R14, R10 ;  /* 0x0000000a0e027228 */ /* 0x000fd00000000000 */
[----:B------:R-:W-:-:S08]  /*0b50*/  DFMA R8, -R6, R2, R14 ;  /* 0x000000020608722b */ /* 0x000fd0000000010e */
[----:B------:R-:W-:-:S10]  /*0b60*/  DFMA R2, R10, R8, R2 ;  /* 0x000000080a02722b */ /* 0x000fd40000000002 */
[----:B------:R-:W-:-:S05]  /*0b70*/  FFMA R0, RZ, R7, R3 ;  /* 0x00000007ff007223 */ /* 0x000fca0000000003 */
[----:B------:R-:W-:-:S13]  /*0b80*/  FSETP.GT.AND P0, PT, |R0|, 1.469367938527859385e-39, PT ;  /* 0x001000000000780b */ /* 0x000fda0003f04200 */
[----:B------:R-:W-:Y:S05]  /*0b90*/  @P0 BRA P1, `(.L_x_255) ;  /* 0x0000000000200947 */ /* 0x000fea0000800000 */
[----:B------:R-:W-:Y:S01]  /*0ba0*/  MOV R10, R14 ;  /* 0x0000000e000a7202 */ /* 0x000fe20000000f00 */
[----:B------:R-:W-:Y:S01]  /*0bb0*/  IMAD.MOV.U32 R11, RZ, RZ, R15 ;  /* 0x000000ffff0b7224 */ /* 0x000fe200078e000f */
[----:B------:R-:W-:Y:S01]  /*0bc0*/  MOV R0, 0xc00 ;  /* 0x00000c0000007802 */ /* 0x000fe20000000f00 */
[----:B------:R-:W-:Y:S02]  /*0bd0*/  IMAD.MOV.U32 R12, RZ, RZ, R6 ;  /* 0x000000ffff0c7224 */ /* 0x000fe400078e0006 */
[----:B------:R-:W-:-:S07]  /*0be0*/  IMAD.MOV.U32 R13, RZ, RZ, R7 ;  /* 0x000000ffff0d7224 */ /* 0x000fce00078e0007 */
[----:B------:R-:W-:Y:S05]  /*0bf0*/  CALL.REL.NOINC `($__internal_13_$__cuda_sm20_div_rn_f64_full) ;  /* 0x0000000000347944 */ /* 0x000fea0003c00000 */
[----:B------:R-:W-:Y:S01]  /*0c00*/  MOV R2, R20 ;  /* 0x0000001400027202 */ /* 0x000fe20000000f00 */
[----:B------:R-:W-:-:S07]  /*0c10*/  IMAD.MOV.U32 R3, RZ, RZ, R21 ;  /* 0x000000ffff037224 */ /* 0x000fce00078e0015 */
.L_x_255:
[----:B------:R-:W-:Y:S05]  /*0c20*/  BSYNC.RECONVERGENT B0 ;  /* 0x0000000000007941 */ /* 0x000fea0003800200 */
.L_x_254:
[----:B------:R-:W0:Y:S02]  /*0c30*/  LDC.64 R6, c[0x0][0x388] ;  /* 0x0000e200ff067b82 */ /* 0x000e240000000a00 */
[----:B0-----:R-:W-:-:S05]  /*0c40*/  IMAD.WIDE R4, R4, 0x8, R6 ;  /* 0x0000000804047825 */ /* 0x001fca00078e0206 */
[----:B------:R-:W-:Y:S01]  /*0c50*/  STG.E.64 desc[UR4][R4.64], R2 ;  /* 0x0000000204007986 */ /* 0x000fe2000c101b04 */
[----:B------:R-:W-:Y:S05]  /*0c60*/  EXIT ;  /* 0x000000000000794d */ /* 0x000fea0003800000 */
.L_x_253:
[----:B------:R-:W0:Y:S01]  /*0c70*/  LDC.64 R6, c[0x0][0x388] ;  /* 0x0000e200ff067b82 */ /* 0x000e220000000a00 */
[----:B------:R-:W-:Y:S02]  /*0c80*/  IMAD.MOV.U32 R2, RZ, RZ, 0x0 ;  /* 0x00000000ff027424 */ /* 0x000fe400078e00ff */
[----:B------:R-:W-:Y:S02]  /*0c90*/  IMAD.MOV.U32 R3, RZ, RZ, 0x4197d784 ;  /* 0x4197d784ff037424 */ /* 0x000fe400078e00ff */
[----:B0-----:R-:W-:-:S05]  /*0ca0*/  IMAD.WIDE R6, R4, 0x8, R6 ;  /* 0x0000000804067825 */ /* 0x001fca00078e0206 */
[----:B------:R-:W-:Y:S01]  /*0cb0*/  STG.E.64 desc[UR4][R6.64], R2 ;  /* 0x0000000206007986 */ /* 0x000fe2000c101b04 */
[----:B------:R-:W-:Y:S05]  /*0cc0*/  EXIT ;  /* 0x000000000000794d */ /* 0x000fea0003800000 */
        .weak           $__internal_13_$__cuda_sm20_div_rn_f64_full
        .type           $__internal_13_$__cuda_sm20_div_rn_f64_full,@function
        .size           $__internal_13_$__cuda_sm20_div_rn_f64_full,(.L_x_1512 - $__internal_13_$__cuda_sm20_div_rn_f64_full)
$__internal_13_$__cuda_sm20_div_rn_f64_full:
[C---:B------:R-:W-:Y:S01]  /*0cd0*/  FSETP.GEU.AND P0, PT, |R13|.reuse, 1.469367938527859385e-39, PT ;  /* 0x001000000d00780b */ /* 0x040fe20003f0e200 */
[----:B------:R-:W-:Y:S01]  /*0ce0*/  IMAD.MOV.U32 R18, RZ, RZ, 0x1 ;  /* 0x00000001ff127424 */ /* 0x000fe200078e00ff */
[----:B------:R-:W-:Y:S01]  /*0cf0*/  LOP3.LUT R14, R13, 0x800fffff, RZ, 0xc0, !PT ;  /* 0x800fffff0d0e7812 */ /* 0x000fe200078ec0ff */
[----:B------:R-:W-:Y:S01]  /*0d00*/  IMAD.MOV.U32 R9, RZ, RZ, 0x1ca00000 ;  /* 0x1ca00000ff097424 */ /* 0x000fe200078e00ff */
[C---:B------:R-:W-:Y:S01]  /*0d10*/  FSETP.GEU.AND P2, PT, |R11|.reuse, 1.469367938527859385e-39, PT ;  /* 0x001000000b00780b */ /* 0x040fe20003f4e200 */
[----:B------:R-:W-:Y:S01]  /*0d20*/  BSSY.RECONVERGENT B1, `(.L_x_256) ;  /* 0x0000052000017945 */ /* 0x000fe20003800200 */
[----:B------:R-:W-:Y:S02]  /*0d30*/  LOP3.LUT R15, R14, 0x3ff00000, RZ, 0xfc, !PT ;  /* 0x3ff000000e0f7812 */ /* 0x000fe400078efcff */
[----:B------:R-:W-:Y:S02]  /*0d40*/  MOV R14, R12 ;  /* 0x0000000c000e7202 */ /* 0x000fe40000000f00 */
[----:B------:R-:W-:-:S02]  /*0d50*/  LOP3.LUT R7, R11, 0x7ff00000, RZ, 0xc0, !PT ;  /* 0x7ff000000b077812 */ /* 0x000fc400078ec0ff */
[----:B------:R-:W-:Y:S01]  /*0d60*/  LOP3.LUT R26, R13, 0x7ff00000, RZ, 0xc0, !PT ;  /* 0x7ff000000d1a7812 */ /* 0x000fe200078ec0ff */
[----:B------:R-:W-:Y:S02]  /*0d70*/  @!P0 DMUL R14, R12, 8.98846567431157953865e+307 ;  /* 0x7fe000000c0e8828 */ /* 0x000fe40000000000 */
[----:B------:R-:W-:Y:S01]  /*0d80*/  IMAD.MOV.U32 R27, RZ, RZ, R7 ;  /* 0x000000ffff1b7224 */ /* 0x000fe200078e0007 */
[----:B------:R-:W-:Y:S02]  /*0d90*/  ISETP.GE.U32.AND P1, PT, R7, R26, PT ;  /* 0x0000001a0700720c */ /* 0x000fe40003f26070 */
[----:B------:R-:W-:Y:S01]  /*0da0*/  @!P2 LOP3.LUT R22, R13, 0x7ff00000, RZ, 0xc0, !PT ;  /* 0x7ff000000d16a812 */ /* 0x000fe200078ec0ff */
[----:B------:R-:W0:Y:S03]  /*0db0*/  MUFU.RCP64H R19, R15 ;  /* 0x0000000f00137308 */ /* 0x000e260000001800 */
[----:B------:R-:W-:-:S02]  /*0dc0*/  @!P2 ISETP.GE.U32.AND P3, PT, R7, R22, PT ;  /* 0x000000160700a20c */ /* 0x000fc40003f66070 */
[----:B------:R-:W-:Y:S02]  /*0dd0*/  @!P0 LOP3.LUT R26, R15, 0x7ff00000, RZ, 0xc0, !PT ;  /* 0x7ff000000f1a8812 */ /* 0x000fe400078ec0ff */
[----:B------:R-:W-:-:S04]  /*0de0*/  @!P2 SEL R23, R9, 0x63400000, !P3 ;  /* 0x634000000917a807 */ /* 0x000fc80005800000 */
[----:B------:R-:W-:-:S04]  /*0df0*/  @!P2 LOP3.LUT R24, R23, 0x80000000, R11, 0xf8, !PT ;  /* 0x800000001718a812 */ /* 0x000fc800078ef80b */
[----:B------:R-:W-:Y:S01]  /*0e00*/  @!P2 LOP3.LUT R25, R24, 0x100000, RZ, 0xfc, !PT ;  /* 0x001000001819a812 */ /* 0x000fe200078efcff */
[----:B0-----:R-:W-:Y:S01]  /*0e10*/  DFMA R20, R18, -R14, 1 ;  /* 0x3ff000001214742b */ /* 0x001fe2000000080e */
[----:B------:R-:W-:-:S07]  /*0e20*/  @!P2 MOV R24, RZ ;  /* 0x000000ff0018a202 */ /* 0x000fce0000000f00 */
[----:B------:R-:W-:-:S08]  /*0e30*/  DFMA R20, R20, R20, R20 ;  /* 0x000000141414722b */ /* 0x000fd00000000014 */
[----:B------:R-:W-:Y:S01]  /*0e40*/  DFMA R20, R18, R20, R18 ;  /* 0x000000141214722b */ /* 0x000fe20000000012 */
[----:B------:R-:W-:Y:S01]  /*0e50*/  SEL R19, R9, 0x63400000, !P1 ;  /* 0x6340000009137807 */ /* 0x000fe20004800000 */
[----:B------:R-:W-:-:S03]  /*0e60*/  IMAD.MOV.U32 R18, RZ, RZ, R10 ;  /* 0x000000ffff127224 */ /* 0x000fc600078e000a */
[----:B------:R-:W-:-:S03]  /*0e70*/  LOP3.LUT R19, R19, 0x800fffff, R11, 0xf8, !PT ;  /* 0x800fffff13137812 */ /* 0x000fc600078ef80b */
[----:B------:R-:W-:-:S03]  /*0e80*/  DFMA R22, R20, -R14, 1 ;  /* 0x3ff000001416742b */ /* 0x000fc6000000080e */
[----:B------:R-:W-:-:S05]  /*0e90*/  @!P2 DFMA R18, R18, 2, -R24 ;  /* 0x400000001212a82b */ /* 0x000fca0000000818 */
[----:B------:R-:W-:-:S05]  /*0ea0*/  DFMA R22, R20, R22, R20 ;  /* 0x000000161416722b */ /* 0x000fca0000000014 */
[----:B------:R-:W-:-:S03]  /*0eb0*/  @!P2 LOP3.LUT R27, R19, 0x7ff00000, RZ, 0xc0, !PT ;  /* 0x7ff00000131ba812 */ /* 0x000fc600078ec0ff */
[----:B------:R-:W-:Y:S02]  /*0ec0*/  DMUL R20, R22, R18 ;  /* 0x0000001216147228 */ /* 0x000fe40000000000 */
[----:B------:R-:W-:-:S05]  /*0ed0*/  VIADD R28, R27, 0xffffffff ;  /* 0xffffffff1b1c7836 */ /* 0x000fca0000000000 */
[----:B------:R-:W-:Y:S01]  /*0ee0*/  ISETP.GT.U32.AND P0, PT, R28, 0x7feffffe, PT ;  /* 0x7feffffe1c00780c */ /* 0x000fe20003f04070 */
[----:B------:R-:W-:Y:S01]  /*0ef0*/  VIADD R28, R26, 0xffffffff ;  /* 0xffffffff1a1c7836 */ /* 0x000fe20000000000 */
[----:B------:R-:W-:-:S04]  /*0f00*/  DFMA R24, R20, -R14, R18 ;  /* 0x8000000e1418722b */ /* 0x000fc80000000012 */
[----:B------:R-:W-:-:S04]  /*0f10*/  ISETP.GT.U32.OR P0, PT, R28, 0x7feffffe, P0 ;  /* 0x7feffffe1c00780c */ /* 0x000fc80000704470 */
[----:B------:R-:W-:-:S09]  /*0f20*/  DFMA R24, R22, R24, R20 ;  /* 0x000000181618722b */ /* 0x000fd20000000014 */
[----:B------:R-:W-:Y:S05]  /*0f30*/  @P0 BRA `(.L_x_257) ;  /* 0x00000000006c0947 */ /* 0x000fea0003800000 */
[----:B------:R-:W-:-:S04]  /*0f40*/  LOP3.LUT R20, R13, 0x7ff00000, RZ, 0xc0, !PT ;  /* 0x7ff000000d147812 */ /* 0x000fc800078ec0ff */
[CC--:B------:R-:W-:Y:S02]  /*0f50*/  VIADDMNMX R10, R7.reuse, -R20.reuse, 0xb9600000, !PT ;  /* 0xb9600000070a7446 */ /* 0x0c0fe40007800914 */
[----:B------:R-:W-:Y:S02]  /*0f60*/  ISETP.GE.U32.AND P0, PT, R7, R20, PT ;  /* 0x000000140700720c */ /* 0x000fe40003f06070 */
[----:B------:R-:W-:Y:S02]  /*0f70*/  VIMNMX R7, PT, PT, R10, 0x46a00000, PT ;  /* 0x46a000000a077848 */ /* 0x000fe40003fe0100 */
[----:B------:R-:W-:-:S04]  /*0f80*/  SEL R10, R9, 0x63400000, !P0 ;  /* 0x63400000090a7807 */ /* 0x000fc80004000000 */
[----:B------:R-:W-:Y:S01]  /*0f90*/  IADD3 R7, PT, PT, -R10, R7, RZ ;  /* 0x000000070a077210 */ /* 0x000fe20007ffe1ff */
[----:B------:R-:W-:-:S04]  /*0fa0*/  IMAD.MOV.U32 R10, RZ, RZ, RZ ;  /* 0x000000ffff0a7224 */ /* 0x000fc800078e00ff */
[----:B------:R-:W-:-:S06]  /*0fb0*/  VIADD R11, R7, 0x7fe00000 ;  /* 0x7fe00000070b7836 */ /* 0x000fcc0000000000 */
[----:B------:R-:W-:-:S10]  /*0fc0*/  DMUL R20, R24, R10 ;  /* 0x0000000a18147228 */ /* 0x000fd40000000000 */
[----:B------:R-:W-:-:S13]  /*0fd0*/  FSETP.GTU.AND P0, PT, |R21|, 1.469367938527859385e-39, PT ;  /* 0x001000001500780b */ /* 0x000fda0003f0c200 */
[----:B------:R-:W-:Y:S05]  /*0fe0*/  @P0 BRA `(.L_x_258) ;  /* 0x0000000000940947 */ /* 0x000fea0003800000 */
[----:B------:R-:W-:Y:S01]  /*0ff0*/  DFMA R14, R24, -R14, R18 ;  /* 0x8000000e180e722b */ /* 0x000fe20000000012 */
[----:B------:R-:W-:-:S09]  /*1000*/  IMAD.MOV.U32 R12, RZ, RZ, RZ ;  /* 0x000000ffff0c7224 */ /* 0x000fd200078e00ff */
[C---:B------:R-:W-:Y:S02]  /*1010*/  FSETP.NEU.AND P0, PT, R15.reuse, RZ, PT ;  /* 0x000000ff0f00720b */ /* 0x040fe40003f0d000 */
[----:B------:R-:W-:-:S04]  /*1020*/  LOP3.LUT R9, R15, 0x80000000, R13, 0x48, !PT ;  /* 0x800000000f097812 */ /* 0x000fc800078e480d */
[----:B------:R-:W-:-:S07]  /*1030*/  LOP3.LUT R13, R9, R11, RZ, 0xfc, !PT ;  /* 0x0000000b090d7212 */ /* 0x000fce00078efcff */
[----:B------:R-:W-:Y:S05]  /*1040*/  @!P0 BRA `(.L_x_258) ;  /* 0x00000000007c8947 */ /* 0x000fea0003800000 */
[C---:B------:R-:W-:Y:S01]  /*1050*/  IADD3 R11, PT, PT, -R7.reuse, RZ, RZ ;  /* 0x000000ff070b7210 */ /* 0x040fe20007ffe1ff */
[----:B------:R-:W-:Y:S01]  /*1060*/  IMAD.MOV.U32 R10, RZ, RZ, RZ ;  /* 0x000000ffff0a7224 */ /* 0x000fe200078e00ff */
[----:B------:R-:W-:Y:S01]  /*1070*/  DMUL.RP R12, R24, R12 ;  /* 0x0000000c180c7228 */ /* 0x000fe20000008000 */
[----:B------:R-:W-:-:S04]  /*1080*/  IADD3 R7, PT, PT, -R7, -0x43300000, RZ ;  /* 0xbcd0000007077810 */ /* 0x000fc80007ffe1ff */
[----:B------:R-:W-:-:S05]  /*1090*/  DFMA R10, R20, -R10, R24 ;  /* 0x8000000a140a722b */ /* 0x000fca0000000018 */
[----:B------:R-:W-:-:S05]  /*10a0*/  LOP3.LUT R9, R13, R9, RZ, 0x3c, !PT ;  /* 0x000000090d097212 */ /* 0x000fca00078e3cff */
[----:B------:R-:W-:-:S04]  /*10b0*/  FSETP.NEU.AND P0, PT, |R11|, R7, PT ;  /* 0x000000070b00720b */ /* 0x000fc80003f0d200 */
[----:B------:R-:W-:Y:S02]  /*10c0*/  FSEL R20, R12, R20, !P0 ;  /* 0x000000140c147208 */ /* 0x000fe40004000000 */
[----:B------:R-:W-:Y:S01]  /*10d0*/  FSEL R21, R9, R21, !P0 ;  /* 0x0000001509157208 */ /* 0x000fe20004000000 */
[----:B------:R-:W-:Y:S06]  /*10e0*/  BRA `(.L_x_258) ;  /* 0x0000000000547947 */ /* 0x000fec0003800000 */
.L_x_257:
[----:B------:R-:W-:-:S14]  /*10f0*/  DSETP.NAN.AND P0, PT, R10, R10, PT ;  /* 0x0000000a0a00722a */ /* 0x000fdc0003f08000 */
[----:B------:R-:W-:Y:S05]  /*1100*/  @P0 BRA `(.L_x_259) ;  /* 0x0000000000440947 */ /* 0x000fea0003800000 */
[----:B------:R-:W-:-:S14]  /*1110*/  DSETP.NAN.AND P0, PT, R12, R12, PT ;  /* 0x0000000c0c00722a */ /* 0x000fdc0003f08000 */
[----:B------:R-:W-:Y:S05]  /*1120*/  @P0 BRA `(.L_x_260) ;  /* 0x0000000000300947 */ /* 0x000fea0003800000 */
[----:B------:R-:W-:Y:S01]  /*1130*/  ISETP.NE.AND P0, PT, R27, R26, PT ;  /* 0x0000001a1b00720c */ /* 0x000fe20003f05270 */
[----:B------:R-:W-:Y:S02]  /*1140*/  IMAD.MOV.U32 R20, RZ, RZ, 0x0 ;  /* 0x00000000ff147424 */ /* 0x000fe400078e00ff */
[----:B------:R-:W-:-:S10]  /*1150*/  IMAD.MOV.U32 R21, RZ, RZ, -0x80000 ;  /* 0xfff80000ff157424 */ /* 0x000fd400078e00ff */
[----:B------:R-:W-:Y:S05]  /*1160*/  @!P0 BRA `(.L_x_258) ;  /* 0x0000000000348947 */ /* 0x000fea0003800000 */
[----:B------:R-:W-:Y:S02]  /*1170*/  ISETP.NE.AND P0, PT, R27, 0x7ff00000, PT ;  /* 0x7ff000001b00780c */ /* 0x000fe40003f05270 */
[----:B------:R-:W-:Y:S02]  /*1180*/  LOP3.LUT R21, R11, 0x80000000, R13, 0x48, !PT ;  /* 0x800000000b157812 */ /* 0x000fe400078e480d */
[----:B------:R-:W-:-:S13]  /*1190*/  ISETP.EQ.OR P0, PT, R26, RZ, !P0 ;  /* 0x000000ff1a00720c */ /* 0x000fda0004702670 */
[----:B------:R-:W-:Y:S02]  /*11a0*/  @P0 LOP3.LUT R7, R21, 0x7ff00000, RZ, 0xfc, !PT ;  /* 0x7ff0000015070812 */ /* 0x000fe400078efcff */
[----:B------:R-:W-:Y:S01]  /*11b0*/  @!P0 MOV R20, RZ ;  /* 0x000000ff00148202 */ /* 0x000fe20000000f00 */
[----:B------:R-:W-:Y:S02]  /*11c0*/  @P0 IMAD.MOV.U32 R20, RZ, RZ, RZ ;  /* 0x000000ffff140224 */ /* 0x000fe400078e00ff */
[----:B------:R-:W-:Y:S01]  /*11d0*/  @P0 IMAD.MOV.U32 R21, RZ, RZ, R7 ;  /* 0x000000ffff150224 */ /* 0x000fe200078e0007 */
[----:B------:R-:W-:Y:S06]  /*11e0*/  BRA `(.L_x_258) ;  /* 0x0000000000147947 */ /* 0x000fec0003800000 */
.L_x_260:
[----:B------:R-:W-:Y:S01]  /*11f0*/  LOP3.LUT R21, R13, 0x80000, RZ, 0xfc, !PT ;  /* 0x000800000d157812 */ /* 0x000fe200078efcff */
[----:B------:R-:W-:Y:S01]  /*1200*/  IMAD.MOV.U32 R20, RZ, RZ, R12 ;  /* 0x000000ffff147224 */ /* 0x000fe200078e000c */
[----:B------:R-:W-:Y:S06]  /*1210*/  BRA `(.L_x_258) ;  /* 0x0000000000087947 */ /* 0x000fec0003800000 */
.L_x_259:
[----:B------:R-:W-:Y:S02]  /*1220*/  LOP3.LUT R21, R11, 0x80000, RZ, 0xfc, !PT ;  /* 0x000800000b157812 */ /* 0x000fe400078efcff */
[----:B------:R-:W-:-:S07]  /*1230*/  MOV R20, R10 ;  /* 0x0000000a00147202 */ /* 0x000fce0000000f00 */
.L_x_258:
[----:B------:R-:W-:Y:S05]  /*1240*/  BSYNC.RECONVERGENT B1 ;  /* 0x0000000000017941 */ /* 0x000fea0003800200 */
.L_x_256:
[----:B------:R-:W-:Y:S02]  /*1250*/  IMAD.MOV.U32 R10, RZ, RZ, R0 ;  /* 0x000000ffff0a7224 */ /* 0x000fe400078e0000 */
[----:B------:R-:W-:-:S04]  /*1260*/  IMAD.MOV.U32 R11, RZ, RZ, 0x0 ;  /* 0x00000000ff0b7424 */ /* 0x000fc800078e00ff */
[----:B------:R-:W-:Y:S05]  /*1270*/  RET.REL.NODEC R10 `(vec_computeCRLB) ;  /* 0xffffffec0a607950 */ /* 0x000fea0003c3ffff */
.L_x_261:
        /* <DEDUP_REMOVED lines=16> */
.L_x_1512:


//--------------------- .text.vec_updateMandOP    --------------------------
	.section	.text.vec_updateMandOP,"ax",@progbits
	.align	128
        .global         vec_updateMandOP
        .type           vec_updateMandOP,@function
        .size           vec_updateMandOP,(.L_x_1513 - vec_updateMandOP)
        .other          vec_updateMandOP,@"STO_CUDA_ENTRY STV_DEFAULT"
vec_updateMandOP:
.text.vec_updateMandOP:
        /* <DEDUP_REMOVED lines=16> */
[----:B------:R-:W2:Y:S08]  /*0100*/  LDC.64 R4, c[0x0][0x388] ;  /* 0x0000e200ff047b82 */ /* 0x000eb00000000a00 */
[----:B------:R-:W3:Y:S01]  /*0110*/  LDC.64 R6, c[0x0][0x390] ;  /* 0x0000e400ff067b82 */ /* 0x000ee20000000a00 */
[----:B0-----:R-:W-:-:S07]  /*0120*/  IMAD.WIDE R2, R9, 0x4, R2 ;  /* 0x0000000409027825 */ /* 0x001fce00078e0202 */
[----:B------:R-:W0:Y:S01]  /*0130*/  LDC R13, c[0x0][0x3a0] ;  /* 0x0000e800ff0d7b82 */ /* 0x000e220000000800 */
[----:B-1----:R-:W4:Y:S01]  /*0140*/  LDG.E R0, desc[UR4][R2.64] ;  /* 0x0000000402007981 */ /* 0x002f22000c1e1900 */
[----:B--2---:R-:W-:-:S05]  /*0150*/  IMAD.WIDE R4, R9, 0x4, R4 ;  /* 0x0000000409047825 */ /* 0x004fca00078e0204 */
[----:B------:R-:W2:Y:S01]  /*0160*/  LDG.E R8, desc[UR4][R4.64] ;  /* 0x0000000404087981 */ /* 0x000ea2000c1e1900 */
[----:B---3--:R-:W-:-:S05]  /*0170*/  IMAD.WIDE R6, R9, 0x4, R6 ;  /* 0x0000000409067825 */ /* 0x008fca00078e0206 */
[----:B------:R-:W2:Y:S01]  /*0180*/  LDG.E R9, desc[UR4][R6.64] ;  /* 0x0000000406097981 */ /* 0x000ea2000c1e1900 */
[----:B0-----:R-:W0:Y:S01]  /*0190*/  MUFU.RCP R10, R13 ;  /* 0x0000000d000a7308 */ /* 0x001e220000001000 */
[----:B------:R-:W-:Y:S01]  /*01a0*/  BSSY.RECONVERGENT B0, `(.L_x_262) ;  /* 0x000000c000007945 */ /* 0x000fe20003800200 */
[----:B0-----:R-:W-:-:S04]  /*01b0*/  FFMA R11, R10, -R13, 1 ;  /* 0x3f8000000a0b7423 */ /* 0x001fc8000000080d */
[----:B------:R-:W-:Y:S02]  /*01c0*/  FFMA R11, R10, R11, R10 ;  /* 0x0000000b0a0b7223 */ /* 0x000fe4000000000a */
[----:B----4-:R-:W0:Y:S02]  /*01d0*/  FCHK P0, R0, R13 ;  /* 0x0000000d00007302 */ /* 0x010e240000000000 */
[----:B------:R-:W-:-:S04]  /*01e0*/  FFMA R10, R0, R11, RZ ;  /* 0x0000000b000a7223 */ /* 0x000fc800000000ff */
[----:B------:R-:W-:-:S04]  /*01f0*/  FFMA R3, R10, -R13, R0 ;  /* 0x8000000d0a037223 */ /* 0x000fc80000000000 */
[----:B------:R-:W-:Y:S01]  /*0200*/  FFMA R3, R11, R3, R10 ;  /* 0x000000030b037223 */ /* 0x000fe2000000000a */
[----:B--2---:R-:W-:Y:S01]  /*0210*/  FADD R2, R8, -R9 ;  /* 0x8000000908027221 */ /* 0x004fe20000000000 */
[----:B0-----:R-:W-:Y:S06]  /*0220*/  @!P0 BRA `(.L_x_263) ;  /* 0x00000000000c8947 */ /* 0x001fec0003800000 */
[----:B------:R-:W-:-:S07]  /*0230*/  MOV R8, 0x250 ;  /* 0x0000025000087802 */ /* 0x000fce0000000f00 */
[----:B------:R-:W-:Y:S05]  /*0240*/  CALL.REL.NOINC `($__internal_14_$__cuda_sm3x_div_rn_noftz_f32_slowpath) ;  /* 0x0000000000187944 */ /* 0x000fea0003c00000 */
[----:B------:R-:W-:-:S07]  /*0250*/  IMAD.MOV.U32 R3, RZ, RZ, R0 ;  /* 0x000000ffff037224 */ /* 0x000fce00078e0000 */
.L_x_263:
[----:B------:R-:W-:Y:S05]  /*0260*/  BSYNC.RECONVERGENT B0 ;  /* 0x0000000000007941 */ /* 0x000fea0003800200 */
.L_x_262:
[----:B------:R-:W-:Y:S01]  /*0270*/  FADD R9, R2, R3 ;  /* 0x0000000302097221 */ /* 0x000fe20000000000 */
[----:B------:R-:W-:Y:S04]  /*0280*/  STG.E desc[UR4][R6.64], R3 ;  /* 0x0000000306007986 */ /* 0x000fe8000c101904 */
[----:B------:R-:W-:Y:S01]  /*0290*/  STG.E desc[UR4][R4.64], R9 ;  /* 0x0000000904007986 */ /* 0x000fe2000c101904 */
[----:B------:R-:W-:Y:S05]  /*02a0*/  EXIT ;  /* 0x000000000000794d */ /* 0x000fea0003800000 */
        .weak           $__internal_14_$__cuda_sm3x_div_rn_noftz_f32_slowpath
        .type           $__internal_14_$__cuda_sm3x_div_rn_noftz_f32_slowpath,@function
        .size           $__internal_14_$__cuda_sm3x_div_rn_noftz_f32_slowpath,(.L_x_1513 - $__internal_14_$__cuda_sm3x_div_rn_noftz_f32_slowpath)
$__internal_14_$__cuda_sm3x_div_rn_noftz_f32_slowpath:
[----:B------:R-:W0:Y:S01]  /*02b0*/  LDC R3, c[0x0][0x3a0] ;  /* 0x0000e800ff037b82 */ /* 0x000e220000000800 */
[--C-:B------:R-:W-:Y:S01]  /*02c0*/  SHF.R.U32.HI R9, RZ, 0x17, R0.reuse ;  /* 0x00000017ff097819 */ /* 0x100fe20000011600 */
[----:B------:R-:W1:Y:S01]  /*02d0*/  LDCU UR6, c[0x0][0x3a0] ;  /* 0x00007400ff0677ac */ /* 0x000e620008000800 */
[----:B------:R-:W-:Y:S01]  /*02e0*/  BSSY.RECONVERGENT B1, `(.L_x_264) ;  /* 0x0000064000017945 */ /* 0x000fe20003800200 */
[----:B------:R-:W-:Y:S01]  /*02f0*/  IMAD.MOV.U32 R12, RZ, RZ, R0 ;  /* 0x000000ffff0c7224 */ /* 0x000fe200078e0000 */
[----:B------:R-:W-:-:S05]  /*0300*/  LOP3.LUT R11, R9, 0xff, RZ, 0xc0, !PT ;  /* 0x000000ff090b7812 */ /* 0x000fca00078ec0ff */
[----:B------:R-:W-:Y:S02]  /*0310*/  VIADD R14, R11, 0xffffffff ;  /* 0xffffffff0b0e7836 */ /* 0x000fe40000000000 */
[----:B-1----:R-:W-:Y:S01]  /*0320*/  IMAD.U32 R13, RZ, RZ, UR6 ;  /* 0x00000006ff0d7e24 */ /* 0x002fe2000f8e00ff */
[----:B0-----:R-:W-:-:S04]  /*0330*/  SHF.R.U32.HI R10, RZ, 0x17, R3 ;  /* 0x00000017ff0a7819 */ /* 0x001fc80000011603 */
[----:B------:R-:W-:-:S05]  /*0340*/  LOP3.LUT R10, R10, 0xff, RZ, 0xc0, !PT ;  /* 0x000000ff0a0a7812 */ /* 0x000fca00078ec0ff */
[----:B------:R-:W-:-:S05]  /*0350*/  VIADD R15, R10, 0xffffffff ;  /* 0xffffffff0a0f7836 */ /* 0x000fca0000000000 */
        /* <DEDUP_REMOVED lines=27> */
.L_x_265:
[----:B------:R-:W-:Y:S01]  /*0510*/  LEA R0, R10, 0xc0800000, 0x17 ;  /* 0xc08000000a007811 */ /* 0x000fe200078eb8ff */
[----:B------:R-:W-:Y:S01]  /*0520*/  VIADD R11, R11, 0xffffff81 ;  /* 0xffffff810b0b7836 */ /* 0x000fe20000000000 */
[----:B------:R-:W-:Y:S03]  /*0530*/  BSSY.RECONVERGENT B2, `(.L_x_270) ;  /* 0x0000035000027945 */ /* 0x000fe60003800200 */
[----:B------:R-:W-:Y:S01]  /*0540*/  IMAD.IADD R13, R13, 0x1, -R0 ;  /* 0x000000010d0d7824 */ /* 0x000fe200078e0a00 */
[C---:B------:R-:W-:Y:S01]  /*0550*/  IADD3 R10, PT, PT, R11.reuse, 0x7f, -R10 ;  /* 0x0000007f0b0a7810 */ /* 0x040fe20007ffe80a */
[----:B------:R-:W-:Y:S02]  /*0560*/  IMAD R0, R11, -0x800000, R12 ;  /* 0xff8000000b007824 */ /* 0x000fe400078e020c */
[----:B------:R-:W0:Y:S01]  /*0570*/  MUFU.RCP R3, R13 ;  /* 0x0000000d00037308 */ /* 0x000e220000001000 */
[----:B------:R-:W-:Y:S01]  /*0580*/  FADD.FTZ R15, -R13, -RZ ;  /* 0x800000ff0d0f7221 */ /* 0x000fe20000010100 */
[----:B------:R-:W-:-:S03]  /*0590*/  IMAD.IADD R10, R10, 0x1, R9 ;  /* 0x000000010a0a7824 */ /* 0x000fc600078e0209 */
[----:B0-----:R-:W-:-:S04]  /*05a0*/  FFMA R14, R3, R15, 1 ;  /* 0x3f800000030e7423 */ /* 0x001fc8000000000f */
        /* <DEDUP_REMOVED lines=25> */
[----:B------:R-:W-:Y:S02]  /*0740*/  VIADD R12, R11, 0x20 ;  /* 0x000000200b0c7836 */ /* 0x000fe40000000000 */
[----:B------:R-:W-:Y:S01]  /*0750*/  LOP3.LUT R9, R9, 0x800000, RZ, 0xfc, !PT ;  /* 0x0080000009097812 */ /* 0x000fe200078efcff */
[----:B------:R-:W-:Y:S01]  /*0760*/  IMAD.MOV R11, RZ, RZ, -R11 ;  /* 0x000000ffff0b7224 */ /* 0x000fe200078e0a0b */
[----:B------:R-:W-:-:S02]  /*0770*/  FSETP.NEU.FTZ.AND P0, PT, R3, R10, PT ;  /* 0x0000000a0300720b */ /* 0x000fc40003f1d000 */
[----:B------:R-:W-:Y:S02]  /*0780*/  SHF.L.U32 R12, R9, R12, RZ ;  /* 0x0000000c090c7219 */ /* 0x000fe400000006ff */
[----:B------:R-:W-:Y:S02]  /*0790*/  SEL R10, R11, RZ, P2 ;  /* 0x000000ff0b0a7207 */ /* 0x000fe40001000000 */
[----:B------:R-:W-:Y:S02]  /*07a0*/  ISETP.NE.AND P1, PT, R12, RZ, P1 ;  /* 0x000000ff0c00720c */ /* 0x000fe40000f25270 */
[----:B------:R-:W-:Y:S02]  /*07b0*/  SHF.R.U32.HI R10, RZ, R10, R9 ;  /* 0x0000000aff0a7219 */ /* 0x000fe40000011609 */
[----:B------:R-:W-:Y:S02]  /*07c0*/  PLOP3.LUT P0, PT, P0, P1, PT, 0xf8, 0x8f ;  /* 0x00000000008f781c */ /* 0x000fe40000703f70 */
[----:B------:R-:W-:-:S02]  /*07d0*/  SHF.R.U32.HI R12, RZ, 0x1, R10 ;  /* 0x00000001ff0c7819 */ /* 0x000fc4000001160a */
[----:B------:R-:W-:-:S04]  /*07e0*/  SEL R3, RZ, 0x1, !P0 ;  /* 0x00000001ff037807 */ /* 0x000fc80004000000 */
[----:B------:R-:W-:-:S04]  /*07f0*/  LOP3.LUT R3, R3, 0x1, R12, 0xf8, !PT ;  /* 0x0000000103037812 */ /* 0x000fc800078ef80c */
[----:B------:R-:W-:-:S05]  /*0800*/  LOP3.LUT R3, R3, R10, RZ, 0xc0, !PT ;  /* 0x0000000a03037212 */ /* 0x000fca00078ec0ff */
[----:B------:R-:W-:-:S05]  /*0810*/  IMAD.IADD R3, R12, 0x1, R3 ;  /* 0x000000010c037824 */ /* 0x000fca00078e0203 */
[----:B------:R-:W-:Y:S01]  /*0820*/  LOP3.LUT R0, R3, R0, RZ, 0xfc, !PT ;  /* 0x0000000003007212 */ /* 0x000fe200078efcff */
[----:B------:R-:W-:Y:S06]  /*0830*/  BRA `(.L_x_273) ;  /* 0x0000000000107947 */ /* 0x000fec0003800000 */
.L_x_272:
[----:B------:R-:W-:-:S04]  /*0840*/  LOP3.LUT R0, R0, 0x80000000, RZ, 0xc0, !PT ;  /* 0x8000000000007812 */ /* 0x000fc800078ec0ff */
[----:B------:R-:W-:Y:S01]  /*0850*/  LOP3.LUT R0, R0, 0x7f800000, RZ, 0xfc, !PT ;  /* 0x7f80000000007812 */ /* 0x000fe200078efcff */
[----:B------:R-:W-:Y:S06]  /*0860*/  BRA `(.L_x_273) ;  /* 0x0000000000047947 */ /* 0x000fec0003800000 */
.L_x_271:
[----:B------:R-:W-:-:S07]  /*0870*/  IMAD R0, R10, 0x800000, R0 ;  /* 0x008000000a007824 */ /* 0x000fce00078e0200 */
.L_x_273:
[----:B------:R-:W-:Y:S05]  /*0880*/  BSYNC.RECONVERGENT B2 ;  /* 0x0000000000027941 */ /* 0x000fea0003800200 */
.L_x_270:
[----:B------:R-:W-:Y:S05]  /*0890*/  BRA `(.L_x_274) ;  /* 0x0000000000207947 */ /* 0x000fea0003800000 */
.L_x_269:
[----:B------:R-:W-:-:S04]  /*08a0*/  LOP3.LUT R0, R13, 0x80000000, R12, 0x48, !PT ;  /* 0x800000000d007812 */ /* 0x000fc800078e480c */
[----:B------:R-:W-:Y:S01]  /*08b0*/  LOP3.LUT R0, R0, 0x7f800000, RZ, 0xfc, !PT ;  /* 0x7f80000000007812 */ /* 0x000fe200078efcff */
[----:B------:R-:W-:Y:S06]  /*08c0*/  BRA `(.L_x_274) ;  /* 0x0000000000147947 */ /* 0x000fec0003800000 */
.L_x_268:
[----:B------:R-:W-:Y:S01]  /*08d0*/  LOP3.LUT R0, R13, 0x80000000, R12, 0x48, !PT ;  /* 0x800000000d007812 */ /* 0x000fe200078e480c */
[----:B------:R-:W-:Y:S06]  /*08e0*/  BRA `(.L_x_274) ;  /* 0x00000000000c7947 */ /* 0x000fec0003800000 */
.L_x_267:
[----:B------:R-:W0:Y:S01]  /*08f0*/  MUFU.RSQ R0, -QNAN ;  /* 0xffc0000000007908 */ /* 0x000e220000001400 */
[----:B------:R-:W-:Y:S05]  /*0900*/  BRA `(.L_x_274) ;  /* 0x0000000000047947 */ /* 0x000fea0003800000 */
.L_x_266:
[----:B------:R-:W-:-:S07]  /*0910*/  FADD.FTZ R0, R0, R3 ;  /* 0x0000000300007221 */ /* 0x000fce0000010000 */
.L_x_274:
[----:B------:R-:W-:Y:S05]  /*0920*/  BSYNC.RECONVERGENT B1 ;  /* 0x0000000000017941 */ /* 0x000fea0003800200 */
.L_x_264:
[----:B------:R-:W-:-:S04]  /*0930*/  IMAD.MOV.U32 R9, RZ, RZ, 0x0 ;  /* 0x00000000ff097424 */ /* 0x000fc800078e00ff */
[----:B0-----:R-:W-:Y:S05]  /*0940*/  RET.REL.NODEC R8 `(vec_updateMandOP) ;  /* 0xfffffff408ac7950 */ /* 0x001fea0003c3ffff */
.L_x_275:
        /* <DEDUP_REMOVED lines=11> */
.L_x_1513:


//--------------------- .text.vec_divScalarFloat  --------------------------
	.section	.text.vec_divScalarFloat,"ax",@progbits
	.align	128
        .global         vec_divScalarFloat
        .type           vec_divScalarFloat,@function
        .size           vec_divScalarFloat,(.L_x_1514 - vec_divScalarFloat)
        .other          vec_divScalarFloat,@"STO_CUDA_ENTRY STV_DEFAULT"
vec_divScalarFloat:
.text.vec_divScalarFloat:
        /* <DEDUP_REMOVED lines=16> */
[----:B------:R-:W2:Y:S01]  /*0100*/  LDC R9, c[0x0][0x398] ;  /* 0x0000e600ff097b82 */ /* 0x000ea20000000800 */
[----:B0-----:R-:W-:-:S05]  /*0110*/  IMAD.WIDE R4, R2, 0x4, R4 ;  /* 0x0000000402047825 */ /* 0x001fca00078e0204 */
[----:B-1----:R-:W3:Y:S01]  /*0120*/  LDG.E R0, desc[UR4][R4.64] ;  /* 0x0000000404007981 */ /* 0x002ee2000c1e1900 */
[----:B------:R-:W-:Y:S01]  /*0130*/  BSSY.RECONVERGENT B0, `(.L_x_276) ;  /* 0x000000c000007945 */ /* 0x000fe20003800200 */
[----:B--2---:R-:W0:Y:S02]  /*0140*/  MUFU.RCP R3, R9 ;  /* 0x0000000900037308 */ /* 0x004e240000001000 */
[----:B0-----:R-:W-:-:S04]  /*0150*/  FFMA R6, R3, -R9, 1 ;  /* 0x3f80000003067423 */ /* 0x001fc80000000809 */
[----:B------:R-:W-:Y:S02]  /*0160*/  FFMA R3, R3, R6, R3 ;  /* 0x0000000603037223 */ /* 0x000fe40000000003 */
[----:B---3--:R-:W0:Y:S02]  /*0170*/  FCHK P0, R0, R9 ;  /* 0x0000000900007302 */ /* 0x008e240000000000 */
[----:B------:R-:W-:-:S04]  /*0180*/  FFMA R6, R0, R3, RZ ;  /* 0x0000000300067223 */ /* 0x000fc800000000ff */
[----:B------:R-:W-:-:S04]  /*0190*/  FFMA R7, R6, -R9, R0 ;  /* 0x8000000906077223 */ /* 0x000fc80000000000 */
[----:B------:R-:W-:Y:S01]  /*01a0*/  FFMA R7, R3, R7, R6 ;  /* 0x0000000703077223 */ /* 0x000fe20000000006 */
[----:B0-----:R-:W-:Y:S06]  /*01b0*/  @!P0 BRA `(.L_x_277) ;  /* 0x00000000000c8947 */ /* 0x001fec0003800000 */
[----:B------:R-:W-:-:S07]  /*01c0*/  MOV R4, 0x1e0 ;  /* 0x000001e000047802 */ /* 0x000fce0000000f00 */
[----:B------:R-:W-:Y:S05]  /*01d0*/  CALL.REL.NOINC `($__internal_15_$__cuda_sm3x_div_rn_noftz_f32_slowpath) ;  /* 0x0000000000187944 */ /* 0x000fea0003c00000 */
[----:B------:R-:W-:-:S07]  /*01e0*/  IMAD.MOV.U32 R7, RZ, RZ, R0 ;  /* 0x000000ffff077224 */ /* 0x000fce00078e0000 */
.L_x_277:
[----:B------:R-:W-:Y:S05]  /*01f0*/  BSYNC.RECONVERGENT B0 ;  /* 0x0000000000007941 */ /* 0x000fea0003800200 */
.L_x_276:
[----:B------:R-:W0:Y:S02]  /*0200*/  LDC.64 R4, c[0x0][0x388] ;  /* 0x0000e200ff047b82 */ /* 0x000e240000000a00 */
[----:B0-----:R-:W-:-:S05]  /*0210*/  IMAD.WIDE R2, R2, 0x4, R4 ;  /* 0x0000000402027825 */ /* 0x001fca00078e0204 */
[----:B------:R-:W-:Y:S01]  /*0220*/  STG.E desc[UR4][R2.64], R7 ;  /* 0x0000000702007986 */ /* 0x000fe2000c101904 */
[----:B------:R-:W-:Y:S05]  /*0230*/  EXIT ;  /* 0x000000000000794d */ /* 0x000fea0003800000 */
        .weak           $__internal_15_$__cuda_sm3x_div_rn_noftz_f32_slowpath
        .type           $__internal_15_$__cuda_sm3x_div_rn_noftz_f32_slowpath,@function
        .size           $__internal_15_$__cuda_sm3x_div_rn_noftz_f32_slowpath,(.L_x_1514 - $__internal_15_$__cuda_sm3x_div_rn_noftz_f32_slowpath)
$__internal_15_$__cuda_sm3x_div_rn_noftz_f32_slowpath:
        /* <DEDUP_REMOVED lines=38> */
.L_x_279:
        /* <DEDUP_REMOVED lines=51> */
.L_x_286:
[----:B------:R-:W-:-:S04]  /*07d0*/  LOP3.LUT R0, R0, 0x80000000, RZ, 0xc0, !PT ;  /* 0x8000000000007812 */ /* 0x000fc800078ec0ff */
[----:B------:R-:W-:Y:S01]  /*07e0*/  LOP3.LUT R0, R0, 0x7f800000, RZ, 0xfc, !PT ;  /* 0x7f80000000007812 */ /* 0x000fe200078efcff */
[----:B------:R-:W-:Y:S06]  /*07f0*/  BRA `(.L_x_287) ;  /* 0x0000000000047947 */ /* 0x000fec0003800000 */
.L_x_285:
[----:B------:R-:W-:-:S07]  /*0800*/  IMAD R0, R6, 0x800000, R0 ;  /* 0x0080000006007824 */ /* 0x000fce00078e0200 */
.L_x_287:
[----:B------:R-:W-:Y:S05]  /*0810*/  BSYNC.RECONVERGENT B2 ;  /* 0x0000000000027941 */ /* 0x000fea0003800200 */
.L_x_284:
[----:B------:R-:W-:Y:S05]  /*0820*/  BRA `(.L_x_288) ;  /* 0x0000000000207947 */ /* 0x000fea0003800000 */
.L_x_283:
[----:B------:R-:W-:-:S04]  /*0830*/  LOP3.LUT R0, R8, 0x80000000, R7, 0x48, !PT ;  /* 0x8000000008007812 */ /* 0x000fc800078e4807 */
[----:B------:R-:W-:Y:S01]  /*0840*/  LOP3.LUT R0, R0, 0x7f800000, RZ, 0xfc, !PT ;  /* 0x7f80000000007812 */ /* 0x000fe200078efcff */
[----:B------:R-:W-:Y:S06]  /*0850*/  BRA `(.L_x_288) ;  /* 0x0000000000147947 */ /* 0x000fec0003800000 */
.L_x_282:
[----:B------:R-:W-:Y:S01]  /*0860*/  LOP3.LUT R0, R8, 0x80000000, R7, 0x48, !PT ;  /* 0x8000000008007812 */ /* 0x000fe200078e4807 */
[----:B------:R-:W-:Y:S06]  /*0870*/  BRA `(.L_x_288) ;  /* 0x00000000000c7947 */ /* 0x000fec0003800000 */
.L_x_281:
[----:B------:R-:W0:Y:S01]  /*0880*/  MUFU.RSQ R0, -QNAN ;  /* 0xffc0000000007908 */ /* 0x000e220000001400 */
[----:B------:R-:W-:Y:S05]  /*0890*/  BRA `(.L_x_288) ;  /* 0x0000000000047947 */ /* 0x000fea0003800000 */
.L_x_280:
[----:B------:R-:W-:-:S07]  /*08a0*/  FADD.FTZ R0, R0, R3 ;  /* 0x0000000300007221 */ /* 0x000fce0000010000 */
.L_x_288:
[----:B------:R-:W-:Y:S05]  /*08b0*/  BSYNC.RECONVERGENT B1 ;  /* 0x0000000000017941 */ /* 0x000fea0003800200 */
.L_x_278:
[----:B------:R-:W-:-:S04]  /*08c0*/  IMAD.MOV.U32 R5, RZ, RZ, 0x0 ;  /* 0x00000000ff057424 */ /* 0x000fc800078e00ff */
[----:B0-----:R-:W-:Y:S05]  /*08d0*/  RET.REL.NODEC R4 `(vec_divScalarFloat) ;  /* 0xfffffff404c87950 */ /* 0x001fea0003c3ffff */
.L_x_289:
        /* <DEDUP_REMOVED lines=10> */
.L_x_1514:


//--------------------- .text.vec_subtractMeanWithSumAsInputWithPositiveConstraint --------------------------
	.section	.text.vec_subtractMeanWithSumAsInputWithPositiveConstraint,"ax",@progbits
	.align	128
        .global         vec_subtractMeanWithSumAsInputWithPositiveConstraint
        .type           vec_subtractMeanWithSumAsInputWithPositiveConstraint,@function
        .size           vec_subtractMeanWithSumAsInputWithPositiveConstraint,(.L_x_1515 - vec_subtractMeanWithSumAsInputWithPositiveConstraint)
        .other          vec_subtractMeanWithSumAsInputWithPositiveConstraint,@"STO_CUDA_ENTRY STV_DEFAULT"
vec_subtractMeanWithSumAsInputWithPositiveConstraint:
.text.vec_subtractMeanWithSumAsInputWithPositiveConstraint:
        /* <DEDUP_REMOVED lines=15> */
[----:B------:R-:W0:Y:S07]  /*00f0*/  LDCU.64 UR4, c[0x0][0x358] ;  /* 0x00006b00ff0477ac */ /* 0x000e2e0008000a00 */
[----:B------:R-:W1:Y:S01]  /*0100*/  LDC.64 R4, c[0x0][0x390] ;  /* 0x0000e400ff047b82 */ /* 0x000e620000000a00 */
[----:B0-----:R-:W2:Y:S01]  /*0110*/  LDG.E R0, desc[UR4][R6.64] ;  /* 0x0000000406007981 */ /* 0x001ea2000c1e1900 */
[----:B-1----:R-:W-:-:S06]  /*0120*/  IMAD.WIDE R4, R2, 0x4, R4 ;  /* 0x0000000402047825 */ /* 0x002fcc00078e0204 */
[----:B------:R0:W5:Y:S01]  /*0130*/  LDG.E R4, desc[UR4][R4.64] ;  /* 0x0000000404047981 */ /* 0x000162000c1e1900 */
[----:B------:R-:W-:-:S04]  /*0140*/  I2FP.F32.S32 R3, UR7 ;  /* 0x0000000700037c45 */ /* 0x000fc80008201400 */
[----:B------:R-:W1:Y:S02]  /*0150*/  MUFU.RCP R8, R3 ;  /* 0x0000000300087308 */ /* 0x000e640000001000 */
[----:B-1----:R-:W-:-:S04]  /*0160*/  FFMA R9, -R3, R8, 1 ;  /* 0x3f80000003097423 */ /* 0x002fc80000000108 */
[----:B------:R-:W-:Y:S02]  /*0170*/  FFMA R9, R8, R9, R8 ;  /* 0x0000000908097223 */ /* 0x000fe40000000008 */
[----:B--2---:R-:W1:Y:S02]  /*0180*/  FCHK P0, R0, R3 ;  /* 0x0000000300007302 */ /* 0x004e640000000000 */
[----:B------:R-:W-:-:S04]  /*0190*/  FFMA R8, R0, R9, RZ ;  /* 0x0000000900087223 */ /* 0x000fc800000000ff */
[----:B------:R-:W-:-:S04]  /*01a0*/  FFMA R10, -R3, R8, R0 ;  /* 0x00000008030a7223 */ /* 0x000fc80000000100 */
[----:B------:R-:W-:Y:S01]  /*01b0*/  FFMA R9, R9, R10, R8 ;  /* 0x0000000a09097223 */ /* 0x000fe20000000008 */
[----:B01----:R-:W-:Y:S06]  /*01c0*/  @!P0 BRA `(.L_x_290) ;  /* 0x00000000000c8947 */ /* 0x003fec0003800000 */
[----:B------:R-:W-:-:S07]  /*01d0*/  MOV R6, 0x1f0 ;  /* 0x000001f000067802 */ /* 0x000fce0000000f00 */
[----:B-----5:R-:W-:Y:S05]  /*01e0*/  CALL.REL.NOINC `($__internal_16_$__cuda_sm3x_div_rn_noftz_f32_slowpath) ;  /* 0x0000000000307944 */ /* 0x020fea0003c00000 */
[----:B------:R-:W-:-:S07]  /*01f0*/  IMAD.MOV.U32 R9, RZ, RZ, R0 ;  /* 0x000000ffff097224 */ /* 0x000fce00078e0000 */
.L_x_290:
[C---:B-----5:R-:W-:Y:S01]  /*0200*/  FSETP.GT.AND P0, PT, R4.reuse, R9, PT ;  /* 0x000000090400720b */ /* 0x060fe20003f04000 */
[----:B------:R-:W-:-:S12]  /*0210*/  FADD R9, R4, -R9 ;  /* 0x8000000904097221 */ /* 0x000fd80000000000 */
[----:B------:R-:W0:Y:S02]  /*0220*/  @P0 LDC.64 R6, c[0x0][0x388] ;  /* 0x0000e200ff060b82 */ /* 0x000e240000000a00 */
[----:B0-----:R-:W-:-:S05]  /*0230*/  @P0 IMAD.WIDE R4, R2, 0x4, R6 ;  /* 0x0000000402040825 */ /* 0x001fca00078e0206 */
[----:B------:R0:W-:Y:S01]  /*0240*/  @P0 STG.E desc[UR4][R4.64], R9 ;  /* 0x0000000904000986 */ /* 0x0001e2000c101904 */
[----:B------:R-:W-:Y:S05]  /*0250*/  @P0 EXIT ;  /* 0x000000000000094d */ /* 0x000fea0003800000 */
[----:B0-----:R-:W0:Y:S08]  /*0260*/  LDC.64 R4, c[0x0][0x388] ;  /* 0x0000e200ff047b82 */ /* 0x001e300000000a00 */
[----:B------:R-:W1:Y:S01]  /*0270*/  LDC R3, c[0x0][0x3a0] ;  /* 0x0000e800ff037b82 */ /* 0x000e620000000800 */
[----:B0-----:R-:W-:-:S05]  /*0280*/  IMAD.WIDE R4, R2, 0x4, R4 ;  /* 0x0000000402047825 */ /* 0x001fca00078e0204 */
[----:B-1----:R-:W-:Y:S01]  /*0290*/  STG.E desc[UR4][R4.64], R3 ;  /* 0x0000000304007986 */ /* 0x002fe2000c101904 */
[----:B------:R-:W-:Y:S05]  /*02a0*/  EXIT ;  /* 0x000000000000794d */ /* 0x000fea0003800000 */
        .weak           $__internal_16_$__cuda_sm3x_div_rn_noftz_f32_slowpath
        .type           $__internal_16_$__cuda_sm3x_div_rn_noftz_f32_slowpath,@function
        .size           $__internal_16_$__cuda_sm3x_div_rn_noftz_f32_slowpath,(.L_x_1515 - $__internal_16_$__cuda_sm3x_div_rn_noftz_f32_slowpath)
$__internal_16_$__cuda_sm3x_div_rn_noftz_f32_slowpath:
[--C-:B------:R-:W-:Y:S01]  /*02b0*/  SHF.R.U32.HI R7, RZ, 0x17, R3.reuse ;  /* 0x00000017ff077819 */ /* 0x100fe20000011603 */
[--C-:B------:R-:W-:Y:S01]  /*02c0*/  IMAD.MOV.U32 R8, RZ, RZ, R0.reuse ;  /* 0x000000ffff087224 */ /* 0x100fe200078e0000 */
[----:B------:R-:W-:Y:S01]  /*02d0*/  SHF.R.U32.HI R5, RZ, 0x17, R0 ;  /* 0x00000017ff057819 */ /* 0x000fe20000011600 */
[----:B------:R-:W-:Y:S01]  /*02e0*/  IMAD.MOV.U32 R9, RZ, RZ, R3 ;  /* 0x000000ffff097224 */ /* 0x000fe200078e0003 */
        /* <DEDUP_REMOVED lines=31> */
.L_x_291:
[----:B------:R-:W-:Y:S01]  /*04e0*/  LEA R0, R7, 0xc0800000, 0x17 ;  /* 0xc080000007007811 */ /* 0x000fe200078eb8ff */
[----:B------:R-:W-:-:S04]  /*04f0*/  VIADD R5, R5, 0xffffff81 ;  /* 0xffffff8105057836 */ /* 0x000fc80000000000 */
[----:B------:R-:W-:Y:S02]  /*0500*/  IMAD.IADD R9, R9, 0x1, -R0 ;  /* 0x0000000109097824 */ /* 0x000fe400078e0a00 */
[C---:B------:R-:W-:Y:S01]  /*0510*/  IMAD R0, R5.reuse, -0x800000, R8 ;  /* 0xff80000005007824 */ /* 0x040fe200078e0208 */
[----:B------:R-:W-:Y:S01]  /*0520*/  IADD3 R5, PT, PT, R5, 0x7f, -R7 ;  /* 0x0000007f05057810 */ /* 0x000fe20007ffe807 */
[----:B------:R-:W0:Y:S01]  /*0530*/  MUFU.RCP R3, R9 ;  /* 0x0000000900037308 */ /* 0x000e220000001000 */
[----:B------:R-:W-:-:S03]  /*0540*/  FADD.FTZ R11, -R9, -RZ ;  /* 0x800000ff090b7221 */ /* 0x000fc60000010100 */
[----:B------:R-:W-:Y:S02]  /*0550*/  IMAD.IADD R5, R5, 0x1, R10 ;  /* 0x0000000105057824 */ /* 0x000fe400078e020a */
        /* <DEDUP_REMOVED lines=20> */
[CC--:B------:R-:W-:Y:S01]  /*06a0*/  FFMA.RZ R3, R12.reuse, R8.reuse, R13 ;  /* 0x000000080c037223 */ /* 0x0c0fe2000000c00d */
[C---:B------:R-:W-:Y:S01]  /*06b0*/  VIADD R10, R7.reuse, 0x20 ;  /* 0x00000020070a7836 */ /* 0x040fe20000000000 */
[C---:B------:R-:W-:Y:S02]  /*06c0*/  ISETP.NE.AND P2, PT, R7.reuse, RZ, PT ;  /* 0x000000ff0700720c */ /* 0x040fe40003f45270 */
[----:B------:R-:W-:Y:S01]  /*06d0*/  ISETP.NE.AND P1, PT, R7, RZ, PT ;  /* 0x000000ff0700720c */ /* 0x000fe20003f25270 */
[----:B------:R-:W-:Y:S01]  /*06e0*/  IMAD.MOV R7, RZ, RZ, -R7 ;  /* 0x000000ffff077224 */ /* 0x000fe200078e0a07 */
[----:B------:R-:W-:Y:S01]  /*06f0*/  LOP3.LUT R5, R3, 0x7fffff, RZ, 0xc0, !PT ;  /* 0x007fffff03057812 */ /* 0x000fe200078ec0ff */
[CCC-:B------:R-:W-:Y:S01]  /*0700*/  FFMA.RP R3, R12.reuse, R8.reuse, R13.reuse ;  /* 0x000000080c037223 */ /* 0x1c0fe2000000800d */
[----:B------:R-:W-:Y:S02]  /*0710*/  FFMA.RM R8, R12, R8, R13 ;  /* 0x000000080c087223 */ /* 0x000fe4000000400d */
[----:B------:R-:W-:-:S03]  /*0720*/  LOP3.LUT R5, R5, 0x800000, RZ, 0xfc, !PT ;  /* 0x0080000005057812 */ /* 0x000fc600078efcff */
        /* <DEDUP_REMOVED lines=13> */
.L_x_297:
[----:B------:R-:W-:-:S04]  /*0800*/  LOP3.LUT R0, R0, 0x80000000, RZ, 0xc0, !PT ;  /* 0x8000000000007812 */ /* 0x000fc800078ec0ff */
[----:B------:R-:W-:Y:S01]  /*0810*/  LOP3.LUT R0, R0, 0x7f800000, RZ, 0xfc, !PT ;  /* 0x7f80000000007812 */ /* 0x000fe200078efcff */
[----:B------:R-:W-:Y:S06]  /*0820*/  BRA `(.L_x_298) ;  /* 0x0000000000287947 */ /* 0x000fec0003800000 */
.L_x_296:
[----:B------:R-:W-:Y:S01]  /*0830*/  IMAD R0, R5, 0x800000, R0 ;  /* 0x0080000005007824 */ /* 0x000fe200078e0200 */
[----:B------:R-:W-:Y:S06]  /*0840*/  BRA `(.L_x_298) ;  /* 0x0000000000207947 */ /* 0x000fec0003800000 */
.L_x_295:
[----:B------:R-:W-:-:S04]  /*0850*/  LOP3.LUT R0, R9, 0x80000000, R8, 0x48, !PT ;  /* 0x8000000009007812 */ /* 0x000fc800078e4808 */
[----:B------:R-:W-:Y:S01]  /*0860*/  LOP3.LUT R0, R0, 0x7f800000, RZ, 0xfc, !PT ;  /* 0x7f80000000007812 */ /* 0x000fe200078efcff */
[----:B------:R-:W-:Y:S06]  /*0870*/  BRA `(.L_x_298) ;  /* 0x0000000000147947 */ /* 0x000fec0003800000 */
.L_x_294:
[----:B------:R-:W-:Y:S01]  /*0880*/  LOP3.LUT R0, R9, 0x80000000, R8, 0x48, !PT ;  /* 0x8000000009007812 */ /* 0x000fe200078e4808 */
[----:B------:R-:W-:Y:S06]  /*0890*/  BRA `(.L_x_298) ;  /* 0x00000000000c7947 */ /* 0x000fec0003800000 */
.L_x_293:
[----:B------:R-:W0:Y:S01]  /*08a0*/  MUFU.RSQ R0, -QNAN ;  /* 0xffc0000000007908 */ /* 0x000e220000001400 */
[----:B------:R-:W-:Y:S05]  /*08b0*/  BRA `(.L_x_298) ;  /* 0x0000000000047947 */ /* 0x000fea0003800000 */
.L_x_292:
[----:B------:R-:W-:-:S07]  /*08c0*/  FADD.FTZ R0, R0, R3 ;  /* 0x0000000300007221 */ /* 0x000fce0000010000 */
.L_x_298:
[----:B------:R-:W-:-:S04]  /*08d0*/  IMAD.MOV.U32 R7, RZ, RZ, 0x0 ;  /* 0x00000000ff077424 */ /* 0x000fc800078e00ff */
[----:B0-----:R-:W-:Y:S05]  /*08e0*/  RET.REL.NODEC R6 `(vec_subtractMeanWithSumAsInputWithPositiveConstraint) ;  /* 0xfffffff406c47950 */ /* 0x001fea0003c3ffff */
.L_x_299:
        /* <DEDUP_REMOVED lines=9> */
.L_x_1515:


//--------------------- .text.vec_max             --------------------------
	.section	.text.vec_max,"ax",@progbits
	.align	128
        .global         vec_max
        .type           vec_max,@function
        .size           vec_max,(.L_x_1622 - vec_max)
        .other          vec_max,@"STO_CUDA_ENTRY STV_DEFAULT"
vec_max:
.text.vec_max:
        /* <DEDUP_REMOVED lines=15> */
[----:B------:R-:W1:Y:S01]  /*00f0*/  LDCU.64 UR4, c[0x0][0x358] ;  /* 0x00006b00ff0477ac */ /* 0x000e620008000a00 */
[----:B------:R-:W2:Y:S01]  /*0100*/  LDCU UR6, c[0x0][0x390] ;  /* 0x00007200ff0677ac */ /* 0x000ea20008000800 */
[----:B0-----:R-:W-:-:S05]  /*0110*/  IMAD.WIDE R2, R5, 0x4, R2 ;  /* 0x0000000405027825 */ /* 0x001fca00078e0202 */
[----:B-1----:R-:W2:Y:S02]  /*0120*/  LDG.E R0, desc[UR4][R2.64] ;  /* 0x0000000402007981 */ /* 0x002ea4000c1e1900 */
[----:B--2---:R-:W-:-:S05]  /*0130*/  FMNMX R5, R0, UR6, !PT ;  /* 0x0000000600057c09 */ /* 0x004fca000f800000 */
[----:B------:R-:W-:Y:S01]  /*0140*/  STG.E desc[UR4][R2.64], R5 ;  /* 0x0000000502007986 */ /* 0x000fe2000c101904 */
[----:B------:R-:W-:Y:S05]  /*0150*/  EXIT ;  /* 0x000000000000794d */ /* 0x000fea0003800000 */
.L_x_300:
        /* <DEDUP_REMOVED lines=10> */
.L_x_1622:


//--------------------- .text.vec_chiScore        --------------------------
	.section	.text.vec_chiScore,"ax",@progbits
	.align	128
        .global         vec_chiScore
        .type           vec_chiScore,@function
        .size           vec_chiScore,(.L_x_1516 - vec_chiScore)
        .other          vec_chiScore,@"STO_CUDA_ENTRY STV_DEFAULT"
vec_chiScore:
.text.vec_chiScore:
        /* <DEDUP_REMOVED lines=16> */
[----:B------:R-:W2:Y:S01]  /*0100*/  LDC.64 R4, c[0x0][0x390] ;  /* 0x0000e400ff047b82 */ /* 0x000ea20000000a00 */
[----:B0-----:R-:W-:-:S05]  /*0110*/  IMAD.WIDE R6, R2, 0x4, R6 ;  /* 0x0000000402067825 */ /* 0x001fca00078e0206 */
[----:B-1----:R-:W3:Y:S01]  /*0120*/  LDG.E R3, desc[UR4][R6.64] ;  /* 0x0000000406037981 */ /* 0x002ee2000c1e1900 */
[----:B--2---:R-:W-:-:S06]  /*0130*/  IMAD.WIDE R4, R2, 0x4, R4 ;  /* 0x0000000402047825 */ /* 0x004fcc00078e0204 */
[----:B------:R-:W2:Y:S01]  /*0140*/  LDG.E R4, desc[UR4][R4.64] ;  /* 0x0000000404047981 */ /* 0x000ea2000c1e1900 */
[----:B------:R-:W-:Y:S01]  /*0150*/  BSSY.RECONVERGENT B0, `(.L_x_301) ;  /* 0x000000e000007945 */ /* 0x000fe20003800200 */
[----:B---3--:R-:W0:Y:S01]  /*0160*/  MUFU.RCP R8, R3 ;  /* 0x0000000300087308 */ /* 0x008e220000001000 */
[----:B--2---:R-:W-:-:S04]  /*0170*/  FADD R0, R4, -R3 ;  /* 0x8000000304007221 */ /* 0x004fc80000000000 */
[----:B------:R-:W-:-:S04]  /*0180*/  FMUL R0, R0, R0 ;  /* 0x0000000000007220 */ /* 0x000fc80000400000 */
[----:B------:R-:W1:Y:S01]  /*0190*/  FCHK P0, R0, R3 ;  /* 0x0000000300007302 */ /* 0x000e620000000000 */
[----:B0-----:R-:W-:-:S04]  /*01a0*/  FFMA R9, -R3, R8, 1 ;  /* 0x3f80000003097423 */ /* 0x001fc80000000108 */
[----:B------:R-:W-:-:S04]  /*01b0*/  FFMA R9, R8, R9, R8 ;  /* 0x0000000908097223 */ /* 0x000fc80000000008 */
[----:B------:R-:W-:-:S04]  /*01c0*/  FFMA R8, R0, R9, RZ ;  /* 0x0000000900087223 */ /* 0x000fc800000000ff */
[----:B------:R-:W-:-:S04]  /*01d0*/  FFMA R10, -R3, R8, R0 ;  /* 0x00000008030a7223 */ /* 0x000fc80000000100 */
[----:B------:R-:W-:Y:S01]  /*01e0*/  FFMA R9, R9, R10, R8 ;  /* 0x0000000a09097223 */ /* 0x000fe20000000008 */
[----:B-1----:R-:W-:Y:S06]  /*01f0*/  @!P0 BRA `(.L_x_302) ;  /* 0x00000000000c8947 */ /* 0x002fec0003800000 */
[----:B------:R-:W-:-:S07]  /*0200*/  MOV R4, 0x220 ;  /* 0x0000022000047802 */ /* 0x000fce0000000f00 */
[----:B------:R-:W-:Y:S05]  /*0210*/  CALL.REL.NOINC `($__internal_17_$__cuda_sm3x_div_rn_noftz_f32_slowpath) ;  /* 0x0000000000187944 */ /* 0x000fea0003c00000 */
[----:B------:R-:W-:-:S07]  /*0220*/  IMAD.MOV.U32 R9, RZ, RZ, R0 ;  /* 0x000000ffff097224 */ /* 0x000fce00078e0000 */
.L_x_302:
[----:B------:R-:W-:Y:S05]  /*0230*/  BSYNC.RECONVERGENT B0 ;  /* 0x0000000000007941 */ /* 0x000fea0003800200 */
.L_x_301:
[----:B------:R-:W0:Y:S02]  /*0240*/  LDC.64 R4, c[0x0][0x388] ;  /* 0x0000e200ff047b82 */ /* 0x000e240000000a00 */
[----:B0-----:R-:W-:-:S05]  /*0250*/  IMAD.WIDE R2, R2, 0x4, R4 ;  /* 0x0000000402027825 */ /* 0x001fca00078e0204 */
[----:B------:R-:W-:Y:S01]  /*0260*/  STG.E desc[UR4][R2.64], R9 ;  /* 0x0000000902007986 */ /* 0x000fe2000c101904 */
[----:B------:R-:W-:Y:S05]  /*0270*/  EXIT ;  /* 0x000000000000794d */ /* 0x000fea0003800000 */
        .weak           $__internal_17_$__cuda_sm3x_div_rn_noftz_f32_slowpath
        .type           $__internal_17_$__cuda_sm3x_div_rn_noftz_f32_slowpath,@function
        .size           $__internal_17_$__cuda_sm3x_div_rn_noftz_f32_slowpath,(.L_x_1516 - $__internal_17_$__cuda_sm3x_div_rn_noftz_f32_slowpath)
$__internal_17_$__cuda_sm3x_div_rn_noftz_f32_slowpath:
[--C-:B------:R-:W-:Y:S01]  /*0280*/  SHF.R.U32.HI R6, RZ, 0x17, R3.reuse ;  /* 0x00000017ff067819 */ /* 0x100fe20000011603 */
[----:B------:R-:W-:Y:S01]  /*0290*/  BSSY.RECONVERGENT B1, `(.L_x_303) ;  /* 0x0000064000017945 */ /* 0x000fe20003800200 */
[--C-:B------:R-:W-:Y:S01]  /*02a0*/  SHF.R.U32.HI R5, RZ, 0x17, R0.reuse ;  /* 0x00000017ff057819 */ /* 0x100fe20000011600 */
[----:B------:R-:W-:Y:S01]  /*02b0*/  IMAD.MOV.U32 R7, RZ, RZ, R0 ;  /* 0x000000ffff077224 */ /* 0x000fe200078e0000 */
[----:B------:R-:W-:Y:S01]  /*02c0*/  LOP3.LUT R6, R6, 0xff, RZ, 0xc0, !PT ;  /* 0x000000ff06067812 */ /* 0x000fe200078ec0ff */
[----:B------:R-:W-:Y:S01]  /*02d0*/  IMAD.MOV.U32 R8, RZ, RZ, R3 ;  /* 0x000000ffff087224 */ /* 0x000fe200078e0003 */
        /* <DEDUP_REMOVED lines=30> */
.L_x_304:
        /* <DEDUP_REMOVED lines=51> */
.L_x_311:
[----:B------:R-:W-:-:S04]  /*07f0*/  LOP3.LUT R0, R0, 0x80000000, RZ, 0xc0, !PT ;  /* 0x8000000000007812 */ /* 0x000fc800078ec0ff */
[----:B------:R-:W-:Y:S01]  /*0800*/  LOP3.LUT R0, R0, 0x7f800000, RZ, 0xfc, !PT ;  /* 0x7f80000000007812 */ /* 0x000fe200078efcff */
[----:B------:R-:W-:Y:S06]  /*0810*/  BRA `(.L_x_312) ;  /* 0x0000000000047947 */ /* 0x000fec0003800000 */
.L_x_310:
[----:B------:R-:W-:-:S07]  /*0820*/  IMAD R0, R6, 0x800000, R0 ;  /* 0x0080000006007824 */ /* 0x000fce00078e0200 */
.L_x_312:
[----:B------:R-:W-:Y:S05]  /*0830*/  BSYNC.RECONVERGENT B2 ;  /* 0x0000000000027941 */ /* 0x000fea0003800200 */
.L_x_309:
[----:B------:R-:W-:Y:S05]  /*0840*/  BRA `(.L_x_313) ;  /* 0x0000000000207947 */ /* 0x000fea0003800000 */
.L_x_308:
[----:B------:R-:W-:-:S04]  /*0850*/  LOP3.LUT R0, R8, 0x80000000, R7, 0x48, !PT ;  /* 0x8000000008007812 */ /* 0x000fc800078e4807 */
[----:B------:R-:W-:Y:S01]  /*0860*/  LOP3.LUT R0, R0, 0x7f800000, RZ, 0xfc, !PT ;  /* 0x7f80000000007812 */ /* 0x000fe200078efcff */
[----:B------:R-:W-:Y:S06]  /*0870*/  BRA `(.L_x_313) ;  /* 0x0000000000147947 */ /* 0x000fec0003800000 */
.L_x_307:
[----:B------:R-:W-:Y:S01]  /*0880*/  LOP3.LUT R0, R8, 0x80000000, R7, 0x48, !PT ;  /* 0x8000000008007812 */ /* 0x000fe200078e4807 */
[----:B------:R-:W-:Y:S06]  /*0890*/  BRA `(.L_x_313) ;  /* 0x00000000000c7947 */ /* 0x000fec0003800000 */
.L_x_306:
[----:B------:R-:W0:Y:S01]  /*08a0*/  MUFU.RSQ R0, -QNAN ;  /* 0xffc0000000007908 */ /* 0x000e220000001400 */
[----:B------:R-:W-:Y:S05]  /*08b0*/  BRA `(.L_x_313) ;  /* 0x0000000000047947 */ /* 0x000fea0003800000 */
.L_x_305:
[----:B------:R-:W-:-:S07]  /*08c0*/  FADD.FTZ R0, R0, R3 ;  /* 0x0000000300007221 */ /* 0x000fce0000010000 */
.L_x_313:
[----:B------:R-:W-:Y:S05]  /*08d0*/  BSYNC.RECONVERGENT B1 ;  /* 0x0000000000017941 */ /* 0x000fea0003800200 */
.L_x_303:
[----:B------:R-:W-:-:S04]  /*08e0*/  IMAD.MOV.U32 R5, RZ, RZ, 0x0 ;  /* 0x00000000ff057424 */ /* 0x000fc800078e00ff */
[----:B0-----:R-:W-:Y:S05]  /*08f0*/  RET.REL.NODEC R4 `(vec_chiScore) ;  /* 0xfffffff404c07950 */ /* 0x001fea0003c3ffff */
.L_x_314:
        /* <DEDUP_REMOVED lines=16> */
.L_x_1516:


//--------------------- .text.vec_initializeVectorToValue --------------------------
	.section	.text.vec_initializeVectorToValue,"ax",@progbits
	.align	128
        .global         vec_initializeVectorToValue
        .type           vec_initializeVectorToValue,@function
        .size           vec_initializeVectorToValue,(.L_x_1624 - vec_initializeVectorToValue)
        .other          vec_initializeVectorToValue,@"STO_CUDA_ENTRY STV_DEFAULT"
vec_initializeVectorToValue:
.text.vec_initializeVectorToValue:
        /* <DEDUP_REMOVED lines=16> */
[----:B------:R-:W1:Y:S01]  /*0100*/  LDC R7, c[0x0][0x390] ;  /* 0x0000e400ff077b82 */ /* 0x000e620000000800 */
[----:B0-----:R-:W-:-:S05]  /*0110*/  IMAD.WIDE R2, R5, 0x4, R2 ;  /* 0x0000000405027825 */ /* 0x001fca00078e0202 */
[----:B-1----:R-:W-:Y:S01]  /*0120*/  STG.E desc[UR4][R2.64], R7 ;  /* 0x0000000702007986 */ /* 0x002fe2000c101904 */
[----:B------:R-:W-:Y:S05]  /*0130*/  EXIT ;  /* 0x000000000000794d */ /* 0x000fea0003800000 */
.L_x_315:
        /* <DEDUP_REMOVED lines=12> */
.L_x_1624:


//--------------------- .text.vec_initializeDeconvolution --------------------------
	.section	.text.vec_initializeDeconvolution,"ax",@progbits
	.align	128
        .global         vec_initializeDeconvolution
        .type           vec_initializeDeconvolution,@function
        .size           vec_initializeDeconvolution,(.L_x_1625 - vec_initializeDeconvolution)
        .other          vec_initializeDeconvolution,@"STO_CUDA_ENTRY STV_DEFAULT"
vec_initializeDeconvolution:
.text.vec_initializeDeconvolution:
        /* <DEDUP_REMOVED lines=16> */
[----:B------:R-:W1:Y:S01]  /*0100*/  LDCU.64 UR4, c[0x0][0x358] ;  /* 0x00006b00ff0477ac */ /* 0x000e620008000a00 */
[----:B0-----:R-:W-:-:S04]  /*0110*/  IABS R6, R2 ;  /* 0x0000000200067213 */ /* 0x001fc80000000000 */
[----:B------:R-:W0:Y:S08]  /*0120*/  I2F.RP R3, R6 ;  /* 0x0000000600037306 */ /* 0x000e300000209400 */
[----:B0-----:R-:W0:Y:S02]  /*0130*/  MUFU.RCP R3, R3 ;  /* 0x0000000300037308 */ /* 0x001e240000001000 */
[----:B0-----:R-:W-:-:S06]  /*0140*/  IADD3 R4, PT, PT, R3, 0xffffffe, RZ ;  /* 0x0ffffffe03047810 */ /* 0x001fcc0007ffe0ff */
[----:B------:R0:W2:Y:S02]  /*0150*/  F2I.FTZ.U32.TRUNC.NTZ R5, R4 ;  /* 0x0000000400057305 */ /* 0x0000a4000021f000 */
[----:B0-----:R-:W-:Y:S01]  /*0160*/  IMAD.MOV.U32 R4, RZ, RZ, RZ ;  /* 0x000000ffff047224 */ /* 0x001fe200078e00ff */
[----:B--2---:R-:W-:-:S05]  /*0170*/  IADD3 R7, PT, PT, RZ, -R5, RZ ;  /* 0x80000005ff077210 */ /* 0x004fca0007ffe0ff */
[----:B------:R-:W-:-:S04]  /*0180*/  IMAD R7, R7, R6, RZ ;  /* 0x0000000607077224 */ /* 0x000fc800078e02ff */
[----:B------:R-:W-:Y:S01]  /*0190*/  IMAD.HI.U32 R5, R5, R7, R4 ;  /* 0x0000000705057227 */ /* 0x000fe200078e0004 */
[----:B------:R-:W-:-:S05]  /*01a0*/  MOV R7, R8 ;  /* 0x0000000800077202 */ /* 0x000fca0000000f00 */
[----:B------:R-:W-:Y:S02]  /*01b0*/  IMAD.HI.U32 R8, R5, R7, RZ ;  /* 0x0000000705087227 */ /* 0x000fe400078e00ff */
[----:B------:R-:W0:Y:S02]  /*01c0*/  LDC.64 R4, c[0x0][0x388] ;  /* 0x0000e200ff047b82 */ /* 0x000e240000000a00 */
[----:B------:R-:W-:-:S04]  /*01d0*/  IMAD.MOV R3, RZ, RZ, -R8 ;  /* 0x000000ffff037224 */ /* 0x000fc800078e0a08 */
[----:B------:R-:W-:-:S05]  /*01e0*/  IMAD R3, R6, R3, R7 ;  /* 0x0000000306037224 */ /* 0x000fca00078e0207 */
[----:B------:R-:W-:-:S13]  /*01f0*/  ISETP.GT.U32.AND P2, PT, R6, R3, PT ;  /* 0x000000030600720c */ /* 0x000fda0003f44070 */
[-C--:B------:R-:W-:Y:S01]  /*0200*/  @!P2 IADD3 R3, PT, PT, R3, -R6.reuse, RZ ;  /* 0x800000060303a210 */ /* 0x080fe20007ffe0ff */
[----:B------:R-:W-:Y:S01]  /*0210*/  @!P2 VIADD R8, R8, 0x1 ;  /* 0x000000010808a836 */ /* 0x000fe20000000000 */
[----:B------:R-:W-:Y:S01]  /*0220*/  ISETP.NE.AND P2, PT, R2, RZ, PT ;  /* 0x000000ff0200720c */ /* 0x000fe20003f45270 */
[----:B0-----:R-:W-:Y:S01]  /*0230*/  IMAD.WIDE R4, R0, 0x4, R4 ;  /* 0x0000000400047825 */ /* 0x001fe200078e0204 */
[----:B------:R-:W-:Y:S02]  /*0240*/  ISETP.GE.U32.AND P0, PT, R3, R6, PT ;  /* 0x000000060300720c */ /* 0x000fe40003f06070 */
[----:B------:R-:W-:Y:S01]  /*0250*/  LOP3.LUT R3, R9, R2, RZ, 0x3c, !PT ;  /* 0x0000000209037212 */ /* 0x000fe200078e3cff */
[----:B------:R-:W0:Y:S03]  /*0260*/  LDC.64 R6, c[0x0][0x390] ;  /* 0x0000e400ff067b82 */ /* 0x000e260000000a00 */
[----:B------:R-:W-:-:S05]  /*0270*/  ISETP.GE.AND P1, PT, R3, RZ, PT ;  /* 0x000000ff0300720c */ /* 0x000fca0003f26270 */
[----:B------:R-:W1:Y:S02]  /*0280*/  LDC R3, c[0x0][0x3a0] ;  /* 0x0000e800ff037b82 */ /* 0x000e640000000800 */
[----:B------:R-:W-:-:S06]  /*0290*/  @P0 IADD3 R8, PT, PT, R8, 0x1, RZ ;  /* 0x0000000108080810 */ /* 0x000fcc0007ffe0ff */
[----:B------:R-:W-:Y:S01]  /*02a0*/  @!P1 IMAD.MOV R8, RZ, RZ, -R8 ;  /* 0x000000ffff089224 */ /* 0x000fe200078e0a08 */
[----:B------:R-:W-:-:S04]  /*02b0*/  @!P2 LOP3.LUT R8, RZ, R2, RZ, 0x33, !PT ;  /* 0x00000002ff08a212 */ /* 0x000fc800078e33ff */
[C---:B------:R-:W-:Y:S01]  /*02c0*/  ISETP.GE.AND P0, PT, R0.reuse, R8, PT ;  /* 0x000000080000720c */ /* 0x040fe20003f06270 */
[----:B0-----:R-:W-:Y:S01]  /*02d0*/  IMAD.WIDE R6, R0, 0x4, R6 ;  /* 0x0000000400067825 */ /* 0x001fe200078e0206 */
[----:B-1----:R0:W-:Y:S04]  /*02e0*/  STG.E desc[UR4][R4.64], R3 ;  /* 0x0000000304007986 */ /* 0x0021e8000c101904 */
[----:B------:R0:W-:Y:S07]  /*02f0*/  STG.E desc[UR4][R6.64], R3 ;  /* 0x0000000306007986 */ /* 0x0001ee000c101904 */
[----:B------:R-:W-:Y:S05]  /*0300*/  @P0 EXIT ;  /* 0x000000000000094d */ /* 0x000fea0003800000 */
[----:B0-----:R-:W0:Y:S01]  /*0310*/  LDC.64 R4, c[0x0][0x398] ;  /* 0x0000e600ff047b82 */ /* 0x001e220000000a00 */
[----:B------:R-:W-:-:S05]  /*0320*/  I2FP.F32.S32 R2, R2 ;  /* 0x0000000200027245 */ /* 0x000fca0000201400 */
[----:B------:R-:W-:Y:S01]  /*0330*/  FMUL R7, R2, R3 ;  /* 0x0000000302077220 */ /* 0x000fe20000400000 */
[----:B0-----:R-:W-:-:S05]  /*0340*/  IMAD.WIDE R2, R0, 0x4, R4 ;  /* 0x0000000400027825 */ /* 0x001fca00078e0204 */
[----:B------:R-:W-:Y:S01]  /*0350*/  STG.E desc[UR4][R2.64], R7 ;  /* 0x0000000702007986 */ /* 0x000fe2000c101904 */
[----:B------:R-:W-:Y:S05]  /*0360*/  EXIT ;  /* 0x000000000000794d */ /* 0x000fea0003800000 */
.L_x_316:
        /* <DEDUP_REMOVED lines=9> */
.L_x_1625:


//--------------------- .text.vec_makeResultCorrelationNormalized --------------------------
	.section	.text.vec_makeResultCorrelationNormalized,"ax",@progbits
	.align	128
        .global         vec_makeResultCorrelationNormalized
        .type           vec_makeResultCorrelationNormalized,@function
        .size           vec_makeResultCorrelationNormalized,(.L_x_1518 - vec_makeResultCorrelationNormalized)
        .other          vec_makeResultCorrelationNormalized,@"STO_CUDA_ENTRY STV_DEFAULT"
vec_makeResultCorrelationNormalized:
.text.vec_makeResultCorrelationNormalized:
        /* <DEDUP_REMOVED lines=15> */
[----:B------:R-:W1:Y:S01]  /*00f0*/  LDCU.64 UR4, c[0x0][0x358] ;  /* 0x00006b00ff0477ac */ /* 0x000e620008000a00 */
[----:B------:R-:W2:Y:S06]  /*0100*/  LDCU UR6, c[0x0][0x388] ;  /* 0x00007100ff0677ac */ /* 0x000eac0008000800 */
[----:B------:R-:W3:Y:S01]  /*0110*/  LDC.64 R10, c[0x0][0x3a0] ;  /* 0x0000e800ff0a7b82 */ /* 0x000ee20000000a00 */
[----:B0-----:R-:W-:-:S04]  /*0120*/  IABS R5, R7 ;  /* 0x0000000700057213 */ /* 0x001fc80000000000 */
[----:B------:R-:W0:Y:S08]  /*0130*/  I2F.RP R4, R5 ;  /* 0x0000000500047306 */ /* 0x000e300000209400 */
[----:B0-----:R-:W0:Y:S02]  /*0140*/  MUFU.RCP R4, R4 ;  /* 0x0000000400047308 */ /* 0x001e240000001000 */
[----:B0-----:R-:W-:-:S06]  /*0150*/  VIADD R2, R4, 0xffffffe ;  /* 0x0ffffffe04027836 */ /* 0x001fcc0000000000 */
[----:B------:R0:W4:Y:S02]  /*0160*/  F2I.FTZ.U32.TRUNC.NTZ R3, R2 ;  /* 0x0000000200037305 */ /* 0x000124000021f000 */
[----:B0-----:R-:W-:Y:S02]  /*0170*/  IMAD.MOV.U32 R2, RZ, RZ, RZ ;  /* 0x000000ffff027224 */ /* 0x001fe400078e00ff */
[----:B----4-:R-:W-:-:S04]  /*0180*/  IMAD.MOV R6, RZ, RZ, -R3 ;  /* 0x000000ffff067224 */ /* 0x010fc800078e0a03 */
[----:B------:R-:W-:Y:S01]  /*0190*/  IMAD R9, R6, R5, RZ ;  /* 0x0000000506097224 */ /* 0x000fe200078e02ff */
[----:B------:R-:W-:-:S03]  /*01a0*/  IABS R6, R0 ;  /* 0x0000000000067213 */ /* 0x000fc60000000000 */
[----:B------:R-:W-:Y:S01]  /*01b0*/  IMAD.HI.U32 R3, R3, R9, R2 ;  /* 0x0000000903037227 */ /* 0x000fe200078e0002 */
[----:B------:R-:W-:Y:S01]  /*01c0*/  LOP3.LUT R2, R0, R7, RZ, 0x3c, !PT ;  /* 0x0000000700027212 */ /* 0x000fe200078e3cff */
[----:B------:R-:W0:Y:S03]  /*01d0*/  LDC.64 R8, c[0x0][0x398] ;  /* 0x0000e600ff087b82 */ /* 0x000e260000000a00 */
[----:B------:R-:W-:Y:S01]  /*01e0*/  ISETP.GE.AND P2, PT, R2, RZ, PT ;  /* 0x000000ff0200720c */ /* 0x000fe20003f46270 */
[----:B------:R-:W-:-:S04]  /*01f0*/  IMAD.HI.U32 R3, R3, R6, RZ ;  /* 0x0000000603037227 */ /* 0x000fc800078e00ff */
[----:B------:R-:W-:-:S04]  /*0200*/  IMAD.MOV R4, RZ, RZ, -R3 ;  /* 0x000000ffff047224 */ /* 0x000fc800078e0a03 */
[----:B------:R-:W-:-:S05]  /*0210*/  IMAD R4, R5, R4, R6 ;  /* 0x0000000405047224 */ /* 0x000fca00078e0206 */
[----:B------:R-:W-:-:S13]  /*0220*/  ISETP.GT.U32.AND P1, PT, R5, R4, PT ;  /* 0x000000040500720c */ /* 0x000fda0003f24070 */
[----:B------:R-:W-:Y:S02]  /*0230*/  @!P1 IMAD.IADD R4, R4, 0x1, -R5 ;  /* 0x0000000104049824 */ /* 0x000fe400078e0a05 */
[----:B------:R-:W-:Y:S01]  /*0240*/  @!P1 VIADD R3, R3, 0x1 ;  /* 0x0000000103039836 */ /* 0x000fe20000000000 */
[----:B------:R-:W-:Y:S02]  /*0250*/  ISETP.NE.AND P1, PT, R7, RZ, PT ;  /* 0x000000ff0700720c */ /* 0x000fe40003f25270 */
[----:B------:R-:W-:-:S13]  /*0260*/  ISETP.GE.U32.AND P0, PT, R4, R5, PT ;  /* 0x000000050400720c */ /* 0x000fda0003f06070 */
[----:B------:R-:W-:-:S04]  /*0270*/  @P0 VIADD R3, R3, 0x1 ;  /* 0x0000000103030836 */ /* 0x000fc80000000000 */
[----:B------:R-:W-:Y:S01]  /*0280*/  @!P2 IMAD.MOV R3, RZ, RZ, -R3 ;  /* 0x000000ffff03a224 */ /* 0x000fe200078e0a03 */
[----:B------:R-:W-:-:S05]  /*0290*/  @!P1 LOP3.LUT R3, RZ, R7, RZ, 0x33, !PT ;  /* 0x00000007ff039212 */ /* 0x000fca00078e33ff */
[----:B------:R-:W-:-:S04]  /*02a0*/  IMAD.MOV R4, RZ, RZ, -R3 ;  /* 0x000000ffff047224 */ /* 0x000fc800078e0a03 */
[----:B------:R-:W-:-:S04]  /*02b0*/  IMAD R4, R7, R4, R0 ;  /* 0x0000000407047224 */ /* 0x000fc800078e0200 */
[----:B---3--:R-:W-:-:S06]  /*02c0*/  IMAD.WIDE R10, R4, 0x4, R10 ;  /* 0x00000004040a7825 */ /* 0x008fcc00078e020a */
[----:B-1----:R-:W3:Y:S01]  /*02d0*/  LDG.E R10, desc[UR4][R10.64] ;  /* 0x000000040a0a7981 */ /* 0x002ee2000c1e1900 */
[----:B--2---:R-:W-:-:S04]  /*02e0*/  I2FP.F32.S32 R5, UR6 ;  /* 0x0000000600057c45 */ /* 0x004fc80008201400 */
[----:B------:R-:W1:Y:S02]  /*02f0*/  F2F.F64.F32 R6, R5 ;  /* 0x0000000500067310 */ /* 0x000e640000201800 */
[----:B-1----:R-:W-:-:S10]  /*0300*/  DMUL R6, R6, 0.5 ;  /* 0x3fe0000006067828 */ /* 0x002fd40000000000 */
[----:B------:R-:W-:Y:S02]  /*0310*/  VIADD R2, R7, 0xfcb00000 ;  /* 0xfcb0000007027836 */ /* 0x000fe40000000000 */
[----:B---3--:R-:W-:Y:S01]  /*0320*/  IMAD R3, R3, UR6, R10 ;  /* 0x0000000603037c24 */ /* 0x008fe2000f8e020a */
[----:B------:R-:W1:Y:S03]  /*0330*/  LDCU UR6, c[0x0][0x3a8] ;  /* 0x00007500ff0677ac */ /* 0x000e660008000800 */
[----:B0-----:R-:W-:-:S06]  /*0340*/  IMAD.WIDE R8, R3, 0x4, R8 ;  /* 0x0000000403087825 */ /* 0x001fcc00078e0208 */
[----:B------:R-:W2:Y:S01]  /*0350*/  LDG.E R8, desc[UR4][R8.64] ;  /* 0x0000000408087981 */ /* 0x000ea2000c1e1900 */
[----:B------:R-:W0:Y:S01]  /*0360*/  MUFU.RSQ64H R3, R7 ;  /* 0x0000000700037308 */ /* 0x000e220000001c00 */
[----:B------:R-:W-:Y:S01]  /*0370*/  IMAD.MOV.U32 R12, RZ, RZ, 0x0 ;  /* 0x00000000ff0c7424 */ /* 0x000fe200078e00ff */
[----:B------:R-:W-:Y:S01]  /*0380*/  ISETP.GE.U32.AND P0, PT, R2, 0x7ca00000, PT ;  /* 0x7ca000000200780c */ /* 0x000fe20003f06070 */
[----:B------:R-:W-:Y:S01]  /*0390*/  IMAD.MOV.U32 R13, RZ, RZ, 0x3fd80000 ;  /* 0x3fd80000ff0d7424 */ /* 0x000fe200078e00ff */
[----:B0-----:R-:W-:-:S08]  /*03a0*/  DMUL R10, R2, R2 ;  /* 0x00000002020a7228 */ /* 0x001fd00000000000 */
[----:B------:R-:W-:-:S08]  /*03b0*/  DFMA R10, R6, -R10, 1 ;  /* 0x3ff00000060a742b */ /* 0x000fd0000000080a */
[----:B------:R-:W-:Y:S02]  /*03c0*/  DFMA R12, R10, R12, 0.5 ;  /* 0x3fe000000a0c742b */ /* 0x000fe4000000000c */
[----:B------:R-:W-:-:S08]  /*03d0*/  DMUL R10, R2, R10 ;  /* 0x0000000a020a7228 */ /* 0x000fd00000000000 */
[----:B------:R-:W-:Y:S02]  /*03e0*/  DFMA R18, R12, R10, R2 ;  /* 0x0000000a0c12722b */ /* 0x000fe40000000002 */
[----:B-1----:R-:W0:Y:S06]  /*03f0*/  F2F.F64.F32 R10, UR6 ;  /* 0x00000006000a7d10 */ /* 0x002e2c0008201800 */
[----:B------:R-:W-:Y:S02]  /*0400*/  DMUL R12, R6, R18 ;  /* 0x00000012060c7228 */ /* 0x000fe40000000000 */
[----:B------:R-:W-:Y:S01]  /*0410*/  VIADD R21, R19, 0xfff00000 ;  /* 0xfff0000013157836 */ /* 0x000fe20000000000 */
[----:B------:R-:W-:-:S05]  /*0420*/  MOV R20, R18 ;  /* 0x0000001200147202 */ /* 0x000fca0000000f00 */
[----:B------:R-:W-:-:S08]  /*0430*/  DFMA R16, R12, -R12, R6 ;  /* 0x8000000c0c10722b */ /* 0x000fd00000000006 */
[----:B------:R-:W-:Y:S01]  /*0440*/  DFMA R14, R16, R20, R12 ;  /* 0x00000014100e722b */ /* 0x000fe2000000000c */
[----:B--2---:R-:W1:Y:S01]  /*0450*/  F2F.F64.F32 R8, R8 ;  /* 0x0000000800087310 */ /* 0x004e620000201800 */
[----:B0-----:R-:W-:Y:S09]  /*0460*/  @!P0 BRA `(.L_x_317) ;  /* 0x0000000000108947 */ /* 0x001ff20003800000 */
[----:B------:R-:W-:-:S07]  /*0470*/  MOV R14, 0x490 ;  /* 0x00000490000e7802 */ /* 0x000fce0000000f00 */
[----:B-1----:R-:W-:Y:S05]  /*0480*/  CALL.REL.NOINC `($__internal_19_$__cuda_sm20_dsqrt_rn_f64_mediumpath_v1) ;  /* 0x00000008000c7944 */ /* 0x002fea0003c00000 */
[----:B------:R-:W-:Y:S02]  /*0490*/  IMAD.MOV.U32 R14, RZ, RZ, R2 ;  /* 0x000000ffff0e7224 */ /* 0x000fe400078e0002 */
[----:B------:R-:W-:-:S07]  /*04a0*/  IMAD.MOV.U32 R15, RZ, RZ, R3 ;  /* 0x000000ffff0f7224 */ /* 0x000fce00078e0003 */
.L_x_317:
[----:B------:R-:W-:Y:S01]  /*04b0*/  DMUL R6, R10, R14 ;  /* 0x0000000e0a067228 */ /* 0x000fe20000000000 */
[----:B------:R-:W-:Y:S01]  /*04c0*/  IMAD.MOV.U32 R2, RZ, RZ, 0x1 ;  /* 0x00000001ff027424 */ /* 0x000fe200078e00ff */
[----:B-1----:R-:W-:Y:S01]  /*04d0*/  FSETP.GEU.AND P1, PT, |R9|, 6.5827683646048100446e-37, PT ;  /* 0x036000000900780b */ /* 0x002fe20003f2e200 */
[----:B------:R-:W-:Y:S03]  /*04e0*/  BSSY.RECONVERGENT B0, `(.L_x_318) ;  /* 0x000000f000007945 */ /* 0x000fe60003800200 */
[----:B------:R-:W0:Y:S02]  /*04f0*/  MUFU.RCP64H R3, R7 ;  /* 0x0000000700037308 */ /* 0x000e240000001800 */
        /* <DEDUP_REMOVED lines=11> */
[----:B------:R-:W-:-:S07]  /*05b0*/  MOV R12, 0x5d0 ;  /* 0x000005d0000c7802 */ /* 0x000fce0000000f00 */
[----:B------:R-:W-:Y:S05]  /*05c0*/  CALL.REL.NOINC `($__internal_18_$__cuda_sm20_div_rn_f64_full) ;  /* 0x0000000000487944 */ /* 0x000fea0003c00000 */
.L_x_319:
[----:B------:R-:W-:Y:S05]  /*05d0*/  BSYNC.RECONVERGENT B0 ;  /* 0x0000000000007941 */ /* 0x000fea0003800200 */
.L_x_318:
[----:B------:R-:W0:Y:S02]  /*05e0*/  LDC.64 R6, c[0x0][0x3b0] ;  /* 0x0000ec00ff067b82 */ /* 0x000e240000000a00 */
[----:B0-----:R-:W-:-:S06]  /*05f0*/  IMAD.WIDE R4, R4, 0x4, R6 ;  /* 0x0000000404047825 */ /* 0x001fcc00078e0206 */
[----:B------:R-:W2:Y:S02]  /*0600*/  LDG.E R4, desc[UR4][R4.64] ;  /* 0x0000000404047981 */ /* 0x000ea4000c1e1900 */
[----:B--2---:R-:W0:Y:S02]  /*0610*/  F2F.F64.F32 R6, R4 ;  /* 0x0000000400067310 */ /* 0x004e240000201800 */
[----:B0-----:R-:W-:-:S10]  /*0620*/  DADD R6, -R6, R2 ;  /* 0x0000000006067229 */ /* 0x001fd40000000102 */
[----:B------:R-:W0:Y:S02]  /*0630*/  F2F.F32.F64 R6, R6 ;  /* 0x0000000600067310 */ /* 0x000e240000301000 */
[----:B0-----:R-:W-:-:S13]  /*0640*/  FSETP.GT.AND P0, PT, R6, RZ, PT ;  /* 0x000000ff0600720b */ /* 0x001fda0003f04000 */
[----:B------:R-:W0:Y:S08]  /*0650*/  @P0 LDC.64 R2, c[0x0][0x390] ;  /* 0x0000e400ff020b82 */ /* 0x000e300000000a00 */
[----:B------:R-:W1:Y:S01]  /*0660*/  @P0 LDC R9, c[0x0][0x3b8] ;  /* 0x0000ee00ff090b82 */ /* 0x000e620000000800 */
[----:B0-----:R-:W-:-:S05]  /*0670*/  @P0 IMAD.WIDE R2, R0, 0x4, R2 ;  /* 0x0000000400020825 */ /* 0x001fca00078e0202 */
[----:B-1----:R0:W-:Y:S01]  /*0680*/  @P0 STG.E desc[UR4][R2.64], R9 ;  /* 0x0000000902000986 */ /* 0x0021e2000c101904 */
[----:B------:R-:W-:Y:S05]  /*0690*/  @P0 EXIT ;  /* 0x000000000000094d */ /* 0x000fea0003800000 */
[----:B0-----:R-:W0:Y:S08]  /*06a0*/  LDC.64 R2, c[0x0][0x390] ;  /* 0x0000e400ff027b82 */ /* 0x001e300000000a00 */
[----:B------:R-:W1:Y:S01]  /*06b0*/  LDC R5, c[0x0][0x3b8] ;  /* 0x0000ee00ff057b82 */ /* 0x000e620000000800 */
[----:B0-----:R-:W-:-:S05]  /*06c0*/  IMAD.WIDE R2, R0, 0x4, R2 ;  /* 0x0000000400027825 */ /* 0x001fca00078e0202 */
[----:B-1----:R-:W-:Y:S01]  /*06d0*/  STG.E desc[UR4][R2.64], R5 ;  /* 0x0000000502007986 */ /* 0x002fe2000c101904 */
[----:B------:R-:W-:Y:S05]  /*06e0*/  EXIT ;  /* 0x000000000000794d */ /* 0x000fea0003800000 */
        .weak           $__internal_18_$__cuda_sm20_div_rn_f64_full
        .type           $__internal_18_$__cuda_sm20_div_rn_f64_full,@function
        .size           $__internal_18_$__cuda_sm20_div_rn_f64_full,($__internal_19_$__cuda_sm20_dsqrt_rn_f64_mediumpath_v1 - $__internal_18_$__cuda_sm20_div_rn_f64_full)
$__internal_18_$__cuda_sm20_div_rn_f64_full:
[C---:B------:R-:W-:Y:S01]  /*06f0*/  FSETP.GEU.AND P0, PT, |R7|.reuse, 1.469367938527859385e-39, PT ;  /* 0x001000000700780b */ /* 0x040fe20003f0e200 */
[----:B------:R-:W-:Y:S01]  /*0700*/  IMAD.MOV.U32 R10, RZ, RZ, 0x1 ;  /* 0x00000001ff0a7424 */ /* 0x000fe200078e00ff */
[----:B------:R-:W-:Y:S01]  /*0710*/  LOP3.LUT R2, R7, 0x800fffff, RZ, 0xc0, !PT ;  /* 0x800fffff07027812 */ /* 0x000fe200078ec0ff */
[----:B------:R-:W-:Y:S01]  /*0720*/  IMAD.MOV.U32 R13, RZ, RZ, 0x1ca00000 ;  /* 0x1ca00000ff0d7424 */ /* 0x000fe200078e00ff */
[C---:B------:R-:W-:Y:S01]  /*0730*/  FSETP.GEU.AND P2, PT, |R9|.reuse, 1.469367938527859385e-39, PT ;  /* 0x001000000900780b */ /* 0x040fe20003f4e200 */
[----:B------:R-:W-:Y:S01]  /*0740*/  BSSY.RECONVERGENT B1, `(.L_x_320) ;  /* 0x0000053000017945 */ /* 0x000fe20003800200 */
[----:B------:R-:W-:Y:S01]  /*0750*/  LOP3.LUT R3, R2, 0x3ff00000, RZ, 0xfc, !PT ;  /* 0x3ff0000002037812 */ /* 0x000fe200078efcff */
[----:B------:R-:W-:Y:S01]  /*0760*/  IMAD.MOV.U32 R2, RZ, RZ, R6 ;  /* 0x000000ffff027224 */ /* 0x000fe200078e0006 */
[----:B------:R-:W-:-:S05]  /*0770*/  LOP3.LUT R5, R9, 0x7ff00000, RZ, 0xc0, !PT ;  /* 0x7ff0000009057812 */ /* 0x000fca00078ec0ff */
[----:B------:R-:W-:-:S04]  /*0780*/  @!P0 DMUL R2, R6, 8.98846567431157953865e+307 ;  /* 0x7fe0000006028828 */ /* 0x000fc80000000000 */
[----:B------:R-:W-:Y:S02]  /*0790*/  @!P2 LOP3.LUT R18, R7, 0x7ff00000, RZ, 0xc0, !PT ;  /* 0x7ff000000712a812 */ /* 0x000fe400078ec0ff */
[----:B------:R-:W0:Y:S02]  /*07a0*/  MUFU.RCP64H R11, R3 ;  /* 0x00000003000b7308 */ /* 0x000e240000001800 */
[----:B------:R-:W-:Y:S01]  /*07b0*/  @!P2 ISETP.GE.U32.AND P3, PT, R5, R18, PT ;  /* 0x000000120500a20c */ /* 0x000fe20003f66070 */
[----:B------:R-:W-:Y:S01]  /*07c0*/  @!P2 IMAD.MOV.U32 R18, RZ, RZ, RZ ;  /* 0x000000ffff12a224 */ /* 0x000fe200078e00ff */
[----:B0-----:R-:W-:-:S08]  /*07d0*/  DFMA R14, R10, -R2, 1 ;  /* 0x3ff000000a0e742b */ /* 0x001fd00000000802 */
[----:B------:R-:W-:Y:S01]  /*07e0*/  DFMA R16, R14, R14, R14 ;  /* 0x0000000e0e10722b */ /* 0x000fe2000000000e */
[----:B------:R-:W-:Y:S02]  /*07f0*/  LOP3.LUT R14, R7, 0x7ff00000, RZ, 0xc0, !PT ;  /* 0x7ff00000070e7812 */ /* 0x000fe400078ec0ff */
[----:B------:R-:W-:Y:S02]  /*0800*/  @!P2 SEL R15, R13, 0x63400000, !P3 ;  /* 0x634000000d0fa807 */ /* 0x000fe40005800000 */
[----:B------:R-:W-:-:S03]  /*0810*/  ISETP.GE.U32.AND P1, PT, R5, R14, PT ;  /* 0x0000000e0500720c */ /* 0x000fc60003f26070 */
[----:B------:R-:W-:Y:S01]  /*0820*/  DFMA R16, R10, R16, R10 ;  /* 0x000000100a10722b */ /* 0x000fe2000000000a */
[--C-:B------:R-:W-:Y:S01]  /*0830*/  @!P2 LOP3.LUT R15, R15, 0x80000000, R9.reuse, 0xf8, !PT ;  /* 0x800000000f0fa812 */ /* 0x100fe200078ef809 */
[----:B------:R-:W-:Y:S01]  /*0840*/  IMAD.MOV.U32 R10, RZ, RZ, R8 ;  /* 0x000000ffff0a7224 */ /* 0x000fe200078e0008 */
[----:B------:R-:W-:Y:S02]  /*0850*/  SEL R11, R13, 0x63400000, !P1 ;  /* 0x634000000d0b7807 */ /* 0x000fe40004800000 */
[----:B------:R-:W-:Y:S02]  /*0860*/  @!P2 LOP3.LUT R19, R15, 0x100000, RZ, 0xfc, !PT ;  /* 0x001000000f13a812 */ /* 0x000fe400078efcff */
[----:B------:R-:W-:Y:S01]  /*0870*/  LOP3.LUT R11, R11, 0x800fffff, R9, 0xf8, !PT ;  /* 0x800fffff0b0b7812 */ /* 0x000fe200078ef809 */
[----:B------:R-:W-:-:S05]  /*0880*/  DFMA R20, R16, -R2, 1 ;  /* 0x3ff000001014742b */ /* 0x000fca0000000802 */
[----:B------:R-:W-:-:S03]  /*0890*/  @!P2 DFMA R10, R10, 2, -R18 ;  /* 0x400000000a0aa82b */ /* 0x000fc60000000812 */
[----:B------:R-:W-:Y:S01]  /*08a0*/  DFMA R16, R16, R20, R16 ;  /* 0x000000141010722b */ /* 0x000fe20000000010 */
[----:B------:R-:W-:Y:S01]  /*08b0*/  IMAD.MOV.U32 R21, RZ, RZ, R5 ;  /* 0x000000ffff157224 */ /* 0x000fe200078e0005 */
[----:B------:R-:W-:Y:S02]  /*08c0*/  MOV R20, R14 ;  /* 0x0000000e00147202 */ /* 0x000fe40000000f00 */
[----:B------:R-:W-:-:S03]  /*08d0*/  @!P0 LOP3.LUT R20, R3, 0x7ff00000, RZ, 0xc0, !PT ;  /* 0x7ff0000003148812 */ /* 0x000fc600078ec0ff */
[----:B------:R-:W-:Y:S01]  /*08e0*/  @!P2 LOP3.LUT R21, R11, 0x7ff00000, RZ, 0xc0, !PT ;  /* 0x7ff000000b15a812 */ /* 0x000fe200078ec0ff */
[----:B------:R-:W-:Y:S01]  /*08f0*/  DMUL R18, R16, R10 ;  /* 0x0000000a10127228 */ /* 0x000fe20000000000 */
[----:B------:R-:W-:-:S03]  /*0900*/  VIADD R23, R20, 0xffffffff ;  /* 0xffffffff14177836 */ /* 0x000fc60000000000 */
[----:B------:R-:W-:-:S04]  /*0910*/  VIADD R22, R21, 0xffffffff ;  /* 0xffffffff15167836 */ /* 0x000fc80000000000 */
[----:B------:R-:W-:Y:S01]  /*0920*/  DFMA R14, R18, -R2, R10 ;  /* 0x80000002120e722b */ /* 0x000fe2000000000a */
[----:B------:R-:W-:-:S04]  /*0930*/  ISETP.GT.U32.AND P0, PT, R22, 0x7feffffe, PT ;  /* 0x7feffffe1600780c */ /* 0x000fc80003f04070 */
[----:B------:R-:W-:-:S03]  /*0940*/  ISETP.GT.U32.OR P0, PT, R23, 0x7feffffe, P0 ;  /* 0x7feffffe1700780c */ /* 0x000fc60000704470 */
[----:B------:R-:W-:-:S10]  /*0950*/  DFMA R14, R16, R14, R18 ;  /* 0x0000000e100e722b */ /* 0x000fd40000000012 */
[----:B------:R-:W-:Y:S05]  /*0960*/  @P0 BRA `(.L_x_321) ;  /* 0x00000000006c0947 */ /* 0x000fea0003800000 */
[----:B------:R-:W-:-:S04]  /*0970*/  LOP3.LUT R16, R7, 0x7ff00000, RZ, 0xc0, !PT ;  /* 0x7ff0000007107812 */ /* 0x000fc800078ec0ff */
[CC--:B------:R-:W-:Y:S02]  /*0980*/  VIADDMNMX R8, R5.reuse, -R16.reuse, 0xb9600000, !PT ;  /* 0xb960000005087446 */ /* 0x0c0fe40007800910 */
[----:B------:R-:W-:Y:S02]  /*0990*/  ISETP.GE.U32.AND P0, PT, R5, R16, PT ;  /* 0x000000100500720c */ /* 0x000fe40003f06070 */
[----:B------:R-:W-:Y:S02]  /*09a0*/  VIMNMX R8, PT, PT, R8, 0x46a00000, PT ;  /* 0x46a0000008087848 */ /* 0x000fe40003fe0100 */
[----:B------:R-:W-:-:S05]  /*09b0*/  SEL R5, R13, 0x63400000, !P0 ;  /* 0x634000000d057807 */ /* 0x000fca0004000000 */
[----:B------:R-:W-:Y:S02]  /*09c0*/  IMAD.IADD R5, R8, 0x1, -R5 ;  /* 0x0000000108057824 */ /* 0x000fe400078e0a05 */
[----:B------:R-:W-:Y:S02]  /*09d0*/  IMAD.MOV.U32 R8, RZ, RZ, RZ ;  /* 0x000000ffff087224 */ /* 0x000fe400078e00ff */
        /* <DEDUP_REMOVED lines=10> */
[----:B------:R-:W-:Y:S01]  /*0a80*/  IMAD.MOV R3, RZ, RZ, -R5 ;  /* 0x000000ffff037224 */ /* 0x000fe200078e0a05 */
[----:B------:R-:W-:Y:S01]  /*0a90*/  DMUL.RP R8, R14, R8 ;  /* 0x000000080e087228 */ /* 0x000fe20000008000 */
[----:B------:R-:W-:-:S06]  /*0aa0*/  IMAD.MOV.U32 R2, RZ, RZ, RZ ;  /* 0x000000ffff027224 */ /* 0x000fcc00078e00ff */
[----:B------:R-:W-:-:S03]  /*0ab0*/  DFMA R2, R16, -R2, R14 ;  /* 0x800000021002722b */ /* 0x000fc6000000000e */
[----:B------:R-:W-:-:S03]  /*0ac0*/  LOP3.LUT R7, R9, R7, RZ, 0x3c, !PT ;  /* 0x0000000709077212 */ /* 0x000fc600078e3cff */
[----:B------:R-:W-:-:S04]  /*0ad0*/  IADD3 R2, PT, PT, -R5, -0x43300000, RZ ;  /* 0xbcd0000005027810 */ /* 0x000fc80007ffe1ff */
[----:B------:R-:W-:-:S04]  /*0ae0*/  FSETP.NEU.AND P0, PT, |R3|, R2, PT ;  /* 0x000000020300720b */ /* 0x000fc80003f0d200 */
[----:B------:R-:W-:Y:S02]  /*0af0*/  FSEL R16, R8, R16, !P0 ;  /* 0x0000001008107208 */ /* 0x000fe40004000000 */
[----:B------:R-:W-:Y:S01]  /*0b00*/  FSEL R17, R7, R17, !P0 ;  /* 0x0000001107117208 */ /* 0x000fe20004000000 */
[----:B------:R-:W-:Y:S06]  /*0b10*/  BRA `(.L_x_322) ;  /* 0x0000000000547947 */ /* 0x000fec0003800000 */
.L_x_321:
[----:B------:R-:W-:-:S14]  /*0b20*/  DSETP.NAN.AND P0, PT, R8, R8, PT ;  /* 0x000000080800722a */ /* 0x000fdc0003f08000 */
[----:B------:R-:W-:Y:S05]  /*0b30*/  @P0 BRA `(.L_x_323) ;  /* 0x0000000000440947 */ /* 0x000fea0003800000 */
[----:B------:R-:W-:-:S14]  /*0b40*/  DSETP.NAN.AND P0, PT, R6, R6, PT ;  /* 0x000000060600722a */ /* 0x000fdc0003f08000 */
[----:B------:R-:W-:Y:S05]  /*0b50*/  @P0 BRA `(.L_x_324) ;  /* 0x0000000000300947 */ /* 0x000fea0003800000 */
[----:B------:R-:W-:Y:S01]  /*0b60*/  ISETP.NE.AND P0, PT, R21, R20, PT ;  /* 0x000000141500720c */ /* 0x000fe20003f05270 */
[----:B------:R-:W-:Y:S01]  /*0b70*/  IMAD.MOV.U32 R16, RZ, RZ, 0x0 ;  /* 0x00000000ff107424 */ /* 0x000fe200078e00ff */
[----:B------:R-:W-:-:S11]  /*0b80*/  MOV R17, 0xfff80000 ;  /* 0xfff8000000117802 */ /* 0x000fd60000000f00 */
[----:B------:R-:W-:Y:S05]  /*0b90*/  @!P0 BRA `(.L_x_322) ;  /* 0x0000000000348947 */ /* 0x000fea0003800000 */
[----:B------:R-:W-:Y:S02]  /*0ba0*/  ISETP.NE.AND P0, PT, R21, 0x7ff00000, PT ;  /* 0x7ff000001500780c */ /* 0x000fe40003f05270 */
[----:B------:R-:W-:Y:S02]  /*0bb0*/  LOP3.LUT R17, R9, 0x80000000, R7, 0x48, !PT ;  /* 0x8000000009117812 */ /* 0x000fe400078e4807 */
[----:B------:R-:W-:-:S13]  /*0bc0*/  ISETP.EQ.OR P0, PT, R20, RZ, !P0 ;  /* 0x000000ff1400720c */ /* 0x000fda0004702670 */
[----:B------:R-:W-:Y:S01]  /*0bd0*/  @P0 LOP3.LUT R2, R17, 0x7ff00000, RZ, 0xfc, !PT ;  /* 0x7ff0000011020812 */ /* 0x000fe200078efcff */
[----:B------:R-:W-:Y:S02]  /*0be0*/  @!P0 IMAD.MOV.U32 R16, RZ, RZ, RZ ;  /* 0x000000ffff108224 */ /* 0x000fe400078e00ff */
[----:B------:R-:W-:Y:S02]  /*0bf0*/  @P0 IMAD.MOV.U32 R16, RZ, RZ, RZ ;  /* 0x000000ffff100224 */ /* 0x000fe400078e00ff */
[----:B------:R-:W-:Y:S01]  /*0c00*/  @P0 IMAD.MOV.U32 R17, RZ, RZ, R2 ;  /* 0x000000ffff110224 */ /* 0x000fe200078e0002 */
[----:B------:R-:W-:Y:S06]  /*0c10*/  BRA `(.L_x_322) ;  /* 0x0000000000147947 */ /* 0x000fec0003800000 */
.L_x_324:
[----:B------:R-:W-:Y:S01]  /*0c20*/  LOP3.LUT R17, R7, 0x80000, RZ, 0xfc, !PT ;  /* 0x0008000007117812 */ /* 0x000fe200078efcff */
[----:B------:R-:W-:Y:S01]  /*0c30*/  IMAD.MOV.U32 R16, RZ, RZ, R6 ;  /* 0x000000ffff107224 */ /* 0x000fe200078e0006 */
[----:B------:R-:W-:Y:S06]  /*0c40*/  BRA `(.L_x_322) ;  /* 0x0000000000087947 */ /* 0x000fec0003800000 */
.L_x_323:
[----:B------:R-:W-:Y:S01]  /*0c50*/  LOP3.LUT R17, R9, 0x80000, RZ, 0xfc, !PT ;  /* 0x0008000009117812 */ /* 0x000fe200078efcff */
[----:B------:R-:W-:-:S07]  /*0c60*/  IMAD.MOV.U32 R16, RZ, RZ, R8 ;  /* 0x000000ffff107224 */ /* 0x000fce00078e0008 */
.L_x_322:
[----:B------:R-:W-:Y:S05]  /*0c70*/  BSYNC.RECONVERGENT B1 ;  /* 0x0000000000017941 */ /* 0x000fea0003800200 */
.L_x_320:
[----:B------:R-:W-:Y:S02]  /*0c80*/  IMAD.MOV.U32 R13, RZ, RZ, 0x0 ;  /* 0x00000000ff0d7424 */ /* 0x000fe400078e00ff */
[----:B------:R-:W-:Y:S02]  /*0c90*/  IMAD.MOV.U32 R2, RZ, RZ, R16 ;  /* 0x000000ffff027224 */ /* 0x000fe400078e0010 */
[----:B------:R-:W-:Y:S01]  /*0ca0*/  IMAD.MOV.U32 R3, RZ, RZ, R17 ;  /* 0x000000ffff037224 */ /* 0x000fe200078e0011 */
[----:B------:R-:W-:Y:S06]  /*0cb0*/  RET.REL.NODEC R12 `(vec_makeResultCorrelationNormalized) ;  /* 0xfffffff00cd07950 */ /* 0x000fec0003c3ffff */
        .weak           $__internal_19_$__cuda_sm20_dsqrt_rn_f64_mediumpath_v1
        .type           $__internal_19_$__cuda_sm20_dsqrt_rn_f64_mediumpath_v1,@function
        .size           $__internal_19_$__cuda_sm20_dsqrt_rn_f64_mediumpath_v1,(.L_x_1518 - $__internal_19_$__cuda_sm20_dsqrt_rn_f64_mediumpath_v1)
$__internal_19_$__cuda_sm20_dsqrt_rn_f64_mediumpath_v1:
[----:B------:R-:W-:Y:S01]  /*0cc0*/  ISETP.GE.U32.AND P0, PT, R2, -0x3400000, PT ;  /* 0xfcc000000200780c */ /* 0x000fe20003f06070 */
[----:B------:R-:W-:-:S12]  /*0cd0*/  IMAD.MOV.U32 R19, RZ, RZ, R21 ;  /* 0x000000ffff137224 */ /* 0x000fd800078e0015 */
[----:B------:R-:W-:Y:S05]  /*0ce0*/  @!P0 BRA `(.L_x_325) ;  /* 0x0000000000208947 */ /* 0x000fea0003800000 */
[----:B------:R-:W-:-:S10]  /*0cf0*/  DFMA.RM R12, R16, R18, R12 ;  /* 0x00000012100c722b */ /* 0x000fd4000000400c */
[----:B------:R-:W-:-:S04]  /*0d00*/  IADD3 R2, P0, PT, R12, 0x1, RZ ;  /* 0x000000010c027810 */ /* 0x000fc80007f1e0ff */
[----:B------:R-:W-:-:S06]  /*0d10*/  IADD3.X R3, PT, PT, RZ, R13, RZ, P0, !PT ;  /* 0x0000000dff037210 */ /* 0x000fcc00007fe4ff */
[----:B------:R-:W-:-:S08]  /*0d20*/  DFMA.RP R6, -R12, R2, R6 ;  /* 0x000000020c06722b */ /* 0x000fd00000008106 */
[----:B------:R-:W-:-:S06]  /*0d30*/  DSETP.GT.AND P0, PT, R6, RZ, PT ;  /* 0x000000ff0600722a */ /* 0x000fcc0003f04000 */
[----:B------:R-:W-:Y:S02]  /*0d40*/  FSEL R2, R2, R12, P0 ;  /* 0x0000000c02027208 */ /* 0x000fe40000000000 */
[----:B------:R-:W-:Y:S01]  /*0d50*/  FSEL R3, R3, R13, P0 ;  /* 0x0000000d03037208 */ /* 0x000fe20000000000 */
[----:B------:R-:W-:Y:S06]  /*0d60*/  BRA `(.L_x_326) ;  /* 0x0000000000647947 */ /* 0x000fec0003800000 */
.L_x_325:
[----:B------:R-:W-:-:S14]  /*0d70*/  DSETP.NE.AND P0, PT, R6, RZ, PT ;  /* 0x000000ff0600722a */ /* 0x000fdc0003f05000 */
[----:B------:R-:W-:Y:S05]  /*0d80*/  @!P0 BRA `(.L_x_327) ;  /* 0x0000000000588947 */ /* 0x000fea0003800000 */
[----:B------:R-:W-:-:S13]  /*0d90*/  ISETP.GE.AND P0, PT, R7, RZ, PT ;  /* 0x000000ff0700720c */ /* 0x000fda0003f06270 */
[----:B------:R-:W-:Y:S02]  /*0da0*/  @!P0 IMAD.MOV.U32 R2, RZ, RZ, 0x0 ;  /* 0x00000000ff028424 */ /* 0x000fe400078e00ff */
[----:B------:R-:W-:Y:S01]  /*0db0*/  @!P0 IMAD.MOV.U32 R3, RZ, RZ, -0x80000 ;  /* 0xfff80000ff038424 */ /* 0x000fe200078e00ff */
[----:B------:R-:W-:Y:S06]  /*0dc0*/  @!P0 BRA `(.L_x_326) ;  /* 0x00000000004c8947 */ /* 0x000fec0003800000 */
[----:B------:R-:W-:-:S13]  /*0dd0*/  ISETP.GT.AND P0, PT, R7, 0x7fefffff, PT ;  /* 0x7fefffff0700780c */ /* 0x000fda0003f04270 */
[----:B------:R-:W-:Y:S05]  /*0de0*/  @P0 BRA `(.L_x_327) ;  /* 0x0000000000400947 */ /* 0x000fea0003800000 */
[----:B------:R-:W-:Y:S01]  /*0df0*/  DMUL R6, R6, 8.11296384146066816958e+31 ;  /* 0x4690000006067828 */ /* 0x000fe20000000000 */
[----:B------:R-:W-:Y:S02]  /*0e00*/  IMAD.MOV.U32 R2, RZ, RZ, RZ ;  /* 0x000000ffff027224 */ /* 0x000fe400078e00ff */
[----:B------:R-:W-:Y:S02]  /*0e10*/  IMAD.MOV.U32 R16, RZ, RZ, 0x0 ;  /* 0x00000000ff107424 */ /* 0x000fe400078e00ff */
[----:B------:R-:W-:Y:S01]  /*0e20*/  IMAD.MOV.U32 R17, RZ, RZ, 0x3fd80000 ;  /* 0x3fd80000ff117424 */ /* 0x000fe200078e00ff */
[----:B------:R-:W0:Y:S02]  /*0e30*/  MUFU.RSQ64H R3, R7 ;  /* 0x0000000700037308 */ /* 0x000e240000001c00 */
[----:B0-----:R-:W-:-:S08]  /*0e40*/  DMUL R12, R2, R2 ;  /* 0x00000002020c7228 */ /* 0x001fd00000000000 */
[----:B------:R-:W-:-:S08]  /*0e50*/  DFMA R12, R6, -R12, 1 ;  /* 0x3ff00000060c742b */ /* 0x000fd0000000080c */
[----:B------:R-:W-:Y:S02]  /*0e60*/  DFMA R16, R12, R16, 0.5 ;  /* 0x3fe000000c10742b */ /* 0x000fe40000000010 */
[----:B------:R-:W-:-:S08]  /*0e70*/  DMUL R12, R2, R12 ;  /* 0x0000000c020c7228 */ /* 0x000fd00000000000 */
[----:B------:R-:W-:-:S08]  /*0e80*/  DFMA R12, R16, R12, R2 ;  /* 0x0000000c100c722b */ /* 0x000fd00000000002 */
[----:B------:R-:W-:Y:S02]  /*0e90*/  DMUL R2, R6, R12 ;  /* 0x0000000c06027228 */ /* 0x000fe40000000000 */
[----:B------:R-:W-:-:S06]  /*0ea0*/  VIADD R13, R13, 0xfff00000 ;  /* 0xfff000000d0d7836 */ /* 0x000fcc0000000000 */
[----:B------:R-:W-:-:S08]  /*0eb0*/  DFMA R16, R2, -R2, R6 ;  /* 0x800000020210722b */ /* 0x000fd00000000006 */
[----:B------:R-:W-:-:S10]  /*0ec0*/  DFMA R2, R12, R16, R2 ;  /* 0x000000100c02722b */ /* 0x000fd40000000002 */
[----:B------:R-:W-:Y:S01]  /*0ed0*/  VIADD R3, R3, 0xfcb00000 ;  /* 0xfcb0000003037836 */ /* 0x000fe20000000000 */
[----:B------:R-:W-:Y:S06]  /*0ee0*/  BRA `(.L_x_326) ;  /* 0x0000000000047947 */ /* 0x000fec0003800000 */
.L_x_327:
[----:B------:R-:W-:-:S11]  /*0ef0*/  DADD R2, R6, R6 ;  /* 0x0000000006027229 */ /* 0x000fd60000000006 */
.L_x_326:
[----:B------:R-:W-:-:S04]  /*0f00*/  IMAD.MOV.U32 R15, RZ, RZ, 0x0 ;  /* 0x00000000ff0f7424 */ /* 0x000fc800078e00ff */
[----:B------:R-:W-:Y:S05]  /*0f10*/  RET.REL.NODEC R14 `(vec_makeResultCorrelationNormalized) ;  /* 0xfffffff00e387950 */ /* 0x000fea0003c3ffff */
.L_x_328:
        /* <DEDUP_REMOVED lines=14> */
.L_x_1518:


//--------------------- .text.vec_turnMatrixMany  --------------------------
	.section	.text.vec_turnMatrixMany,"ax",@progbits
	.align	128
        .global         vec_turnMatrixMany
        .type           vec_turnMatrixMany,@function
        .size           vec_turnMatrixMany,(.L_x_1520 - vec_turnMatrixMany)
        .other          vec_turnMatrixMany,@"STO_CUDA_ENTRY STV_DEFAULT"
vec_turnMatrixMany:
.text.vec_turnMatrixMany:
[----:B------:R-:W-:Y:S01]  /*0000*/  LDC R1, c[0x0][0x37c] ;  /* 0x0000df00ff017b82 */ /* 0x000fe20000000800 */
[----:B------:R-:W0:Y:S07]  /*0010*/  S2R R2, SR_TID.X ;  /* 0x0000000000027919 */ /* 0x000e2e0000002100 */
[----:B------:R-:W0:Y:S01]  /*0020*/  S2UR UR4, SR_CTAID.X ;  /* 0x00000000000479c3 */ /* 0x000e220000002500 */
[----:B------:R-:W1:Y:S01]  /*0030*/  LDCU.128 UR8, c[0x0][0x390] ;  /* 0x00007200ff0877ac */ /* 0x000e620008000c00 */
[----:B------:R-:W-:Y:S01]  /*0040*/  IMAD.MOV.U32 R3, RZ, RZ, RZ ;  /* 0x000000ffff037224 */ /* 0x000fe200078e00ff */
[----:B------:R-:W2:Y:S01]  /*0050*/  S2R R7, SR_TID.Y ;  /* 0x0000000000077919 */ /* 0x000ea20000002200 */
[----:B------:R-:W-:Y:S04]  /*0060*/  BSSY.RECONVERGENT B0, `(.L_x_329) ;  /* 0x0000034000007945 */ /* 0x000fe80003800200 */
[----:B------:R-:W0:Y:S08]  /*0070*/  LDC R5, c[0x0][0x360] ;  /* 0x0000d800ff057b82 */ /* 0x000e300000000800 */
[----:B------:R-:W2:Y:S01]  /*0080*/  S2UR UR5, SR_CTAID.Y ;  /* 0x00000000000579c3 */ /* 0x000ea20000002600 */
[----:B-1----:R-:W-:-:S04]  /*0090*/  UIMAD UR6, UR11, UR8, URZ ;  /* 0x000000080b0672a4 */ /* 0x002fc8000f8e02ff */
[----:B------:R-:W-:-:S03]  /*00a0*/  UIMAD UR6, UR10, UR9, UR6 ;  /* 0x000000090a0672a4 */ /* 0x000fc6000f8e0206 */
[----:B------:R-:W2:Y:S01]  /*00b0*/  LDC R0, c[0x0][0x364] ;  /* 0x0000d900ff007b82 */ /* 0x000ea20000000800 */
[----:B------:R-:W1:Y:S01]  /*00c0*/  LDCU UR7, c[0x0][0x370] ;  /* 0x00006e00ff0777ac */ /* 0x000e620008000800 */
[C---:B0-----:R-:W-:Y:S02]  /*00d0*/  IMAD R2, R5.reuse, UR4, R2 ;  /* 0x0000000405027c24 */ /* 0x041fe4000f8e0202 */
[----:B-1----:R-:W-:-:S04]  /*00e0*/  IMAD.WIDE.U32 R4, R5, UR7, RZ ;  /* 0x0000000705047c25 */ /* 0x002fc8000f8e00ff */
[----:B--2---:R-:W-:Y:S01]  /*00f0*/  IMAD R7, R0, UR5, R7 ;  /* 0x0000000500077c24 */ /* 0x004fe2000f8e0207 */
[----:B------:R-:W-:-:S03]  /*0100*/  UIMAD.WIDE.U32 UR4, UR10, UR8, URZ ;  /* 0x000000080a0472a5 */ /* 0x000fc6000f8e00ff */
[----:B------:R-:W-:Y:S01]  /*0110*/  IMAD.WIDE.U32 R2, R7, R4, R2 ;  /* 0x0000000407027225 */ /* 0x000fe200078e0002 */
[----:B------:R-:W-:-:S03]  /*0120*/  UIADD3 UR8, UPT, UPT, UR5, UR6, URZ ;  /* 0x0000000605087290 */ /* 0x000fc6000fffe0ff */
[----:B------:R-:W-:-:S04]  /*0130*/  IMAD R5, R5, R7, RZ ;  /* 0x0000000705057224 */ /* 0x000fc800078e02ff */
[----:B------:R-:W-:-:S05]  /*0140*/  IMAD.IADD R5, R3, 0x1, R5 ;  /* 0x0000000103057824 */ /* 0x000fca00078e0205 */
[----:B------:R-:W-:-:S04]  /*0150*/  LOP3.LUT R0, R5, UR8, RZ, 0xfc, !PT ;  /* 0x0000000805007c12 */ /* 0x000fc8000f8efcff */
[----:B------:R-:W-:-:S13]  /*0160*/  ISETP.NE.U32.AND P0, PT, R0, RZ, PT ;  /* 0x000000ff0000720c */ /* 0x000fda0003f05070 */
[----:B------:R-:W-:Y:S05]  /*0170*/  @P0 BRA `(.L_x_330) ;  /* 0x00000000005c0947 */ /* 0x000fea0003800000 */
[----:B------:R-:W0:Y:S01]  /*0180*/  I2F.U32.RP R0, UR4 ;  /* 0x0000000400007d06 */ /* 0x000e220008209000 */
        /* <DEDUP_REMOVED lines=15> */
[----:B------:R-:W-:Y:S01]  /*0280*/  ISETP.GE.U32.AND P1, PT, R7, UR4, PT ;  /* 0x0000000407007c0c */ /* 0x000fe2000bf26070 */
[----:B------:R-:W-:-:S12]  /*0290*/  HFMA2 R7, -RZ, RZ, 0, 0 ;  /* 0x00000000ff077431 */ /* 0x000fd800000001ff */
[----:B------:R-:W-:Y:S02]  /*02a0*/  @P1 IADD3 R6, PT, PT, R6, 0x1, RZ ;  /* 0x0000000106061810 */ /* 0x000fe40007ffe0ff */
[----:B------:R-:W-:-:S05]  /*02b0*/  @!P2 LOP3.LUT R6, RZ, UR4, RZ, 0x33, !PT ;  /* 0x00000004ff06ac12 */ /* 0x000fca000f8e33ff */
[----:B------:R-:W-:-:S04]  /*02c0*/  IMAD.MOV R9, RZ, RZ, -R6 ;  /* 0x000000ffff097224 */ /* 0x000fc800078e0a06 */
[----:B------:R-:W-:Y:S01]  /*02d0*/  IMAD R8, R9, UR4, R2 ;  /* 0x0000000409087c24 */ /* 0x000fe2000f8e0202 */
[----:B------:R-:W-:Y:S06]  /*02e0*/  BRA `(.L_x_331) ;  /* 0x00000000002c7947 */ /* 0x000fec0003800000 */
.L_x_330:
[----:B------:R-:W-:-:S07]  /*02f0*/  MOV R0, 0x310 ;  /* 0x0000031000007802 */ /* 0x000fce0000000f00 */
[----:B------:R-:W-:Y:S05]  /*0300*/  CALL.REL.NOINC `($__internal_20_$__cuda_sm20_div_s64) ;  /* 0x0000000400107944 */ /* 0x000fea0003c00000 */
[----:B------:R-:W-:Y:S01]  /*0310*/  IADD3 R7, P0, PT, RZ, -R10, RZ ;  /* 0x8000000aff077210 */ /* 0x000fe20007f1e0ff */
[----:B------:R-:W-:Y:S02]  /*0320*/  IMAD.MOV.U32 R4, RZ, RZ, R2 ;  /* 0x000000ffff047224 */ /* 0x000fe400078e0002 */
[----:B------:R-:W-:Y:S02]  /*0330*/  IMAD.MOV.U32 R6, RZ, RZ, R10 ;  /* 0x000000ffff067224 */ /* 0x000fe400078e000a */
[----:B------:R-:W-:Y:S02]  /*0340*/  IMAD.X R0, RZ, RZ, ~R11, P0 ;  /* 0x000000ffff007224 */ /* 0x000fe400000e0e0b */
[----:B------:R-:W-:-:S04]  /*0350*/  IMAD.WIDE.U32 R8, R7, UR4, R4 ;  /* 0x0000000407087c25 */ /* 0x000fc8000f8e0004 */
[----:B------:R-:W-:-:S04]  /*0360*/  IMAD R0, R0, UR4, RZ ;  /* 0x0000000400007c24 */ /* 0x000fc8000f8e02ff */
[----:B------:R-:W-:-:S05]  /*0370*/  IMAD R7, R7, UR8, R0 ;  /* 0x0000000807077c24 */ /* 0x000fca000f8e0200 */
[----:B------:R-:W-:Y:S01]  /*0380*/  IADD3 R0, PT, PT, R9, R7, RZ ;  /* 0x0000000709007210 */ /* 0x000fe20007ffe0ff */
[----:B------:R-:W-:-:S07]  /*0390*/  IMAD.MOV.U32 R7, RZ, RZ, R11 ;  /* 0x000000ffff077224 */ /* 0x000fce00078e000b */
.L_x_331:
[----:B------:R-:W-:Y:S05]  /*03a0*/  BSYNC.RECONVERGENT B0 ;  /* 0x0000000000007941 */ /* 0x000fea0003800200 */
.L_x_329:
        /* <DEDUP_REMOVED lines=14> */
[----:B------:R-:W-:-:S06]  /*0490*/  IMAD.HI.U32 R11, R11, R13, R10 ;  /* 0x0000000d0b0b7227 */ /* 0x000fcc00078e000a */
[----:B------:R-:W-:-:S05]  /*04a0*/  IMAD.HI.U32 R11, R11, R8, RZ ;  /* 0x000000080b0b7227 */ /* 0x000fca00078e00ff */
[----:B------:R-:W-:-:S05]  /*04b0*/  IADD3 R11, PT, PT, -R11, RZ, RZ ;  /* 0x000000ff0b0b7210 */ /* 0x000fca0007ffe1ff */
[----:B------:R-:W-:Y:S02]  /*04c0*/  IMAD R12, R11, UR4, R8 ;  /* 0x000000040b0c7c24 */ /* 0x000fe4000f8e0208 */
[----:B------:R-:W-:-:S03]  /*04d0*/  IMAD.MOV.U32 R11, RZ, RZ, RZ ;  /* 0x000000ffff0b7224 */ /* 0x000fc600078e00ff */
[----:B------:R-:W-:-:S13]  /*04e0*/  ISETP.GE.U32.AND P0, PT, R12, UR4, PT ;  /* 0x000000040c007c0c */ /* 0x000fda000bf06070 */
[----:B------:R-:W-:-:S05]  /*04f0*/  @P0 VIADD R12, R12, -UR4 ;  /* 0x800000040c0c0c36 */ /* 0x000fca0008000000 */
[----:B------:R-:W-:-:S13]  /*0500*/  ISETP.GE.U32.AND P0, PT, R12, UR4, PT ;  /* 0x000000040c007c0c */ /* 0x000fda000bf06070 */
[----:B------:R-:W-:Y:S01]  /*0510*/  @P0 VIADD R12, R12, -UR4 ;  /* 0x800000040c0c0c36 */ /* 0x000fe20008000000 */
[----:B------:R-:W-:-:S04]  /*0520*/  @!P1 LOP3.LUT R12, RZ, UR4, RZ, 0x33, !PT ;  /* 0x00000004ff0c9c12 */ /* 0x000fc8000f8e33ff */
[----:B------:R-:W-:Y:S01]  /*0530*/  MOV R10, R12 ;  /* 0x0000000c000a7202 */ /* 0x000fe20000000f00 */
[----:B------:R-:W-:Y:S06]  /*0540*/  BRA `(.L_x_334) ;  /* 0x0000000000107947 */ /* 0x000fec0003800000 */
.L_x_333:
[----:B------:R-:W-:-:S07]  /*0550*/  MOV R10, 0x570 ;  /* 0x00000570000a7802 */ /* 0x000fce0000000f00 */
[----:B------:R-:W-:Y:S05]  /*0560*/  CALL.REL.NOINC `($__internal_21_$__cuda_sm20_rem_s64) ;  /* 0x0000000400c87944 */ /* 0x000fea0003c00000 */
[----:B------:R-:W-:Y:S01]  /*0570*/  IMAD.MOV.U32 R10, RZ, RZ, R9 ;  /* 0x000000ffff0a7224 */ /* 0x000fe200078e0009 */
[----:B------:R-:W-:-:S07]  /*0580*/  MOV R11, R12 ;  /* 0x0000000c000b7202 */ /* 0x000fce0000000f00 */
.L_x_334:
[----:B------:R-:W-:Y:S05]  /*0590*/  BSYNC.RECONVERGENT B0 ;  /* 0x0000000000007941 */ /* 0x000fea0003800200 */
.L_x_332:
[----:B------:R-:W0:Y:S02]  /*05a0*/  LDCU.64 UR4, c[0x0][0x380] ;  /* 0x00007000ff0477ac */ /* 0x000e240008000a00 */
[----:B0-----:R-:W-:-:S04]  /*05b0*/  ISETP.GE.U32.AND P0, PT, R2, UR4, PT ;  /* 0x0000000402007c0c */ /* 0x001fc8000bf06070 */
[----:B------:R-:W-:-:S13]  /*05c0*/  ISETP.GE.AND.EX P0, PT, R5, UR5, PT, P0 ;  /* 0x0000000505007c0c */ /* 0x000fda000bf06300 */
[----:B------:R-:W-:Y:S05]  /*05d0*/  @P0 EXIT ;  /* 0x000000000000094d */ /* 0x000fea0003800000 */
[----:B------:R-:W0:Y:S01]  /*05e0*/  LDCU.128 UR8, c[0x0][0x3a0] ;  /* 0x00007400ff0877ac */ /* 0x000e220008000c00 */
[----:B------:R-:W1:Y:S01]  /*05f0*/  LDCU.64 UR4, c[0x0][0x358] ;  /* 0x00006b00ff0477ac */ /* 0x000e620008000a00 */
[----:B------:R-:W2:Y:S01]  /*0600*/  LDCU.64 UR6, c[0x0][0x388] ;  /* 0x00007100ff0677ac */ /* 0x000ea20008000a00 */
[----:B0-----:R-:W-:-:S04]  /*0610*/  LEA R4, P0, R2, UR10, 0x2 ;  /* 0x0000000a02047c11 */ /* 0x001fc8000f8010ff */
[----:B------:R-:W-:Y:S01]  /*0620*/  LEA.HI.X R5, R2, UR11, R5, 0x2, P0 ;  /* 0x0000000b02057c11 */ /* 0x000fe200080f1405 */
[----:B------:R-:W0:Y:S04]  /*0630*/  LDCU.64 UR10, c[0x0][0x398] ;  /* 0x00007300ff0a77ac */ /* 0x000e280008000a00 */
[----:B-1----:R1:W3:Y:S01]  /*0640*/  LDG.E R9, desc[UR4][R4.64] ;  /* 0x0000000404097981 */ /* 0x0022e2000c1e1900 */
[----:B------:R-:W-:Y:S02]  /*0650*/  IMAD.MOV.U32 R2, RZ, RZ, R10 ;  /* 0x000000ffff027224 */ /* 0x000fe400078e000a */
[----:B------:R-:W-:Y:S02]  /*0660*/  IMAD.MOV.U32 R3, RZ, RZ, R11 ;  /* 0x000000ffff037224 */ /* 0x000fe400078e000b */
[----:B0-----:R-:W-:Y:S01]  /*0670*/  IMAD R13, R7, UR10, RZ ;  /* 0x0000000a070d7c24 */ /* 0x001fe2000f8e02ff */
[----:B------:R-:W-:Y:S01]  /*0680*/  IADD3 R7, P0, PT, R8, -R10, RZ ;  /* 0x8000000a08077210 */ /* 0x000fe20007f1e0ff */
[----:B------:R-:W-:-:S03]  /*0690*/  IMAD.WIDE.U32 R2, R6, UR10, R2 ;  /* 0x0000000a06027c25 */ /* 0x000fc6000f8e0002 */
[----:B------:R-:W-:Y:S01]  /*06a0*/  IADD3.X R0, PT, PT, R0, ~R11, RZ, P0, !PT ;  /* 0x8000000b00007210 */ /* 0x000fe200007fe4ff */
[----:B------:R-:W-:-:S04]  /*06b0*/  IMAD R13, R6, UR11, R13 ;  /* 0x0000000b060d7c24 */ /* 0x000fc8000f8e020d */
[----:B------:R-:W-:Y:S02]  /*06c0*/  IMAD.IADD R3, R3, 0x1, R13 ;  /* 0x0000000103037824 */ /* 0x000fe400078e020d */
[----:B--2---:R-:W-:Y:S02]  /*06d0*/  IMAD R0, R0, UR6, RZ ;  /* 0x0000000600007c24 */ /* 0x004fe4000f8e02ff */
[----:B------:R-:W-:-:S04]  /*06e0*/  IMAD.WIDE.U32 R2, R7, UR6, R2 ;  /* 0x0000000607027c25 */ /* 0x000fc8000f8e0002 */
[----:B------:R-:W-:Y:S01]  /*06f0*/  IMAD R7, R7, UR7, R0 ;  /* 0x0000000707077c24 */ /* 0x000fe2000f8e0200 */
[----:B-1----:R-:W-:-:S03]  /*0700*/  LEA R4, P0, R2, UR8, 0x2 ;  /* 0x0000000802047c11 */ /* 0x002fc6000f8010ff */
[----:B------:R-:W-:-:S05]  /*0710*/  IMAD.IADD R3, R3, 0x1, R7 ;  /* 0x0000000103037824 */ /* 0x000fca00078e0207 */
[----:B------:R-:W-:-:S05]  /*0720*/  LEA.HI.X R5, R2, UR9, R3, 0x2, P0 ;  /* 0x0000000902057c11 */ /* 0x000fca00080f1403 */
[----:B---3--:R-:W-:Y:S01]  /*0730*/  STG.E desc[UR4][R4.64], R9 ;  /* 0x0000000904007986 */ /* 0x008fe2000c101904 */
[----:B------:R-:W-:Y:S05]  /*0740*/  EXIT ;  /* 0x000000000000794d */ /* 0x000fea0003800000 */
        .weak           $__internal_20_$__cuda_sm20_div_s64
        .type           $__internal_20_$__cuda_sm20_div_s64,@function
        .size           $__internal_20_$__cuda_sm20_div_s64,($__internal_21_$__cuda_sm20_rem_s64 - $__internal_20_$__cuda_sm20_div_s64)
$__internal_20_$__cuda_sm20_div_s64:
[----:B------:R-:W-:Y:S01]  /*0750*/  UIADD3 UR6, UP1, UPT, URZ, -UR4, URZ ;  /* 0x80000004ff067290 */ /* 0x000fe2000ff3e0ff */
[----:B------:R-:W-:Y:S01]  /*0760*/  ISETP.GE.AND P3, PT, R5, RZ, PT ;  /* 0x000000ff0500720c */ /* 0x000fe20003f66270 */
[----:B------:R-:W-:Y:S02]  /*0770*/  UISETP.GE.AND UP0, UPT, UR8, URZ, UPT ;  /* 0x000000ff0800728c */ /* 0x000fe4000bf06270 */
[----:B------:R-:W-:Y:S02]  /*0780*/  UIADD3.X UR7, UPT, UPT, URZ, ~UR8, URZ, UP1, !UPT ;  /* 0x80000008ff077290 */ /* 0x000fe40008ffe4ff */
[----:B------:R-:W-:Y:S02]  /*0790*/  USEL UR6, UR6, UR4, !UP0 ;  /* 0x0000000406067287 */ /* 0x000fe4000c000000 */
[----:B------:R-:W-:-:S09]  /*07a0*/  USEL UR7, UR7, UR8, !UP0 ;  /* 0x0000000807077287 */ /* 0x000fd2000c000000 */
        /* <DEDUP_REMOVED lines=16> */
[----:B------:R-:W-:Y:S02]  /*08b0*/  IADD3.X R8, PT, PT, R13, R7, RZ, P0, !PT ;  /* 0x000000070d087210 */ /* 0x000fe400007fe4ff */
[-C--:B------:R-:W-:Y:S01]  /*08c0*/  IADD3 R13, P4, PT, RZ, -R2.reuse, RZ ;  /* 0x80000002ff0d7210 */ /* 0x080fe20007f9e0ff */
[----:B------:R-:W-:Y:S01]  /*08d0*/  IMAD.WIDE.U32 R6, R9, UR6, RZ ;  /* 0x0000000609067c25 */ /* 0x000fe2000f8e00ff */
[----:B------:R-:W-:Y:S02]  /*08e0*/  IADD3.X R11, PT, PT, RZ, RZ, R8, P2, P1 ;  /* 0x000000ffff0b7210 */ /* 0x000fe400017e2408 */
[----:B------:R-:W-:Y:S01]  /*08f0*/  SEL R13, R13, R2, !P3 ;  /* 0x000000020d0d7207 */ /* 0x000fe20005800000 */
[----:B------:R-:W-:Y:S01]  /*0900*/  IMAD R8, R9, UR7, R7 ;  /* 0x0000000709087c24 */ /* 0x000fe2000f8e0207 */
[----:B------:R-:W-:-:S03]  /*0910*/  IADD3 R7, P0, PT, RZ, -R6, RZ ;  /* 0x80000006ff077210 */ /* 0x000fc60007f1e0ff */
[----:B------:R-:W-:Y:S02]  /*0920*/  IMAD R6, R11, UR6, R8 ;  /* 0x000000060b067c24 */ /* 0x000fe4000f8e0208 */
[----:B------:R-:W-:-:S04]  /*0930*/  IMAD.HI.U32 R8, R9, R7, RZ ;  /* 0x0000000709087227 */ /* 0x000fc800078e00ff */
[----:B------:R-:W-:-:S04]  /*0940*/  IMAD.X R6, RZ, RZ, ~R6, P0 ;  /* 0x000000ffff067224 */ /* 0x000fc800000e0e06 */
[----:B------:R-:W-:-:S04]  /*0950*/  IMAD.WIDE.U32 R8, P0, R9, R6, R8 ;  /* 0x0000000609087225 */ /* 0x000fc80007800008 */
[----:B------:R-:W-:-:S04]  /*0960*/  IMAD.HI.U32 R9, P1, R11, R7, R8 ;  /* 0x000000070b097227 */ /* 0x000fc80007820008 */
[CC--:B------:R-:W-:Y:S02]  /*0970*/  IMAD R8, R11.reuse, R6.reuse, RZ ;  /* 0x000000060b087224 */ /* 0x0c0fe400078e02ff */
[----:B------:R-:W-:-:S03]  /*0980*/  IMAD.HI.U32 R6, R11, R6, RZ ;  /* 0x000000060b067227 */ /* 0x000fc600078e00ff */
[----:B------:R-:W-:Y:S01]  /*0990*/  IADD3 R9, P2, PT, R8, R9, RZ ;  /* 0x0000000908097210 */ /* 0x000fe20007f5e0ff */
[----:B------:R-:W-:Y:S01]  /*09a0*/  IMAD.X R7, RZ, RZ, ~R5, P4 ;  /* 0x000000ffff077224 */ /* 0x000fe200020e0e05 */
[----:B------:R-:W-:-:S03]  /*09b0*/  IADD3.X R11, PT, PT, R6, R11, RZ, P0, !PT ;  /* 0x0000000b060b7210 */ /* 0x000fc600007fe4ff */
[----:B------:R-:W-:Y:S01]  /*09c0*/  IMAD.HI.U32 R6, R9, R13, RZ ;  /* 0x0000000d09067227 */ /* 0x000fe200078e00ff */
[----:B------:R-:W-:Y:S02]  /*09d0*/  SEL R12, R7, R5, !P3 ;  /* 0x00000005070c7207 */ /* 0x000fe40005800000 */
[----:B------:R-:W-:Y:S01]  /*09e0*/  IADD3.X R11, PT, PT, RZ, RZ, R11, P2, P1 ;  /* 0x000000ffff0b7210 */ /* 0x000fe200017e240b */
[----:B------:R-:W-:Y:S02]  /*09f0*/  IMAD.MOV.U32 R7, RZ, RZ, RZ ;  /* 0x000000ffff077224 */ /* 0x000fe400078e00ff */
[----:B------:R-:W-:-:S04]  /*0a00*/  IMAD.WIDE.U32 R6, R9, R12, R6 ;  /* 0x0000000c09067225 */ /* 0x000fc800078e0006 */
[C---:B------:R-:W-:Y:S02]  /*0a10*/  IMAD R9, R11.reuse, R12, RZ ;  /* 0x0000000c0b097224 */ /* 0x040fe400078e02ff */
[----:B------:R-:W-:-:S04]  /*0a20*/  IMAD.HI.U32 R6, P0, R11, R13, R6 ;  /* 0x0000000d0b067227 */ /* 0x000fc80007800006 */
[----:B------:R-:W-:Y:S01]  /*0a30*/  IMAD.HI.U32 R8, R11, R12, RZ ;  /* 0x0000000c0b087227 */ /* 0x000fe200078e00ff */
[----:B------:R-:W-:-:S03]  /*0a40*/  IADD3 R9, P1, PT, R9, R6, RZ ;  /* 0x0000000609097210 */ /* 0x000fc60007f3e0ff */
[----:B------:R-:W-:Y:S02]  /*0a50*/  IMAD.X R8, RZ, RZ, R8, P0 ;  /* 0x000000ffff087224 */ /* 0x000fe400000e0608 */
[----:B------:R-:W-:-:S03]  /*0a60*/  IMAD.WIDE.U32 R6, R9, UR6, RZ ;  /* 0x0000000609067c25 */ /* 0x000fc6000f8e00ff */
[----:B------:R-:W-:Y:S01]  /*0a70*/  IADD3.X R8, PT, PT, RZ, R8, RZ, P1, !PT ;  /* 0x00000008ff087210 */ /* 0x000fe20000ffe4ff */
[C---:B------:R-:W-:Y:S01]  /*0a80*/  IMAD R7, R9.reuse, UR7, R7 ;  /* 0x0000000709077c24 */ /* 0x040fe2000f8e0207 */
[----:B------:R-:W-:Y:S02]  /*0a90*/  IADD3 R13, P1, PT, -R6, R13, RZ ;  /* 0x0000000d060d7210 */ /* 0x000fe40007f3e1ff */
[----:B------:R-:W-:Y:S01]  /*0aa0*/  IADD3 R6, P2, PT, R9, 0x1, RZ ;  /* 0x0000000109067810 */ /* 0x000fe20007f5e0ff */
[----:B------:R-:W-:Y:S01]  /*0ab0*/  IMAD R7, R8, UR6, R7 ;  /* 0x0000000608077c24 */ /* 0x000fe2000f8e0207 */
[----:B------:R-:W-:-:S03]  /*0ac0*/  ISETP.GE.U32.AND P0, PT, R13, UR6, PT ;  /* 0x000000060d007c0c */ /* 0x000fc6000bf06070 */
[----:B------:R-:W-:Y:S01]  /*0ad0*/  IMAD.X R12, R12, 0x1, ~R7, P1 ;  /* 0x000000010c0c7824 */ /* 0x000fe200008e0e07 */
[----:B------:R-:W-:Y:S01]  /*0ae0*/  IADD3 R10, P1, PT, R13, -UR6, RZ ;  /* 0x800000060d0a7c10 */ /* 0x000fe2000ff3e0ff */
[----:B------:R-:W-:-:S03]  /*0af0*/  IMAD.X R7, RZ, RZ, R8, P2 ;  /* 0x000000ffff077224 */ /* 0x000fc600010e0608 */
[C---:B------:R-:W-:Y:S02]  /*0b00*/  ISETP.GE.U32.AND.EX P0, PT, R12.reuse, UR7, PT, P0 ;  /* 0x000000070c007c0c */ /* 0x040fe4000bf06100 */
[----:B------:R-:W-:Y:S02]  /*0b10*/  IADD3.X R11, PT, PT, R12, ~UR7, RZ, P1, !PT ;  /* 0x800000070c0b7c10 */ /* 0x000fe40008ffe4ff */
[----:B------:R-:W-:Y:S02]  /*0b20*/  SEL R10, R10, R13, P0 ;  /* 0x0000000d0a0a7207 */ /* 0x000fe40000000000 */
[----:B------:R-:W-:Y:S02]  /*0b30*/  SEL R11, R11, R12, P0 ;  /* 0x0000000c0b0b7207 */ /* 0x000fe40000000000 */
[----:B------:R-:W-:Y:S02]  /*0b40*/  SEL R9, R6, R9, P0 ;  /* 0x0000000906097207 */ /* 0x000fe40000000000 */
[----:B------:R-:W-:-:S02]  /*0b50*/  ISETP.GE.U32.AND P1, PT, R10, UR6, PT ;  /* 0x000000060a007c0c */ /* 0x000fc4000bf26070 */
[----:B------:R-:W-:Y:S02]  /*0b60*/  SEL R8, R7, R8, P0 ;  /* 0x0000000807087207 */ /* 0x000fe40000000000 */
[----:B------:R-:W-:Y:S02]  /*0b70*/  IADD3 R10, P2, PT, R9, 0x1, RZ ;  /* 0x00000001090a7810 */ /* 0x000fe40007f5e0ff */
[----:B------:R-:W-:Y:S02]  /*0b80*/  ISETP.GE.U32.AND.EX P0, PT, R11, UR7, PT, P1 ;  /* 0x000000070b007c0c */ /* 0x000fe4000bf06110 */
[----:B------:R-:W-:Y:S02]  /*0b90*/  IADD3.X R11, PT, PT, RZ, R8, RZ, P2, !PT ;  /* 0x00000008ff0b7210 */ /* 0x000fe400017fe4ff */
[----:B------:R-:W-:Y:S02]  /*0ba0*/  SEL R10, R10, R9, P0 ;  /* 0x000000090a0a7207 */ /* 0x000fe40000000000 */
[----:B------:R-:W-:-:S02]  /*0bb0*/  LOP3.LUT R6, R5, UR8, RZ, 0x3c, !PT ;  /* 0x0000000805067c12 */ /* 0x000fc4000f8e3cff */
[----:B------:R-:W-:Y:S02]  /*0bc0*/  SEL R11, R11, R8, P0 ;  /* 0x000000080b0b7207 */ /* 0x000fe40000000000 */
[-C--:B------:R-:W-:Y:S02]  /*0bd0*/  IADD3 R7, P2, PT, RZ, -R10.reuse, RZ ;  /* 0x8000000aff077210 */ /* 0x080fe40007f5e0ff */
[----:B------:R-:W-:Y:S02]  /*0be0*/  ISETP.GE.AND P1, PT, R6, RZ, PT ;  /* 0x000000ff0600720c */ /* 0x000fe40003f26270 */
[----:B------:R-:W-:Y:S01]  /*0bf0*/  ISETP.NE.U32.AND P0, PT, RZ, UR4, PT ;  /* 0x00000004ff007c0c */ /* 0x000fe2000bf05070 */
[----:B------:R-:W-:Y:S01]  /*0c00*/  IMAD.X R6, RZ, RZ, ~R11, P2 ;  /* 0x000000ffff067224 */ /* 0x000fe200010e0e0b */
[----:B------:R-:W-:Y:S01]  /*0c10*/  SEL R10, R7, R10, !P1 ;  /* 0x0000000a070a7207 */ /* 0x000fe20004800000 */
[----:B------:R-:W-:Y:S01]  /*0c20*/  IMAD.MOV.U32 R7, RZ, RZ, 0x0 ;  /* 0x00000000ff077424 */ /* 0x000fe200078e00ff */
[----:B------:R-:W-:-:S02]  /*0c30*/  ISETP.NE.AND.EX P0, PT, RZ, UR8, PT, P0 ;  /* 0x00000008ff007c0c */ /* 0x000fc4000bf05300 */
[----:B------:R-:W-:Y:S02]  /*0c40*/  SEL R11, R6, R11, !P1 ;  /* 0x0000000b060b7207 */ /* 0x000fe40004800000 */
[----:B------:R-:W-:Y:S02]  /*0c50*/  MOV R6, R0 ;  /* 0x0000000000067202 */ /* 0x000fe40000000f00 */
[----:B------:R-:W-:Y:S02]  /*0c60*/  SEL R10, R10, 0xffffffff, P0 ;  /* 0xffffffff0a0a7807 */ /* 0x000fe40000000000 */
[----:B------:R-:W-:Y:S01]  /*0c70*/  SEL R11, R11, 0xffffffff, P0 ;  /* 0xffffffff0b0b7807 */ /* 0x000fe20000000000 */
[----:B------:R-:W-:Y:S06]  /*0c80*/  RET.REL.NODEC R6 `(vec_turnMatrixMany) ;  /* 0xfffffff006dc7950 */ /* 0x000fec0003c3ffff */
        .weak           $__internal_21_$__cuda_sm20_rem_s64
        .type           $__internal_21_$__cuda_sm20_rem_s64,@function
        .size           $__internal_21_$__cuda_sm20_rem_s64,(.L_x_1520 - $__internal_21_$__cuda_sm20_rem_s64)
$__internal_21_$__cuda_sm20_rem_s64:
[----:B------:R-:W0:Y:S02]  /*0c90*/  LDCU.64 UR6, c[0x0][0x398] ;  /* 0x00007300ff0677ac */ /* 0x000e240008000a00 */
[----:B0-----:R-:W-:Y:S02]  /*0ca0*/  UIADD3 UR4, UP1, UPT, URZ, -UR6, URZ ;  /* 0x80000006ff047290 */ /* 0x001fe4000ff3e0ff */
        /* <DEDUP_REMOVED lines=9> */
[C---:B------:R-:W-:Y:S01]  /*0d40*/  IMAD R11, R12.reuse, UR5, R15 ;  /* 0x000000050c0b7c24 */ /* 0x040fe2000f8e020f */
[----:B------:R-:W-:Y:S02]  /*0d50*/  IADD3 R17, P0, PT, RZ, -R14, RZ ;  /* 0x8000000eff117210 */ /* 0x000fe40007f1e0ff */
[----:B------:R-:W-:Y:S01]  /*0d60*/  MOV R15, R12 ;  /* 0x0000000c000f7202 */ /* 0x000fe20000000f00 */
[----:B------:R-:W-:Y:S02]  /*0d70*/  IMAD R11, R13, UR4, R11 ;  /* 0x000000040d0b7c24 */ /* 0x000fe4000f8e020b */
        /* <DEDUP_REMOVED lines=8> */
[----:B------:R-:W-:-:S03]  /*0e00*/  IMAD.WIDE.U32 R12, R15, UR4, RZ ;  /* 0x000000040f0c7c25 */ /* 0x000fc6000f8e00ff */
[----:B------:R-:W-:Y:S01]  /*0e10*/  IADD3.X R11, PT, PT, RZ, RZ, R9, P2, P1 ;  /* 0x000000ffff0b7210 */ /* 0x000fe200017e2409 */
[----:B------:R-:W-:Y:S01]  /*0e20*/  IMAD R14, R15, UR5, R13 ;  /* 0x000000050f0e7c24 */ /* 0x000fe2000f8e020d */
[----:B------:R-:W-:Y:S02]  /*0e30*/  IADD3 R13, P0, PT, RZ, -R12, RZ ;  /* 0x8000000cff0d7210 */ /* 0x000fe40007f1e0ff */
[----:B------:R-:W-:Y:S01]  /*0e40*/  ISETP.GE.AND P1, PT, R0, RZ, PT ;  /* 0x000000ff0000720c */ /* 0x000fe20003f26270 */
[----:B------:R-:W-:Y:S02]  /*0e50*/  IMAD R9, R11, UR4, R14 ;  /* 0x000000040b097c24 */ /* 0x000fe4000f8e020e */
[----:B------:R-:W-:-:S03]  /*0e60*/  IMAD.HI.U32 R14, R15, R13, RZ ;  /* 0x0000000d0f0e7227 */ /* 0x000fc600078e00ff */
[----:B------:R-:W-:Y:S02]  /*0e70*/  IADD3.X R12, PT, PT, RZ, ~R9, RZ, P0, !PT ;  /* 0x80000009ff0c7210 */ /* 0x000fe400007fe4ff */
[----:B------:R-:W-:-:S03]  /*0e80*/  IADD3 R9, P4, PT, RZ, -R8, RZ ;  /* 0x80000008ff097210 */ /* 0x000fc60007f9e0ff */
[----:B------:R-:W-:Y:S01]  /*0e90*/  IMAD.WIDE.U32 R14, P0, R15, R12, R14 ;  /* 0x0000000c0f0e7225 */ /* 0x000fe2000780000e */
[----:B------:R-:W-:-:S03]  /*0ea0*/  SEL R9, R9, R8, !P1 ;  /* 0x0000000809097207 */ /* 0x000fc60004800000 */
[----:B------:R-:W-:-:S04]  /*0eb0*/  IMAD.HI.U32 R14, P2, R11, R13, R14 ;  /* 0x0000000d0b0e7227 */ /* 0x000fc8000784000e */
[CC--:B------:R-:W-:Y:S02]  /*0ec0*/  IMAD R13, R11.reuse, R12.reuse, RZ ;  /* 0x0000000c0b0d7224 */ /* 0x0c0fe400078e02ff */
[----:B------:R-:W-:-:S03]  /*0ed0*/  IMAD.HI.U32 R12, R11, R12, RZ ;  /* 0x0000000c0b0c7227 */ /* 0x000fc600078e00ff */
[----:B------:R-:W-:Y:S01]  /*0ee0*/  IADD3 R14, P3, PT, R13, R14, RZ ;  /* 0x0000000e0d0e7210 */ /* 0x000fe20007f7e0ff */
[----:B------:R-:W-:Y:S01]  /*0ef0*/  IMAD.X R13, RZ, RZ, ~R0, P4 ;  /* 0x000000ffff0d7224 */ /* 0x000fe200020e0e00 */
[----:B------:R-:W-:-:S03]  /*0f00*/  IADD3.X R11, PT, PT, R12, R11, RZ, P0, !PT ;  /* 0x0000000b0c0b7210 */ /* 0x000fc600007fe4ff */
[C---:B------:R-:W-:Y:S01]  /*0f10*/  IMAD.HI.U32 R12, R14.reuse, R9, RZ ;  /* 0x000000090e0c7227 */ /* 0x040fe200078e00ff */
[----:B------:R-:W-:Y:S02]  /*0f20*/  SEL R16, R13, R0, !P1 ;  /* 0x000000000d107207 */ /* 0x000fe40004800000 */
[----:B------:R-:W-:Y:S01]  /*0f30*/  IADD3.X R11, PT, PT, RZ, RZ, R11, P3, P2 ;  /* 0x000000ffff0b7210 */ /* 0x000fe20001fe440b */
[----:B------:R-:W-:Y:S02]  /*0f40*/  IMAD.MOV.U32 R13, RZ, RZ, RZ ;  /* 0x000000ffff0d7224 */ /* 0x000fe400078e00ff */
[----:B------:R-:W-:-:S04]  /*0f50*/  IMAD.WIDE.U32 R12, R14, R16, R12 ;  /* 0x000000100e0c7225 */ /* 0x000fc800078e000c */
[C---:B------:R-:W-:Y:S02]  /*0f60*/  IMAD R15, R11.reuse, R16, RZ ;  /* 0x000000100b0f7224 */ /* 0x040fe400078e02ff */
[----:B------:R-:W-:-:S04]  /*0f70*/  IMAD.HI.U32 R12, P0, R11, R9, R12 ;  /* 0x000000090b0c7227 */ /* 0x000fc8000780000c */
[----:B------:R-:W-:Y:S01]  /*0f80*/  IMAD.HI.U32 R11, R11, R16, RZ ;  /* 0x000000100b0b7227 */ /* 0x000fe200078e00ff */
[----:B------:R-:W-:-:S04]  /*0f90*/  IADD3 R15, P2, PT, R15, R12, RZ ;  /* 0x0000000c0f0f7210 */ /* 0x000fc80007f5e0ff */
[----:B------:R-:W-:Y:S01]  /*0fa0*/  IADD3.X R11, PT, PT, R11, RZ, RZ, P0, !PT ;  /* 0x000000ff0b0b7210 */ /* 0x000fe200007fe4ff */
[----:B------:R-:W-:-:S04]  /*0fb0*/  IMAD.WIDE.U32 R12, R15, UR4, RZ ;  /* 0x000000040f0c7c25 */ /* 0x000fc8000f8e00ff */
[----:B------:R-:W-:Y:S01]  /*0fc0*/  IMAD.X R11, RZ, RZ, R11, P2 ;  /* 0x000000ffff0b7224 */ /* 0x000fe200010e060b */
[----:B------:R-:W-:Y:S01]  /*0fd0*/  IADD3 R9, P2, PT, -R12, R9, RZ ;  /* 0x000000090c097210 */ /* 0x000fe20007f5e1ff */
[----:B------:R-:W-:-:S03]  /*0fe0*/  IMAD R14, R15, UR5, R13 ;  /* 0x000000050f0e7c24 */ /* 0x000fc6000f8e020d */
[----:B------:R-:W-:Y:S01]  /*0ff0*/  ISETP.GE.U32.AND P0, PT, R9, UR4, PT ;  /* 0x0000000409007c0c */ /* 0x000fe2000bf06070 */
[----:B------:R-:W-:-:S05]  /*1000*/  IMAD R11, R11, UR4, R14 ;  /* 0x000000040b0b7c24 */ /* 0x000fca000f8e020e */
[----:B------:R-:W-:Y:S02]  /*1010*/  IADD3.X R12, PT, PT, ~R11, R16, RZ, P2, !PT ;  /* 0x000000100b0c7210 */ /* 0x000fe400017fe5ff */
[----:B------:R-:W-:Y:S02]  /*1020*/  IADD3 R14, P2, PT, R9, -UR4, RZ ;  /* 0x80000004090e7c10 */ /* 0x000fe4000ff5e0ff */
[C---:B------:R-:W-:Y:S02]  /*1030*/  ISETP.GE.U32.AND.EX P0, PT, R12.reuse, UR5, PT, P0 ;  /* 0x000000050c007c0c */ /* 0x040fe4000bf06100 */
[----:B------:R-:W-:Y:S02]  /*1040*/  IADD3.X R11, PT, PT, R12, ~UR5, RZ, P2, !PT ;  /* 0x800000050c0b7c10 */ /* 0x000fe400097fe4ff */
[----:B------:R-:W-:Y:S02]  /*1050*/  SEL R14, R14, R9, P0 ;  /* 0x000000090e0e7207 */ /* 0x000fe40000000000 */
[----:B------:R-:W-:-:S02]  /*1060*/  SEL R11, R11, R12, P0 ;  /* 0x0000000c0b0b7207 */ /* 0x000fc40000000000 */
[C---:B------:R-:W-:Y:S02]  /*1070*/  ISETP.GE.U32.AND P0, PT, R14.reuse, UR4, PT ;  /* 0x000000040e007c0c */ /* 0x040fe4000bf06070 */
[----:B------:R-:W-:Y:S02]  /*1080*/  IADD3 R9, P2, PT, R14, -UR4, RZ ;  /* 0x800000040e097c10 */ /* 0x000fe4000ff5e0ff */
[C---:B------:R-:W-:Y:S02]  /*1090*/  ISETP.GE.U32.AND.EX P0, PT, R11.reuse, UR5, PT, P0 ;  /* 0x000000050b007c0c */ /* 0x040fe4000bf06100 */
[----:B------:R-:W-:Y:S02]  /*10a0*/  IADD3.X R12, PT, PT, R11, ~UR5, RZ, P2, !PT ;  /* 0x800000050b0c7c10 */ /* 0x000fe400097fe4ff */
[----:B------:R-:W-:Y:S02]  /*10b0*/  SEL R9, R9, R14, P0 ;  /* 0x0000000e09097207 */ /* 0x000fe40000000000 */
[----:B------:R-:W-:-:S02]  /*10c0*/  SEL R12, R12, R11, P0 ;  /* 0x0000000b0c0c7207 */ /* 0x000fc40000000000 */
[-C--:B------:R-:W-:Y:S02]  /*10d0*/  IADD3 R14, P2, PT, RZ, -R9.reuse, RZ ;  /* 0x80000009ff0e7210 */ /* 0x080fe40007f5e0ff */
[----:B------:R-:W-:Y:S02]  /*10e0*/  ISETP.NE.U32.AND P0, PT, RZ, UR6, PT ;  /* 0x00000006ff007c0c */ /* 0x000fe4000bf05070 */
[----:B------:R-:W-:Y:S01]  /*10f0*/  SEL R9, R14, R9, !P1 ;  /* 0x000000090e097207 */ /* 0x000fe20004800000 */
[----:B------:R-:W-:Y:S01]  /*1100*/  IMAD.X R11, RZ, RZ, ~R12, P2 ;  /* 0x000000ffff0b7224 */ /* 0x000fe200010e0e0c */
[----:B------:R-:W-:-:S04]  /*1110*/  ISETP.NE.AND.EX P0, PT, RZ, UR7, PT, P0 ;  /* 0x00000007ff007c0c */ /* 0x000fc8000bf05300 */
[----:B------:R-:W-:Y:S01]  /*1120*/  SEL R12, R11, R12, !P1 ;  /* 0x0000000c0b0c7207 */ /* 0x000fe20004800000 */
[----:B------:R-:W-:Y:S01]  /*1130*/  HFMA2 R11, -RZ, RZ, 0, 0 ;  /* 0x00000000ff0b7431 */ /* 0x000fe200000001ff */
[----:B------:R-:W-:Y:S02]  /*1140*/  SEL R9, R9, 0xffffffff, P0 ;  /* 0xffffffff09097807 */ /* 0x000fe40000000000 */
[----:B------:R-:W-:Y:S01]  /*1150*/  SEL R12, R12, 0xffffffff, P0 ;  /* 0xffffffff0c0c7807 */ /* 0x000fe20000000000 */
[----:B------:R-:W-:Y:S06]  /*1160*/  RET.REL.NODEC R10 `(vec_turnMatrixMany) ;  /* 0xffffffec0aa47950 */ /* 0x000fec0003c3ffff */
.L_x_335:
        /* <DEDUP_REMOVED lines=9> */
.L_x_1520:


//--------------------- .text.vec_makeResultCorrelationMany --------------------------
	.section	.text.vec_makeResultCorrelationMany,"ax",@progbits
	.align	128
        .global         vec_makeResultCorrelationMany
        .type           vec_makeResultCorrelationMany,@function
        .size           vec_makeResultCorrelationMany,(.L_x_1521 - vec_makeResultCorrelationMany)
        .other          vec_makeResultCorrelationMany,@"STO_CUDA_ENTRY STV_DEFAULT"
vec_makeResultCorrelationMany:
.text.vec_makeResultCorrelationMany:
        /* <DEDUP_REMOVED lines=47> */
.L_x_337:
[----:B------:R-:W-:Y:S01]  /*02f0*/  IMAD.U32 R16, RZ, RZ, UR4 ;  /* 0x00000004ff107e24 */ /* 0x000fe2000f8e00ff */
[----:B------:R-:W-:Y:S01]  /*0300*/  MOV R12, R2 ;  /* 0x00000002000c7202 */ /* 0x000fe20000000f00 */
[----:B------:R-:W-:Y:S01]  /*0310*/  IMAD.U32 R17, RZ, RZ, UR5 ;  /* 0x00000005ff117e24 */ /* 0x000fe2000f8e00ff */
[----:B------:R-:W-:Y:S01]  /*0320*/  MOV R0, 0x360 ;  /* 0x0000036000007802 */ /* 0x000fe20000000f00 */
[----:B------:R-:W-:Y:S02]  /*0330*/  IMAD.MOV.U32 R13, RZ, RZ, R5 ;  /* 0x000000ffff0d7224 */ /* 0x000fe400078e0005 */
[----:B------:R-:W-:-:S07]  /*0340*/  IMAD.U32 R14, RZ, RZ, UR6 ;  /* 0x00000006ff0e7e24 */ /* 0x000fce000f8e00ff */
[----:B------:R-:W-:Y:S05]  /*0350*/  CALL.REL.NOINC `($__internal_22_$__cuda_sm20_div_s64) ;  /* 0x0000000400407944 */ /* 0x000fea0003c00000 */
[-C--:B------:R-:W-:Y:S01]  /*0360*/  IADD3 R7, P0, PT, RZ, -R8.reuse, RZ ;  /* 0x80000008ff077210 */ /* 0x080fe20007f1e0ff */
[----:B------:R-:W-:Y:S01]  /*0370*/  IMAD.MOV.U32 R4, RZ, RZ, R2 ;  /* 0x000000ffff047224 */ /* 0x000fe200078e0002 */
[----:B------:R-:W-:Y:S02]  /*0380*/  MOV R6, R8 ;  /* 0x0000000800067202 */ /* 0x000fe40000000f00 */
[----:B------:R-:W-:Y:S01]  /*0390*/  IADD3.X R0, PT, PT, RZ, ~R9, RZ, P0, !PT ;  /* 0x80000009ff007210 */ /* 0x000fe200007fe4ff */
[----:B------:R-:W-:-:S04]  /*03a0*/  IMAD.WIDE.U32 R12, R7, UR4, R4 ;  /* 0x00000004070c7c25 */ /* 0x000fc8000f8e0004 */
[----:B------:R-:W-:-:S04]  /*03b0*/  IMAD R0, R0, UR4, RZ ;  /* 0x0000000400007c24 */ /* 0x000fc8000f8e02ff */
[----:B------:R-:W-:-:S04]  /*03c0*/  IMAD R7, R7, UR6, R0 ;  /* 0x0000000607077c24 */ /* 0x000fc8000f8e0200 */
[----:B------:R-:W-:Y:S02]  /*03d0*/  IMAD.IADD R13, R13, 0x1, R7 ;  /* 0x000000010d0d7824 */ /* 0x000fe400078e0207 */
[----:B------:R-:W-:-:S07]  /*03e0*/  IMAD.MOV.U32 R7, RZ, RZ, R9 ;  /* 0x000000ffff077224 */ /* 0x000fce00078e0009 */
.L_x_338:
[----:B------:R-:W-:Y:S05]  /*03f0*/  BSYNC.RECONVERGENT B0 ;  /* 0x0000000000007941 */ /* 0x000fea0003800200 */
.L_x_336:
        /* <DEDUP_REMOVED lines=9> */
[----:B0-----:R-:W-:-:S06]  /*0490*/  VIADD R8, R0, 0xffffffe ;  /* 0x0ffffffe00087836 */ /* 0x001fcc0000000000 */
[----:B------:R0:W1:Y:S02]  /*04a0*/  F2I.FTZ.U32.TRUNC.NTZ R9, R8 ;  /* 0x0000000800097305 */ /* 0x000064000021f000 */
[----:B0-----:R-:W-:Y:S01]  /*04b0*/  IMAD.MOV.U32 R8, RZ, RZ, RZ ;  /* 0x000000ffff087224 */ /* 0x001fe200078e00ff */
[----:B-1----:R-:W-:-:S05]  /*04c0*/  IADD3 R11, PT, PT, RZ, -R9, RZ ;  /* 0x80000009ff0b7210 */ /* 0x002fca0007ffe0ff */
[----:B------:R-:W-:-:S04]  /*04d0*/  IMAD R11, R11, UR4, RZ ;  /* 0x000000040b0b7c24 */ /* 0x000fc8000f8e02ff */
[----:B------:R-:W-:-:S04]  /*04e0*/  IMAD.HI.U32 R9, R9, R11, R8 ;  /* 0x0000000b09097227 */ /* 0x000fc800078e0008 */
[----:B------:R-:W-:Y:S02]  /*04f0*/  HFMA2 R11, -RZ, RZ, 0, 0 ;  /* 0x00000000ff0b7431 */ /* 0x000fe400000001ff */
[----:B------:R-:W-:-:S04]  /*0500*/  IMAD.HI.U32 R8, R9, R12, RZ ;  /* 0x0000000c09087227 */ /* 0x000fc800078e00ff */
[----:B------:R-:W-:-:S04]  /*0510*/  IMAD.MOV R9, RZ, RZ, -R8 ;  /* 0x000000ffff097224 */ /* 0x000fc800078e0a08 */
[----:B------:R-:W-:-:S05]  /*0520*/  IMAD R9, R9, UR4, R12 ;  /* 0x0000000409097c24 */ /* 0x000fca000f8e020c */
[----:B------:R-:W-:-:S13]  /*0530*/  ISETP.GE.U32.AND P0, PT, R9, UR4, PT ;  /* 0x0000000409007c0c */ /* 0x000fda000bf06070 */
[----:B------:R-:W-:Y:S01]  /*0540*/  @P0 IADD3 R9, PT, PT, R9, -UR4, RZ ;  /* 0x8000000409090c10 */ /* 0x000fe2000fffe0ff */
[----:B------:R-:W-:-:S03]  /*0550*/  @P0 VIADD R8, R8, 0x1 ;  /* 0x0000000108080836 */ /* 0x000fc60000000000 */
[----:B------:R-:W-:-:S13]  /*0560*/  ISETP.GE.U32.AND P1, PT, R9, UR4, PT ;  /* 0x0000000409007c0c */ /* 0x000fda000bf26070 */
[----:B------:R-:W-:Y:S02]  /*0570*/  @P1 IADD3 R8, PT, PT, R8, 0x1, RZ ;  /* 0x0000000108081810 */ /* 0x000fe40007ffe0ff */
[----:B------:R-:W-:-:S05]  /*0580*/  @!P2 LOP3.LUT R8, RZ, UR4, RZ, 0x33, !PT ;  /* 0x00000004ff08ac12 */ /* 0x000fca000f8e33ff */
[----:B------:R-:W-:-:S04]  /*0590*/  IMAD.MOV R9, RZ, RZ, -R8 ;  /* 0x000000ffff097224 */ /* 0x000fc800078e0a08 */
[----:B------:R-:W-:Y:S02]  /*05a0*/  IMAD R12, R9, UR4, R12 ;  /* 0x00000004090c7c24 */ /* 0x000fe4000f8e020c */
[----:B------:R-:W-:Y:S01]  /*05b0*/  IMAD.MOV.U32 R9, RZ, RZ, RZ ;  /* 0x000000ffff097224 */ /* 0x000fe200078e00ff */
[----:B------:R-:W-:Y:S06]  /*05c0*/  BRA `(.L_x_341) ;  /* 0x0000000000347947 */ /* 0x000fec0003800000 */
.L_x_340:
[----:B------:R-:W0:Y:S01]  /*05d0*/  LDCU.64 UR4, c[0x0][0x398] ;  /* 0x00007300ff0477ac */ /* 0x000e220008000a00 */
[----:B------:R-:W-:Y:S02]  /*05e0*/  MOV R0, 0x620 ;  /* 0x0000062000007802 */ /* 0x000fe40000000f00 */
[----:B0-----:R-:W-:Y:S01]  /*05f0*/  MOV R16, UR4 ;  /* 0x0000000400107c02 */ /* 0x001fe20008000f00 */
[----:B------:R-:W-:-:S07]  /*0600*/  IMAD.U32 R14, RZ, RZ, UR5 ;  /* 0x00000005ff0e7e24 */ /* 0x000fce000f8e00ff */
[----:B------:R-:W-:Y:S05]  /*0610*/  CALL.REL.NOINC `($__internal_22_$__cuda_sm20_div_s64) ;  /* 0x0000000000907944 */ /* 0x000fea0003c00000 */
[----:B------:R-:W0:Y:S01]  /*0620*/  LDCU.64 UR4, c[0x0][0x398] ;  /* 0x00007300ff0477ac */ /* 0x000e220008000a00 */
[----:B------:R-:W-:-:S04]  /*0630*/  IADD3 R15, P0, PT, RZ, -R8, RZ ;  /* 0x80000008ff0f7210 */ /* 0x000fc80007f1e0ff */
[----:B------:R-:W-:-:S05]  /*0640*/  IADD3.X R0, PT, PT, RZ, ~R9, RZ, P0, !PT ;  /* 0x80000009ff007210 */ /* 0x000fca00007fe4ff */
[----:B0-----:R-:W-:Y:S02]  /*0650*/  IMAD R0, R0, UR4, RZ ;  /* 0x0000000400007c24 */ /* 0x001fe4000f8e02ff */
[----:B------:R-:W-:-:S04]  /*0660*/  IMAD.WIDE.U32 R10, R15, UR4, R12 ;  /* 0x000000040f0a7c25 */ /* 0x000fc8000f8e000c */
[----:B------:R-:W-:Y:S02]  /*0670*/  IMAD R13, R15, UR5, R0 ;  /* 0x000000050f0d7c24 */ /* 0x000fe4000f8e0200 */
[----:B------:R-:W-:-:S03]  /*0680*/  IMAD.MOV.U32 R12, RZ, RZ, R10 ;  /* 0x000000ffff0c7224 */ /* 0x000fc600078e000a */
[----:B------:R-:W-:-:S07]  /*0690*/  IADD3 R11, PT, PT, R11, R13, RZ ;  /* 0x0000000d0b0b7210 */ /* 0x000fce0007ffe0ff */
.L_x_341:
[----:B------:R-:W-:Y:S05]  /*06a0*/  BSYNC.RECONVERGENT B0 ;  /* 0x0000000000007941 */ /* 0x000fea0003800200 */
.L_x_339:
[----:B------:R-:W0:Y:S02]  /*06b0*/  LDCU.64 UR4, c[0x0][0x380] ;  /* 0x00007000ff0477ac */ /* 0x000e240008000a00 */
[----:B0-----:R-:W-:-:S04]  /*06c0*/  ISETP.GE.U32.AND P0, PT, R2, UR4, PT ;  /* 0x0000000402007c0c */ /* 0x001fc8000bf06070 */
[----:B------:R-:W-:-:S13]  /*06d0*/  ISETP.GE.AND.EX P0, PT, R5, UR5, PT, P0 ;  /* 0x0000000505007c0c */ /* 0x000fda000bf06300 */
[----:B------:R-:W-:Y:S05]  /*06e0*/  @P0 EXIT ;  /* 0x000000000000094d */ /* 0x000fea0003800000 */
[----:B------:R-:W0:Y:S01]  /*06f0*/  LDCU.128 UR12, c[0x0][0x3b0] ;  /* 0x00007600ff0c77ac */ /* 0x000e220008000c00 */
[----:B------:R-:W1:Y:S01]  /*0700*/  LDCU.64 UR4, c[0x0][0x358] ;  /* 0x00006b00ff0477ac */ /* 0x000e620008000a00 */
[----:B------:R-:W2:Y:S01]  /*0710*/  LDCU.64 UR6, c[0x0][0x390] ;  /* 0x00007200ff0677ac */ /* 0x000ea20008000a00 */
[----:B------:R-:W3:Y:S01]  /*0720*/  LDCU.128 UR8, c[0x0][0x3a0] ;  /* 0x00007400ff0877ac */ /* 0x000ee20008000c00 */
[----:B0-----:R-:W-:-:S04]  /*0730*/  LEA R10, P0, R12, UR14, 0x2 ;  /* 0x0000000e0c0a7c11 */ /* 0x001fc8000f8010ff */
[----:B------:R-:W-:-:S05]  /*0740*/  LEA.HI.X R11, R12, UR15, R11, 0x2, P0 ;  /* 0x0000000f0c0b7c11 */ /* 0x000fca00080f140b */
[----:B-1----:R-:W4:Y:S01]  /*0750*/  LDG.E R12, desc[UR4][R10.64] ;  /* 0x000000040a0c7981 */ /* 0x002f22000c1e1900 */
[----:B--2---:R-:W-:Y:S02]  /*0760*/  IMAD R3, R7, UR6, RZ ;  /* 0x0000000607037c24 */ /* 0x004fe4000f8e02ff */
[----:B------:R-:W-:-:S04]  /*0770*/  IMAD.WIDE.U32 R8, R6, UR6, R8 ;  /* 0x0000000606087c25 */ /* 0x000fc8000f8e0008 */
[----:B------:R-:W-:-:S04]  /*0780*/  IMAD R3, R6, UR7, R3 ;  /* 0x0000000706037c24 */ /* 0x000fc8000f8e0203 */
[----:B------:R-:W-:-:S04]  /*0790*/  IMAD.IADD R0, R9, 0x1, R3 ;  /* 0x0000000109007824 */ /* 0x000fc800078e0203 */
[----:B---3--:R-:W-:-:S04]  /*07a0*/  IMAD R3, R0, UR8, RZ ;  /* 0x0000000800037c24 */ /* 0x008fc8000f8e02ff */
[----:B------:R-:W-:Y:S01]  /*07b0*/  IMAD R3, R8, UR9, R3 ;  /* 0x0000000908037c24 */ /* 0x000fe2000f8e0203 */
[----:B----4-:R-:W-:-:S03]  /*07c0*/  SHF.R.S32.HI R13, RZ, 0x1f, R12 ;  /* 0x0000001fff0d7819 */ /* 0x010fc6000001140c */
[----:B------:R-:W-:-:S03]  /*07d0*/  IMAD.WIDE.U32 R6, R8, UR8, R12 ;  /* 0x0000000808067c25 */ /* 0x000fc6000f8e000c */
[----:B------:R-:W-:Y:S02]  /*07e0*/  LEA R8, P0, R6, UR12, 0x2 ;  /* 0x0000000c06087c11 */ /* 0x000fe4000f8010ff */
[----:B------:R-:W-:-:S04]  /*07f0*/  IADD3 R3, PT, PT, R7, R3, RZ ;  /* 0x0000000307037210 */ /* 0x000fc80007ffe0ff */
[----:B------:R-:W-:-:S06]  /*0800*/  LEA.HI.X R9, R6, UR13, R3, 0x2, P0 ;  /* 0x0000000d06097c11 */ /* 0x000fcc00080f1403 */
[----:B------:R-:W2:Y:S01]  /*0810*/  LDG.E R9, desc[UR4][R8.64] ;  /* 0x0000000408097981 */ /* 0x000ea2000c1e1900 */
[----:B------:R-:W-:-:S04]  /*0820*/  LEA R4, P0, R2, UR10, 0x2 ;  /* 0x0000000a02047c11 */ /* 0x000fc8000f8010ff */
[----:B------:R-:W-:-:S05]  /*0830*/  LEA.HI.X R5, R2, UR11, R5, 0x2, P0 ;  /* 0x0000000b02057c11 */ /* 0x000fca00080f1405 */
[----:B--2---:R-:W-:Y:S01]  /*0840*/  STG.E desc[UR4][R4.64], R9 ;  /* 0x0000000904007986 */ /* 0x004fe2000c101904 */
[----:B------:R-:W-:Y:S05]  /*0850*/  EXIT ;  /* 0x000000000000794d */ /* 0x000fea0003800000 */
        .weak           $__internal_22_$__cuda_sm20_div_s64
        .type           $__internal_22_$__cuda_sm20_div_s64,@function
        .size           $__internal_22_$__cuda_sm20_div_s64,(.L_x_1521 - $__internal_22_$__cuda_sm20_div_s64)
$__internal_22_$__cuda_sm20_div_s64:
        /* <DEDUP_REMOVED lines=8> */
[----:B0-----:R-:W-:-:S06]  /*08e0*/  IADD3 R10, PT, PT, R15, 0x1ffffffe, RZ ;  /* 0x1ffffffe0f0a7810 */ /* 0x001fcc0007ffe0ff */
[----:B------:R-:W0:Y:S02]  /*08f0*/  F2I.U64.TRUNC R10, R10 ;  /* 0x0000000a000a7311 */ /* 0x000e24000020d800 */
[----:B0-----:R-:W-:-:S04]  /*0900*/  IMAD.WIDE.U32 R18, R10, R8, RZ ;  /* 0x000000080a127225 */ /* 0x001fc800078e00ff */
[C---:B------:R-:W-:Y:S01]  /*0910*/  IMAD R17, R10.reuse, R9, R19 ;  /* 0x000000090a117224 */ /* 0x040fe200078e0213 */
[----:B------:R-:W-:Y:S02]  /*0920*/  IADD3 R21, P0, PT, RZ, -R18, RZ ;  /* 0x80000012ff157210 */ /* 0x000fe40007f1e0ff */
[----:B------:R-:W-:Y:S01]  /*0930*/  MOV R19, R10 ;  /* 0x0000000a00137202 */ /* 0x000fe20000000f00 */
[----:B------:R-:W-:Y:S02]  /*0940*/  IMAD R17, R11, R8, R17 ;  /* 0x000000080b117224 */ /* 0x000fe400078e0211 */
[----:B------:R-:W-:-:S04]  /*0950*/  IMAD.HI.U32 R18, R10, R21, RZ ;  /* 0x000000150a127227 */ /* 0x000fc800078e00ff */
[----:B------:R-:W-:-:S04]  /*0960*/  IMAD.X R17, RZ, RZ, ~R17, P0 ;  /* 0x000000ffff117224 */ /* 0x000fc800000e0e11 */
[----:B------:R-:W-:-:S04]  /*0970*/  IMAD.WIDE.U32 R18, P0, R10, R17, R18 ;  /* 0x000000110a127225 */ /* 0x000fc80007800012 */
[C---:B------:R-:W-:Y:S02]  /*0980*/  IMAD R15, R11.reuse, R17, RZ ;  /* 0x000000110b0f7224 */ /* 0x040fe400078e02ff */
[----:B------:R-:W-:-:S04]  /*0990*/  IMAD.HI.U32 R18, P1, R11, R21, R18 ;  /* 0x000000150b127227 */ /* 0x000fc80007820012 */
[----:B------:R-:W-:Y:S01]  /*09a0*/  IMAD.HI.U32 R17, R11, R17, RZ ;  /* 0x000000110b117227 */ /* 0x000fe200078e00ff */
[----:B------:R-:W-:Y:S02]  /*09b0*/  IADD3 R19, P2, PT, R15, R18, RZ ;  /* 0x000000120f137210 */ /* 0x000fe40007f5e0ff */
[----:B------:R-:W-:Y:S01]  /*09c0*/  IADD3 R15, P4, PT, RZ, -R12, RZ ;  /* 0x8000000cff0f7210 */ /* 0x000fe20007f9e0ff */
[----:B------:R-:W-:Y:S02]  /*09d0*/  IMAD.X R17, R17, 0x1, R11, P0 ;  /* 0x0000000111117824 */ /* 0x000fe400000e060b */
[----:B------:R-:W-:Y:S01]  /*09e0*/  IMAD.WIDE.U32 R10, R19, R8, RZ ;  /* 0x00000008130a7225 */ /* 0x000fe200078e00ff */
[----:B------:R-:W-:Y:S02]  /*09f0*/  SEL R15, R15, R12, !P3 ;  /* 0x0000000c0f0f7207 */ /* 0x000fe40005800000 */
[----:B------:R-:W-:Y:S01]  /*0a00*/  IADD3.X R17, PT, PT, RZ, RZ, R17, P2, P1 ;  /* 0x000000ffff117210 */ /* 0x000fe200017e2411 */
[----:B------:R-:W-:Y:S01]  /*0a10*/  IMAD R11, R19, R9, R11 ;  /* 0x00000009130b7224 */ /* 0x000fe200078e020b */
[----:B------:R-:W-:Y:S01]  /*0a20*/  IADD3 R21, P0, PT, RZ, -R10, RZ ;  /* 0x8000000aff157210 */ /* 0x000fe20007f1e0ff */
[----:B------:R-:W-:-:S02]  /*0a30*/  IMAD.X R20, RZ, RZ, ~R13, P4 ;  /* 0x000000ffff147224 */ /* 0x000fc400020e0e0d */
[----:B------:R-:W-:Y:S02]  /*0a40*/  IMAD R11, R17, R8, R11 ;  /* 0x00000008110b7224 */ /* 0x000fe400078e020b */
[----:B------:R-:W-:-:S03]  /*0a50*/  IMAD.HI.U32 R18, R19, R21, RZ ;  /* 0x0000001513127227 */ /* 0x000fc600078e00ff */
[----:B------:R-:W-:-:S05]  /*0a60*/  IADD3.X R10, PT, PT, RZ, ~R11, RZ, P0, !PT ;  /* 0x8000000bff0a7210 */ /* 0x000fca00007fe4ff */
[----:B------:R-:W-:-:S04]  /*0a70*/  IMAD.WIDE.U32 R18, P0, R19, R10, R18 ;  /* 0x0000000a13127225 */ /* 0x000fc80007800012 */
[C---:B------:R-:W-:Y:S02]  /*0a80*/  IMAD R11, R17.reuse, R10, RZ ;  /* 0x0000000a110b7224 */ /* 0x040fe400078e02ff */
[----:B------:R-:W-:-:S04]  /*0a90*/  IMAD.HI.U32 R18, P1, R17, R21, R18 ;  /* 0x0000001511127227 */ /* 0x000fc80007820012 */
[----:B------:R-:W-:Y:S01]  /*0aa0*/  IMAD.HI.U32 R10, R17, R10, RZ ;  /* 0x0000000a110a7227 */ /* 0x000fe200078e00ff */
[----:B------:R-:W-:-:S04]  /*0ab0*/  IADD3 R18, P2, PT, R11, R18, RZ ;  /* 0x000000120b127210 */ /* 0x000fc80007f5e0ff */
[----:B------:R-:W-:Y:S01]  /*0ac0*/  IADD3.X R11, PT, PT, R10, R17, RZ, P0, !PT ;  /* 0x000000110a0b7210 */ /* 0x000fe200007fe4ff */
        /* <DEDUP_REMOVED lines=18> */
[----:B------:R-:W-:Y:S02]  /*0bf0*/  ISETP.GE.U32.AND.EX P0, PT, R17, R9, PT, P0 ;  /* 0x000000091100720c */ /* 0x000fe40003f06100 */
[----:B------:R-:W-:Y:S01]  /*0c00*/  IADD3 R10, P2, PT, R19, 0x1, RZ ;  /* 0x00000001130a7810 */ /* 0x000fe20007f5e0ff */
[----:B------:R-:W-:Y:S01]  /*0c10*/  IMAD.X R15, R17, 0x1, ~R9, P1 ;  /* 0x00000001110f7824 */ /* 0x000fe200008e0e09 */
[----:B------:R-:W-:Y:S02]  /*0c20*/  SEL R11, R11, R23, P0 ;  /* 0x000000170b0b7207 */ /* 0x000fe40000000000 */
[----:B------:R-:W-:-:S02]  /*0c30*/  IADD3.X R18, PT, PT, RZ, R21, RZ, P2, !PT ;  /* 0x00000015ff127210 */ /* 0x000fc400017fe4ff */
[----:B------:R-:W-:Y:S02]  /*0c40*/  SEL R19, R10, R19, P0 ;  /* 0x000000130a137207 */ /* 0x000fe40000000000 */
[----:B------:R-:W-:Y:S02]  /*0c50*/  SEL R15, R15, R17, P0 ;  /* 0x000000110f0f7207 */ /* 0x000fe40000000000 */
[----:B------:R-:W-:Y:S02]  /*0c60*/  ISETP.GE.U32.AND P1, PT, R11, R8, PT ;  /* 0x000000080b00720c */ /* 0x000fe40003f26070 */
[----:B------:R-:W-:Y:S02]  /*0c70*/  SEL R10, R18, R21, P0 ;  /* 0x00000015120a7207 */ /* 0x000fe40000000000 */
[----:B------:R-:W-:Y:S02]  /*0c80*/  IADD3 R8, P2, PT, R19, 0x1, RZ ;  /* 0x0000000113087810 */ /* 0x000fe40007f5e0ff */
[----:B------:R-:W-:-:S02]  /*0c90*/  ISETP.GE.U32.AND.EX P0, PT, R15, R9, PT, P1 ;  /* 0x000000090f00720c */ /* 0x000fc40003f06110 */
[----:B------:R-:W-:Y:S01]  /*0ca0*/  LOP3.LUT R15, R14, R13, RZ, 0x3c, !PT ;  /* 0x0000000d0e0f7212 */ /* 0x000fe200078e3cff */
[----:B------:R-:W-:Y:S01]  /*0cb0*/  IMAD.X R9, RZ, RZ, R10, P2 ;  /* 0x000000ffff097224 */ /* 0x000fe200010e060a */
[----:B------:R-:W-:Y:S02]  /*0cc0*/  SEL R8, R8, R19, P0 ;  /* 0x0000001308087207 */ /* 0x000fe40000000000 */
[----:B------:R-:W-:Y:S02]  /*0cd0*/  ISETP.GE.AND P1, PT, R15, RZ, PT ;  /* 0x000000ff0f00720c */ /* 0x000fe40003f26270 */
[----:B------:R-:W-:Y:S02]  /*0ce0*/  SEL R9, R9, R10, P0 ;  /* 0x0000000a09097207 */ /* 0x000fe40000000000 */
[----:B------:R-:W-:Y:S02]  /*0cf0*/  IADD3 R11, P2, PT, RZ, -R8, RZ ;  /* 0x80000008ff0b7210 */ /* 0x000fe40007f5e0ff */
[----:B------:R-:W-:-:S02]  /*0d00*/  ISETP.NE.U32.AND P0, PT, R16, RZ, PT ;  /* 0x000000ff1000720c */ /* 0x000fc40003f05070 */
[-C--:B------:R-:W-:Y:S02]  /*0d10*/  IADD3.X R10, PT, PT, RZ, ~R9.reuse, RZ, P2, !PT ;  /* 0x80000009ff0a7210 */ /* 0x080fe400017fe4ff */
[----:B------:R-:W-:Y:S01]  /*0d20*/  SEL R8, R11, R8, !P1 ;  /* 0x000000080b087207 */ /* 0x000fe20004800000 */
[----:B------:R-:W-:Y:S01]  /*0d30*/  HFMA2 R11, -RZ, RZ, 0, 0 ;  /* 0x00000000ff0b7431 */ /* 0x000fe200000001ff */
[----:B------:R-:W-:Y:S01]  /*0d40*/  SEL R9, R10, R9, !P1 ;  /* 0x000000090a097207 */ /* 0x000fe20004800000 */
[----:B------:R-:W-:Y:S01]  /*0d50*/  IMAD.MOV.U32 R10, RZ, RZ, R0 ;  /* 0x000000ffff0a7224 */ /* 0x000fe200078e0000 */
[----:B------:R-:W-:-:S04]  /*0d60*/  ISETP.NE.AND.EX P0, PT, R14, RZ, PT, P0 ;  /* 0x000000ff0e00720c */ /* 0x000fc80003f05300 */
[----:B------:R-:W-:Y:S02]  /*0d70*/  SEL R8, R8, 0xffffffff, P0 ;  /* 0xffffffff08087807 */ /* 0x000fe40000000000 */
[----:B------:R-:W-:Y:S01]  /*0d80*/  SEL R9, R9, 0xffffffff, P0 ;  /* 0xffffffff09097807 */ /* 0x000fe20000000000 */
[----:B------:R-:W-:Y:S06]  /*0d90*/  RET.REL.NODEC R10 `(vec_makeResultCorrelationMany) ;  /* 0xfffffff00a987950 */ /* 0x000fec0003c3ffff */
.L_x_342:
        /* <DEDUP_REMOVED lines=14> */
.L_x_1521:


//--------------------- .text.vec_normalizeCorrelation --------------------------
	.section	.text.vec_normalizeCorrelation,"ax",@progbits
	.align	128
        .global         vec_normalizeCorrelation
        .type           vec_normalizeCorrelation,@function
        .size           vec_normalizeCorrelation,(.L_x_1523 - vec_normalizeCorrelation)
        .other          vec_normalizeCorrelation,@"STO_CUDA_ENTRY STV_DEFAULT"
vec_normalizeCorrelation:
.text.vec_normalizeCorrelation:
        /* <DEDUP_REMOVED lines=27> */
[----:B0-----:R-:W-:-:S06]  /*01b0*/  VIADD R6, R0, 0xffffffe ;  /* 0x0ffffffe00067836 */ /* 0x001fcc0000000000 */
[----:B------:R0:W1:Y:S02]  /*01c0*/  F2I.FTZ.U32.TRUNC.NTZ R7, R6 ;  /* 0x0000000600077305 */ /* 0x000064000021f000 */
[----:B0-----:R-:W-:Y:S02]  /*01d0*/  IMAD.MOV.U32 R6, RZ, RZ, RZ ;  /* 0x000000ffff067224 */ /* 0x001fe400078e00ff */
[----:B-1----:R-:W-:-:S04]  /*01e0*/  IMAD.MOV R9, RZ, RZ, -R7 ;  /* 0x000000ffff097224 */ /* 0x002fc800078e0a07 */
[----:B------:R-:W-:-:S04]  /*01f0*/  IMAD R9, R9, UR4, RZ ;  /* 0x0000000409097c24 */ /* 0x000fc8000f8e02ff */
[----:B------:R-:W-:-:S06]  /*0200*/  IMAD.HI.U32 R7, R7, R9, R6 ;  /* 0x0000000907077227 */ /* 0x000fcc00078e0006 */
[----:B------:R-:W-:-:S04]  /*0210*/  IMAD.HI.U32 R7, R7, R2, RZ ;  /* 0x0000000207077227 */ /* 0x000fc800078e00ff */
[----:B------:R-:W-:-:S04]  /*0220*/  IMAD.MOV R7, RZ, RZ, -R7 ;  /* 0x000000ffff077224 */ /* 0x000fc800078e0a07 */
[----:B------:R-:W-:Y:S02]  /*0230*/  IMAD R4, R7, UR4, R2 ;  /* 0x0000000407047c24 */ /* 0x000fe4000f8e0202 */
[----:B------:R-:W-:-:S03]  /*0240*/  IMAD.MOV.U32 R7, RZ, RZ, RZ ;  /* 0x000000ffff077224 */ /* 0x000fc600078e00ff */
[----:B------:R-:W-:-:S13]  /*0250*/  ISETP.GE.U32.AND P0, PT, R4, UR4, PT ;  /* 0x0000000404007c0c */ /* 0x000fda000bf06070 */
[----:B------:R-:W-:-:S05]  /*0260*/  @P0 VIADD R4, R4, -UR4 ;  /* 0x8000000404040c36 */ /* 0x000fca0008000000 */
[----:B------:R-:W-:-:S13]  /*0270*/  ISETP.GE.U32.AND P0, PT, R4, UR4, PT ;  /* 0x0000000404007c0c */ /* 0x000fda000bf06070 */
[----:B------:R-:W-:Y:S01]  /*0280*/  @P0 VIADD R4, R4, -UR4 ;  /* 0x8000000404040c36 */ /* 0x000fe20008000000 */
[----:B------:R-:W-:-:S05]  /*0290*/  @!P1 LOP3.LUT R4, RZ, UR4, RZ, 0x33, !PT ;  /* 0x00000004ff049c12 */ /* 0x000fca000f8e33ff */
[----:B------:R-:W-:Y:S01]  /*02a0*/  IMAD.MOV.U32 R6, RZ, RZ, R4 ;  /* 0x000000ffff067224 */ /* 0x000fe200078e0004 */
[----:B------:R-:W-:Y:S06]  /*02b0*/  BRA `(.L_x_345) ;  /* 0x0000000000107947 */ /* 0x000fec0003800000 */
.L_x_344:
[----:B------:R-:W-:-:S07]  /*02c0*/  MOV R0, 0x2e0 ;  /* 0x000002e000007802 */ /* 0x000fce0000000f00 */
[----:B------:R-:W-:Y:S05]  /*02d0*/  CALL.REL.NOINC `($__internal_23_$__cuda_sm20_rem_s64) ;  /* 0x0000000000907944 */ /* 0x000fea0003c00000 */
[----:B------:R-:W-:Y:S02]  /*02e0*/  IMAD.MOV.U32 R6, RZ, RZ, R4 ;  /* 0x000000ffff067224 */ /* 0x000fe400078e0004 */
[----:B------:R-:W-:-:S07]  /*02f0*/  IMAD.MOV.U32 R7, RZ, RZ, R9 ;  /* 0x000000ffff077224 */ /* 0x000fce00078e0009 */
.L_x_345:
[----:B------:R-:W-:Y:S05]  /*0300*/  BSYNC.RECONVERGENT B0 ;  /* 0x0000000000007941 */ /* 0x000fea0003800200 */
.L_x_343:
[----:B------:R-:W0:Y:S02]  /*0310*/  LDCU.64 UR6, c[0x0][0x380] ;  /* 0x00007000ff0677ac */ /* 0x000e240008000a00 */
[----:B0-----:R-:W-:-:S04]  /*0320*/  ISETP.GE.U32.AND P0, PT, R2, UR6, PT ;  /* 0x0000000602007c0c */ /* 0x001fc8000bf06070 */
[----:B------:R-:W-:-:S13]  /*0330*/  ISETP.GE.AND.EX P0, PT, R5, UR7, PT, P0 ;  /* 0x0000000705007c0c */ /* 0x000fda000bf06300 */
[----:B------:R-:W-:Y:S05]  /*0340*/  @P0 EXIT ;  /* 0x000000000000094d */ /* 0x000fea0003800000 */
[----:B------:R-:W0:Y:S01]  /*0350*/  LDCU.64 UR6, c[0x0][0x3b0] ;  /* 0x00007600ff0677ac */ /* 0x000e220008000a00 */
[----:B------:R-:W1:Y:S01]  /*0360*/  LDCU.64 UR4, c[0x0][0x358] ;  /* 0x00006b00ff0477ac */ /* 0x000e620008000a00 */
[----:B0-----:R-:W-:-:S04]  /*0370*/  LEA R8, P0, R6, UR6, 0x2 ;  /* 0x0000000606087c11 */ /* 0x001fc8000f8010ff */
[----:B------:R-:W-:Y:S01]  /*0380*/  LEA.HI.X R9, R6, UR7, R7, 0x2, P0 ;  /* 0x0000000706097c11 */ /* 0x000fe200080f1407 */
[----:B------:R-:W0:Y:S01]  /*0390*/  LDCU.64 UR6, c[0x0][0x3a8] ;  /* 0x00007500ff0677ac */ /* 0x000e220008000a00 */
[----:B------:R-:W-:-:S03]  /*03a0*/  IMAD.SHL.U32 R4, R2, 0x4, RZ ;  /* 0x0000000402047824 */ /* 0x000fc600078e00ff */
[----:B-1----:R-:W2:Y:S01]  /*03b0*/  LDG.E R8, desc[UR4][R8.64] ;  /* 0x0000000408087981 */ /* 0x002ea2000c1e1900 */
[----:B------:R-:W-:Y:S02]  /*03c0*/  SHF.L.U64.HI R2, R2, 0x2, R5 ;  /* 0x0000000202027819 */ /* 0x000fe40000010205 */
[----:B0-----:R-:W-:-:S04]  /*03d0*/  IADD3 R6, P0, PT, R4, UR6, RZ ;  /* 0x0000000604067c10 */ /* 0x001fc8000ff1e0ff */
[----:B------:R-:W-:-:S05]  /*03e0*/  IADD3.X R7, PT, PT, R2, UR7, RZ, P0, !PT ;  /* 0x0000000702077c10 */ /* 0x000fca00087fe4ff */
[----:B------:R-:W3:Y:S01]  /*03f0*/  LDG.E R0, desc[UR4][R6.64] ;  /* 0x0000000406007981 */ /* 0x000ee2000c1e1900 */
[----:B------:R-:W-:Y:S01]  /*0400*/  BSSY.RECONVERGENT B0, `(.L_x_346) ;  /* 0x000000c000007945 */ /* 0x000fe20003800200 */
[----:B--2---:R-:W0:Y:S02]  /*0410*/  MUFU.RCP R3, R8 ;  /* 0x0000000800037308 */ /* 0x004e240000001000 */
[----:B0-----:R-:W-:-:S04]  /*0420*/  FFMA R10, -R8, R3, 1 ;  /* 0x3f800000080a7423 */ /* 0x001fc80000000103 */
[----:B------:R-:W-:Y:S02]  /*0430*/  FFMA R3, R3, R10, R3 ;  /* 0x0000000a03037223 */ /* 0x000fe40000000003 */
[----:B---3--:R-:W0:Y:S02]  /*0440*/  FCHK P0, R0, R8 ;  /* 0x0000000800007302 */ /* 0x008e240000000000 */
[----:B------:R-:W-:-:S04]  /*0450*/  FFMA R10, R0, R3, RZ ;  /* 0x00000003000a7223 */ /* 0x000fc800000000ff */
[----:B------:R-:W-:-:S04]  /*0460*/  FFMA R5, -R8, R10, R0 ;  /* 0x0000000a08057223 */ /* 0x000fc80000000100 */
[----:B------:R-:W-:Y:S01]  /*0470*/  FFMA R3, R3, R5, R10 ;  /* 0x0000000503037223 */ /* 0x000fe2000000000a */
[----:B0-----:R-:W-:Y:S06]  /*0480*/  @!P0 BRA `(.L_x_347) ;  /* 0x00000000000c8947 */ /* 0x001fec0003800000 */
[----:B------:R-:W-:-:S07]  /*0490*/  MOV R6, 0x4b0 ;  /* 0x000004b000067802 */ /* 0x000fce0000000f00 */
[----:B------:R-:W-:Y:S05]  /*04a0*/  CALL.REL.NOINC `($__internal_24_$__cuda_sm3x_div_rn_noftz_f32_slowpath) ;  /* 0x0000000400547944 */ /* 0x000fea0003c00000 */
[----:B------:R-:W-:-:S07]  /*04b0*/  IMAD.MOV.U32 R3, RZ, RZ, R0 ;  /* 0x000000ffff037224 */ /* 0x000fce00078e0000 */
.L_x_347:
[----:B------:R-:W-:Y:S05]  /*04c0*/  BSYNC.RECONVERGENT B0 ;  /* 0x0000000000007941 */ /* 0x000fea0003800200 */
.L_x_346:
[----:B------:R-:W0:Y:S02]  /*04d0*/  LDCU.64 UR6, c[0x0][0x3a0] ;  /* 0x00007400ff0677ac */ /* 0x000e240008000a00 */
[----:B0-----:R-:W-:-:S04]  /*04e0*/  IADD3 R4, P0, PT, R4, UR6, RZ ;  /* 0x0000000604047c10 */ /* 0x001fc8000ff1e0ff */
[----:B------:R-:W-:-:S05]  /*04f0*/  IADD3.X R5, PT, PT, R2, UR7, RZ, P0, !PT ;  /* 0x0000000702057c10 */ /* 0x000fca00087fe4ff */
[----:B------:R-:W-:Y:S01]  /*0500*/  STG.E desc[UR4][R4.64], R3 ;  /* 0x0000000304007986 */ /* 0x000fe2000c101904 */
[----:B------:R-:W-:Y:S05]  /*0510*/  EXIT ;  /* 0x000000000000794d */ /* 0x000fea0003800000 */
        .weak           $__internal_23_$__cuda_sm20_rem_s64
        .type           $__internal_23_$__cuda_sm20_rem_s64,@function
        .size           $__internal_23_$__cuda_sm20_rem_s64,($__internal_24_$__cuda_sm3x_div_rn_noftz_f32_slowpath - $__internal_23_$__cuda_sm20_rem_s64)
$__internal_23_$__cuda_sm20_rem_s64:
[----:B------:R-:W-:Y:S02]  /*0520*/  UIADD3 UR6, UP1, UPT, URZ, -UR4, URZ ;  /* 0x80000004ff067290 */ /* 0x000fe4000ff3e0ff */
[----:B------:R-:W-:Y:S02]  /*0530*/  UISETP.GE.AND UP0, UPT, UR8, URZ, UPT ;  /* 0x000000ff0800728c */ /* 0x000fe4000bf06270 */
[----:B------:R-:W-:Y:S02]  /*0540*/  UIADD3.X UR7, UPT, UPT, URZ, ~UR8, URZ, UP1, !UPT ;  /* 0x80000008ff077290 */ /* 0x000fe40008ffe4ff */
[----:B------:R-:W-:Y:S02]  /*0550*/  USEL UR6, UR6, UR4, !UP0 ;  /* 0x0000000406067287 */ /* 0x000fe4000c000000 */
[----:B------:R-:W-:-:S09]  /*0560*/  USEL UR7, UR7, UR8, !UP0 ;  /* 0x0000000807077287 */ /* 0x000fd2000c000000 */
[----:B------:R-:W0:Y:S08]  /*0570*/  I2F.U64.RP R4, UR6 ;  /* 0x0000000600047d12 */ /* 0x000e300008309000 */
[----:B0-----:R-:W0:Y:S02]  /*0580*/  MUFU.RCP R4, R4 ;  /* 0x0000000400047308 */ /* 0x001e240000001000 */
[----:B0-----:R-:W-:-:S06]  /*0590*/  VIADD R6, R4, 0x1ffffffe ;  /* 0x1ffffffe04067836 */ /* 0x001fcc0000000000 */
[----:B------:R-:W0:Y:S02]  /*05a0*/  F2I.U64.TRUNC R6, R6 ;  /* 0x0000000600067311 */ /* 0x000e24000020d800 */
[----:B0-----:R-:W-:-:S04]  /*05b0*/  IMAD.WIDE.U32 R8, R6, UR6, RZ ;  /* 0x0000000606087c25 */ /* 0x001fc8000f8e00ff */
[----:B------:R-:W-:Y:S01]  /*05c0*/  IMAD R9, R6, UR7, R9 ;  /* 0x0000000706097c24 */ /* 0x000fe2000f8e0209 */
[----:B------:R-:W-:-:S03]  /*05d0*/  IADD3 R11, P0, PT, RZ, -R8, RZ ;  /* 0x80000008ff0b7210 */ /* 0x000fc60007f1e0ff */
[----:B------:R-:W-:Y:S02]  /*05e0*/  IMAD R9, R7, UR6, R9 ;  /* 0x0000000607097c24 */ /* 0x000fe4000f8e0209 */
[----:B------:R-:W-:-:S03]  /*05f0*/  IMAD.HI.U32 R8, R6, R11, RZ ;  /* 0x0000000b06087227 */ /* 0x000fc600078e00ff */
[----:B------:R-:W-:Y:S01]  /*0600*/  IADD3.X R13, PT, PT, RZ, ~R9, RZ, P0, !PT ;  /* 0x80000009ff0d7210 */ /* 0x000fe200007fe4ff */
[----:B------:R-:W-:-:S04]  /*0610*/  IMAD.MOV.U32 R9, RZ, RZ, R6 ;  /* 0x000000ffff097224 */ /* 0x000fc800078e0006 */
        /* <DEDUP_REMOVED lines=11> */
[----:B------:R-:W-:Y:S01]  /*06d0*/  IMAD R4, R11, UR6, R4 ;  /* 0x000000060b047c24 */ /* 0x000fe2000f8e0204 */
[----:B------:R-:W-:Y:S01]  /*06e0*/  IADD3 R7, P4, PT, RZ, -R2, RZ ;  /* 0x80000002ff077210 */ /* 0x000fe20007f9e0ff */
[----:B------:R-:W-:-:S04]  /*06f0*/  IMAD.HI.U32 R8, R9, R13, RZ ;  /* 0x0000000d09087227 */ /* 0x000fc800078e00ff */
[----:B------:R-:W-:Y:S02]  /*0700*/  IMAD.X R4, RZ, RZ, ~R4, P0 ;  /* 0x000000ffff047224 */ /* 0x000fe400000e0e04 */
[----:B------:R-:W-:Y:S02]  /*0710*/  IMAD.X R10, RZ, RZ, ~R5, P4 ;  /* 0x000000ffff0a7224 */ /* 0x000fe400020e0e05 */
[----:B------:R-:W-:-:S03]  /*0720*/  IMAD.WIDE.U32 R8, P0, R9, R4, R8 ;  /* 0x0000000409087225 */ /* 0x000fc60007800008 */
[----:B------:R-:W-:Y:S01]  /*0730*/  SEL R10, R10, R5, !P1 ;  /* 0x000000050a0a7207 */ /* 0x000fe20004800000 */
[C---:B------:R-:W-:Y:S02]  /*0740*/  IMAD R6, R11.reuse, R4, RZ ;  /* 0x000000040b067224 */ /* 0x040fe400078e02ff */
[----:B------:R-:W-:Y:S01]  /*0750*/  IMAD.HI.U32 R9, P2, R11, R13, R8 ;  /* 0x0000000d0b097227 */ /* 0x000fe20007840008 */
[----:B------:R-:W-:-:S03]  /*0760*/  SEL R8, R7, R2, !P1 ;  /* 0x0000000207087207 */ /* 0x000fc60004800000 */
[----:B------:R-:W-:Y:S01]  /*0770*/  IMAD.HI.U32 R4, R11, R4, RZ ;  /* 0x000000040b047227 */ /* 0x000fe200078e00ff */
[----:B------:R-:W-:-:S03]  /*0780*/  IADD3 R9, P3, PT, R6, R9, RZ ;  /* 0x0000000906097210 */ /* 0x000fc60007f7e0ff */
[----:B------:R-:W-:Y:S02]  /*0790*/  IMAD.X R11, R4, 0x1, R11, P0 ;  /* 0x00000001040b7824 */ /* 0x000fe400000e060b */
[----:B------:R-:W-:-:S03]  /*07a0*/  IMAD.HI.U32 R6, R9, R8, RZ ;  /* 0x0000000809067227 */ /* 0x000fc600078e00ff */
        /* <DEDUP_REMOVED lines=11> */
[----:B------:R-:W-:-:S03]  /*0860*/  IMAD R9, R9, UR7, R7 ;  /* 0x0000000709097c24 */ /* 0x000fc6000f8e0207 */
[----:B------:R-:W-:Y:S01]  /*0870*/  ISETP.GE.U32.AND P0, PT, R8, UR6, PT ;  /* 0x0000000608007c0c */ /* 0x000fe2000bf06070 */
[----:B------:R-:W-:-:S04]  /*0880*/  IMAD R4, R4, UR6, R9 ;  /* 0x0000000604047c24 */ /* 0x000fc8000f8e0209 */
[----:B------:R-:W-:Y:S01]  /*0890*/  IMAD.X R9, R10, 0x1, ~R4, P2 ;  /* 0x000000010a097824 */ /* 0x000fe200010e0e04 */
[----:B------:R-:W-:-:S04]  /*08a0*/  IADD3 R7, P2, PT, R8, -UR6, RZ ;  /* 0x8000000608077c10 */ /* 0x000fc8000ff5e0ff */
[C---:B------:R-:W-:Y:S02]  /*08b0*/  ISETP.GE.U32.AND.EX P0, PT, R9.reuse, UR7, PT, P0 ;  /* 0x0000000709007c0c */ /* 0x040fe4000bf06100 */
[----:B------:R-:W-:Y:S02]  /*08c0*/  IADD3.X R6, PT, PT, R9, ~UR7, RZ, P2, !PT ;  /* 0x8000000709067c10 */ /* 0x000fe400097fe4ff */
[----:B------:R-:W-:Y:S02]  /*08d0*/  SEL R7, R7, R8, P0 ;  /* 0x0000000807077207 */ /* 0x000fe40000000000 */
[----:B------:R-:W-:Y:S02]  /*08e0*/  SEL R6, R6, R9, P0 ;  /* 0x0000000906067207 */ /* 0x000fe40000000000 */
[C---:B------:R-:W-:Y:S02]  /*08f0*/  ISETP.GE.U32.AND P0, PT, R7.reuse, UR6, PT ;  /* 0x0000000607007c0c */ /* 0x040fe4000bf06070 */
[----:B------:R-:W-:-:S02]  /*0900*/  IADD3 R4, P2, PT, R7, -UR6, RZ ;  /* 0x8000000607047c10 */ /* 0x000fc4000ff5e0ff */
[C---:B------:R-:W-:Y:S02]  /*0910*/  ISETP.GE.U32.AND.EX P0, PT, R6.reuse, UR7, PT, P0 ;  /* 0x0000000706007c0c */ /* 0x040fe4000bf06100 */
[----:B------:R-:W-:Y:S02]  /*0920*/  IADD3.X R9, PT, PT, R6, ~UR7, RZ, P2, !PT ;  /* 0x8000000706097c10 */ /* 0x000fe400097fe4ff */
[----:B------:R-:W-:Y:S02]  /*0930*/  SEL R4, R4, R7, P0 ;  /* 0x0000000704047207 */ /* 0x000fe40000000000 */
[----:B------:R-:W-:Y:S02]  /*0940*/  SEL R9, R9, R6, P0 ;  /* 0x0000000609097207 */ /* 0x000fe40000000000 */
[----:B------:R-:W-:Y:S02]  /*0950*/  IADD3 R7, P2, PT, RZ, -R4, RZ ;  /* 0x80000004ff077210 */ /* 0x000fe40007f5e0ff */
[----:B------:R-:W-:-:S02]  /*0960*/  ISETP.NE.U32.AND P0, PT, RZ, UR4, PT ;  /* 0x00000004ff007c0c */ /* 0x000fc4000bf05070 */
[----:B------:R-:W-:Y:S01]  /*0970*/  SEL R4, R7, R4, !P1 ;  /* 0x0000000407047207 */ /* 0x000fe20004800000 */
[----:B------:R-:W-:Y:S01]  /*0980*/  IMAD.X R6, RZ, RZ, ~R9, P2 ;  /* 0x000000ffff067224 */ /* 0x000fe200010e0e09 */
[----:B------:R-:W-:Y:S01]  /*0990*/  ISETP.NE.AND.EX P0, PT, RZ, UR8, PT, P0 ;  /* 0x00000008ff007c0c */ /* 0x000fe2000bf05300 */
[----:B------:R-:W-:-:S03]  /*09a0*/  IMAD.MOV.U32 R7, RZ, RZ, 0x0 ;  /* 0x00000000ff077424 */ /* 0x000fc600078e00ff */
[----:B------:R-:W-:Y:S02]  /*09b0*/  SEL R9, R6, R9, !P1 ;  /* 0x0000000906097207 */ /* 0x000fe40004800000 */
[----:B------:R-:W-:Y:S02]  /*09c0*/  MOV R6, R0 ;  /* 0x0000000000067202 */ /* 0x000fe40000000f00 */
[----:B------:R-:W-:Y:S02]  /*09d0*/  SEL R4, R4, 0xffffffff, P0 ;  /* 0xffffffff04047807 */ /* 0x000fe40000000000 */
[----:B------:R-:W-:Y:S01]  /*09e0*/  SEL R9, R9, 0xffffffff, P0 ;  /* 0xffffffff09097807 */ /* 0x000fe20000000000 */
[----:B------:R-:W-:Y:S06]  /*09f0*/  RET.REL.NODEC R6 `(vec_normalizeCorrelation) ;  /* 0xfffffff406807950 */ /* 0x000fec0003c3ffff */
        .weak           $__internal_24_$__cuda_sm3x_div_rn_noftz_f32_slowpath
        .type           $__internal_24_$__cuda_sm3x_div_rn_noftz_f32_slowpath,@function
        .size           $__internal_24_$__cuda_sm3x_div_rn_noftz_f32_slowpath,(.L_x_1523 - $__internal_24_$__cuda_sm3x_div_rn_noftz_f32_slowpath)
$__internal_24_$__cuda_sm3x_div_rn_noftz_f32_slowpath:
[----:B------:R-:W-:Y:S01]  /*0a00*/  SHF.R.U32.HI R5, RZ, 0x17, R8 ;  /* 0x00000017ff057819 */ /* 0x000fe20000011608 */
[----:B------:R-:W-:Y:S01]  /*0a10*/  BSSY.RECONVERGENT B1, `(.L_x_348) ;  /* 0x0000064000017945 */ /* 0x000fe20003800200 */
[--C-:B------:R-:W-:Y:S01]  /*0a20*/  SHF.R.U32.HI R3, RZ, 0x17, R0.reuse ;  /* 0x00000017ff037819 */ /* 0x100fe20000011600 */
        /* <DEDUP_REMOVED lines=9> */
[----:B------:R-:W-:Y:S01]  /*0ac0*/  FSETP.GTU.FTZ.AND P0, PT, |R0|, +INF , PT ;  /* 0x7f8000000000780b */ /* 0x000fe20003f1c200 */
[----:B------:R-:W-:Y:S01]  /*0ad0*/  IMAD.MOV.U32 R3, RZ, RZ, R8 ;  /* 0x000000ffff037224 */ /* 0x000fe200078e0008 */
        /* <DEDUP_REMOVED lines=22> */
.L_x_349:
[----:B------:R-:W-:Y:S01]  /*0c40*/  LEA R3, R13, 0xc0800000, 0x17 ;  /* 0xc08000000d037811 */ /* 0x000fe200078eb8ff */
[----:B------:R-:W-:Y:S04]  /*0c50*/  BSSY.RECONVERGENT B2, `(.L_x_354) ;  /* 0x0000036000027945 */ /* 0x000fe80003800200 */
[----:B------:R-:W-:Y:S01]  /*0c60*/  IMAD.IADD R3, R8, 0x1, -R3 ;  /* 0x0000000108037824 */ /* 0x000fe200078e0a03 */
[----:B------:R-:W-:-:S03]  /*0c70*/  IADD3 R8, PT, PT, R5, -0x7f, RZ ;  /* 0xffffff8105087810 */ /* 0x000fc60007ffe0ff */
[----:B------:R-:W0:Y:S01]  /*0c80*/  MUFU.RCP R10, R3 ;  /* 0x00000003000a7308 */ /* 0x000e220000001000 */
[----:B------:R-:W-:Y:S01]  /*0c90*/  FADD.FTZ R11, -R3, -RZ ;  /* 0x800000ff030b7221 */ /* 0x000fe20000010100 */
[C---:B------:R-:W-:Y:S01]  /*0ca0*/  IMAD R0, R8.reuse, -0x800000, R7 ;  /* 0xff80000008007824 */ /* 0x040fe200078e0207 */
[----:B------:R-:W-:-:S05]  /*0cb0*/  IADD3 R8, PT, PT, R8, 0x7f, -R13 ;  /* 0x0000007f08087810 */ /* 0x000fca0007ffe80d */
        /* <DEDUP_REMOVED lines=43> */
.L_x_356:
[----:B------:R-:W-:-:S04]  /*0f70*/  LOP3.LUT R0, R0, 0x80000000, RZ, 0xc0, !PT ;  /* 0x8000000000007812 */ /* 0x000fc800078ec0ff */
[----:B------:R-:W-:Y:S01]  /*0f80*/  LOP3.LUT R0, R0, 0x7f800000, RZ, 0xfc, !PT ;  /* 0x7f80000000007812 */ /* 0x000fe200078efcff */
[----:B------:R-:W-:Y:S06]  /*0f90*/  BRA `(.L_x_357) ;  /* 0x0000000000047947 */ /* 0x000fec0003800000 */
.L_x_355:
[----:B------:R-:W-:-:S07]  /*0fa0*/  IMAD R0, R8, 0x800000, R0 ;  /* 0x0080000008007824 */ /* 0x000fce00078e0200 */
.L_x_357:
[----:B------:R-:W-:Y:S05]  /*0fb0*/  BSYNC.RECONVERGENT B2 ;  /* 0x0000000000027941 */ /* 0x000fea0003800200 */
.L_x_354:
[----:B------:R-:W-:Y:S05]  /*0fc0*/  BRA `(.L_x_358) ;  /* 0x0000000000207947 */ /* 0x000fea0003800000 */
.L_x_353:
[----:B------:R-:W-:-:S04]  /*0fd0*/  LOP3.LUT R0, R8, 0x80000000, R7, 0x48, !PT ;  /* 0x8000000008007812 */ /* 0x000fc800078e4807 */
[----:B------:R-:W-:Y:S01]  /*0fe0*/  LOP3.LUT R0, R0, 0x7f800000, RZ, 0xfc, !PT ;  /* 0x7f80000000007812 */ /* 0x000fe200078efcff */
[----:B------:R-:W-:Y:S06]  /*0ff0*/  BRA `(.L_x_358) ;  /* 0x0000000000147947 */ /* 0x000fec0003800000 */
.L_x_352:
[----:B------:R-:W-:Y:S01]  /*1000*/  LOP3.LUT R0, R8, 0x80000000, R7, 0x48, !PT ;  /* 0x8000000008007812 */ /* 0x000fe200078e4807 */
[----:B------:R-:W-:Y:S06]  /*1010*/  BRA `(.L_x_358) ;  /* 0x00000000000c7947 */ /* 0x000fec0003800000 */
.L_x_351:
[----:B------:R-:W0:Y:S01]  /*1020*/  MUFU.RSQ R0, -QNAN ;  /* 0xffc0000000007908 */ /* 0x000e220000001400 */
[----:B------:R-:W-:Y:S05]  /*1030*/  BRA `(.L_x_358) ;  /* 0x0000000000047947 */ /* 0x000fea0003800000 */
.L_x_350:
[----:B------:R-:W-:-:S07]  /*1040*/  FADD.FTZ R0, R0, R3 ;  /* 0x0000000300007221 */ /* 0x000fce0000010000 */
.L_x_358:
[----:B------:R-:W-:Y:S05]  /*1050*/  BSYNC.RECONVERGENT B1 ;  /* 0x0000000000017941 */ /* 0x000fea0003800200 */
.L_x_348:
[----:B------:R-:W-:-:S04]  /*1060*/  IMAD.MOV.U32 R7, RZ, RZ, 0x0 ;  /* 0x00000000ff077424 */ /* 0x000fc800078e00ff */
[----:B0-----:R-:W-:Y:S05]  /*1070*/  RET.REL.NODEC R6 `(vec_normalizeCorrelation) ;  /* 0xffffffec06e07950 */ /* 0x001fea0003c3ffff */
.L_x_359:
        /* <DEDUP_REMOVED lines=16> */
.L_x_1523:


//--------------------- .text.vec_makeResultCorrelation --------------------------
	.section	.text.vec_makeResultCorrelation,"ax",@progbits
	.align	128
        .global         vec_makeResultCorrelation
        .type           vec_makeResultCorrelation,@function
        .size           vec_makeResultCorrelation,(.L_x_1525 - vec_makeResultCorrelation)
        .other          vec_makeResultCorrelation,@"STO_CUDA_ENTRY STV_DEFAULT"
vec_makeResultCorrelation:
.text.vec_makeResultCorrelation:
        /* <DEDUP_REMOVED lines=18> */
[----:B0-----:R-:W-:-:S04]  /*0120*/  IABS R6, R7 ;  /* 0x0000000700067213 */ /* 0x001fc80000000000 */
[----:B------:R-:W0:Y:S08]  /*0130*/  I2F.RP R4, R6 ;  /* 0x0000000600047306 */ /* 0x000e300000209400 */
[----:B0-----:R-:W0:Y:S02]  /*0140*/  MUFU.RCP R4, R4 ;  /* 0x0000000400047308 */ /* 0x001e240000001000 */
[----:B0-----:R-:W-:-:S06]  /*0150*/  VIADD R2, R4, 0xffffffe ;  /* 0x0ffffffe04027836 */ /* 0x001fcc0000000000 */
[----:B------:R0:W3:Y:S02]  /*0160*/  F2I.FTZ.U32.TRUNC.NTZ R3, R2 ;  /* 0x0000000200037305 */ /* 0x0000e4000021f000 */
[----:B0-----:R-:W-:Y:S02]  /*0170*/  IMAD.MOV.U32 R2, RZ, RZ, RZ ;  /* 0x000000ffff027224 */ /* 0x001fe400078e00ff */
[----:B---3--:R-:W-:-:S04]  /*0180*/  IMAD.MOV R5, RZ, RZ, -R3 ;  /* 0x000000ffff057224 */ /* 0x008fc800078e0a03 */
[----:B------:R-:W-:-:S04]  /*0190*/  IMAD R5, R5, R6, RZ ;  /* 0x0000000605057224 */ /* 0x000fc800078e02ff */
[----:B------:R-:W-:Y:S01]  /*01a0*/  IMAD.HI.U32 R3, R3, R5, R2 ;  /* 0x0000000503037227 */ /* 0x000fe200078e0002 */
[----:B------:R-:W-:-:S04]  /*01b0*/  LOP3.LUT R2, R0, R7, RZ, 0x3c, !PT ;  /* 0x0000000700027212 */ /* 0x000fc800078e3cff */
        /* <DEDUP_REMOVED lines=9> */
[----:B------:R-:W0:Y:S11]  /*0250*/  LDC.64 R2, c[0x0][0x3a0] ;  /* 0x0000e800ff027b82 */ /* 0x000e360000000a00 */
[----:B------:R-:W-:-:S04]  /*0260*/  @P0 VIADD R5, R5, 0x1 ;  /* 0x0000000105050836 */ /* 0x000fc80000000000 */
[----:B------:R-:W-:-:S04]  /*0270*/  IMAD.MOV.U32 R6, RZ, RZ, R5 ;  /* 0x000000ffff067224 */ /* 0x000fc800078e0005 */
[----:B------:R-:W-:Y:S01]  /*0280*/  @!P2 IMAD.MOV R6, RZ, RZ, -R6 ;  /* 0x000000ffff06a224 */ /* 0x000fe200078e0a06 */
[----:B------:R-:W-:-:S05]  /*0290*/  @!P1 LOP3.LUT R6, RZ, R7, RZ, 0x33, !PT ;  /* 0x00000007ff069212 */ /* 0x000fca00078e33ff */
[----:B------:R-:W-:-:S04]  /*02a0*/  IMAD.MOV R5, RZ, RZ, -R6 ;  /* 0x000000ffff057224 */ /* 0x000fc800078e0a06 */
[----:B------:R-:W-:-:S04]  /*02b0*/  IMAD R5, R7, R5, R0 ;  /* 0x0000000507057224 */ /* 0x000fc800078e0200 */
[----:B0-----:R-:W-:Y:S02]  /*02c0*/  IMAD.WIDE R2, R5, 0x4, R2 ;  /* 0x0000000405027825 */ /* 0x001fe400078e0202 */
[----:B------:R-:W0:Y:S04]  /*02d0*/  LDC.64 R4, c[0x0][0x398] ;  /* 0x0000e600ff047b82 */ /* 0x000e280000000a00 */
[----:B-1----:R-:W3:Y:S01]  /*02e0*/  LDG.E R3, desc[UR4][R2.64] ;  /* 0x0000000402037981 */ /* 0x002ee2000c1e1900 */
[----:B--2---:R-:W-:-:S04]  /*02f0*/  I2FP.F32.S32 R16, UR6 ;  /* 0x0000000600107c45 */ /* 0x004fc80008201400 */
[----:B------:R-:W1:Y:S02]  /*0300*/  F2F.F64.F32 R8, R16 ;  /* 0x0000001000087310 */ /* 0x000e640000201800 */
[----:B-1----:R-:W-:-:S06]  /*0310*/  DMUL R8, R8, 0.5 ;  /* 0x3fe0000008087828 */ /* 0x002fcc0000000000 */
[----:B------:R-:W1:Y:S04]  /*0320*/  MUFU.RSQ64H R11, R9 ;  /* 0x00000009000b7308 */ /* 0x000e680000001c00 */
[----:B------:R-:W-:Y:S02]  /*0330*/  VIADD R10, R9, 0xfcb00000 ;  /* 0xfcb00000090a7836 */ /* 0x000fe40000000000 */
[----:B---3--:R-:W-:-:S04]  /*0340*/  IMAD R7, R6, UR6, R3 ;  /* 0x0000000606077c24 */ /* 0x008fc8000f8e0203 */
[----:B0-----:R-:W-:-:S05]  /*0350*/  IMAD.WIDE R4, R7, 0x4, R4 ;  /* 0x0000000407047825 */ /* 0x001fca00078e0204 */
[----:B------:R-:W2:Y:S01]  /*0360*/  LDG.E R18, desc[UR4][R4.64] ;  /* 0x0000000404127981 */ /* 0x000ea2000c1e1900 */
[----:B-1----:R-:W-:Y:S01]  /*0370*/  DMUL R2, R10, R10 ;  /* 0x0000000a0a027228 */ /* 0x002fe20000000000 */
[----:B------:R-:W-:Y:S01]  /*0380*/  IMAD.MOV.U32 R6, RZ, RZ, 0x0 ;  /* 0x00000000ff067424 */ /* 0x000fe200078e00ff */
[----:B------:R-:W-:Y:S01]  /*0390*/  ISETP.GE.U32.AND P0, PT, R10, 0x7ca00000, PT ;  /* 0x7ca000000a00780c */ /* 0x000fe20003f06070 */
[----:B------:R-:W-:-:S05]  /*03a0*/  IMAD.MOV.U32 R7, RZ, RZ, 0x3fd80000 ;  /* 0x3fd80000ff077424 */ /* 0x000fca00078e00ff */
[----:B------:R-:W-:-:S08]  /*03b0*/  DFMA R2, R8, -R2, 1 ;  /* 0x3ff000000802742b */ /* 0x000fd00000000802 */
[----:B------:R-:W-:Y:S02]  /*03c0*/  DFMA R6, R2, R6, 0.5 ;  /* 0x3fe000000206742b */ /* 0x000fe40000000006 */
[----:B------:R-:W-:-:S08]  /*03d0*/  DMUL R2, R10, R2 ;  /* 0x000000020a027228 */ /* 0x000fd00000000000 */
[----:B------:R-:W-:-:S08]  /*03e0*/  DFMA R12, R6, R2, R10 ;  /* 0x00000002060c722b */ /* 0x000fd0000000000a */
[----:B------:R-:W-:Y:S02]  /*03f0*/  DMUL R14, R8, R12 ;  /* 0x0000000c080e7228 */ /* 0x000fe40000000000 */
[----:B------:R-:W-:-:S06]  /*0400*/  VIADD R19, R13, 0xfff00000 ;  /* 0xfff000000d137836 */ /* 0x000fcc0000000000 */
[----:B------:R-:W-:Y:S01]  /*0410*/  DFMA R16, R14, -R14, R8 ;  /* 0x8000000e0e10722b */ /* 0x000fe20000000008 */
[----:B--2---:R0:W1:Y:S02]  /*0420*/  F2F.F64.F32 R6, R18 ;  /* 0x0000001200067310 */ /* 0x0040640000201800 */
[----:B0-----:R-:W-:-:S06]  /*0430*/  IMAD.MOV.U32 R18, RZ, RZ, R12 ;  /* 0x000000ffff127224 */ /* 0x001fcc00078e000c */
[----:B------:R-:W-:Y:S01]  /*0440*/  DFMA R4, R16, R18, R14 ;  /* 0x000000121004722b */ /* 0x000fe2000000000e */
[----:B-1----:R-:W-:Y:S10]  /*0450*/  @!P0 BRA `(.L_x_360) ;  /* 0x0000000000088947 */ /* 0x002ff40003800000 */
[----:B------:R-:W-:-:S07]  /*0460*/  MOV R2, 0x480 ;  /* 0x0000048000027802 */ /* 0x000fce0000000f00 */
[----:B------:R-:W-:Y:S05]  /*0470*/  CALL.REL.NOINC `($__internal_26_$__cuda_sm20_dsqrt_rn_f64_mediumpath_v1) ;  /* 0x0000000400d07944 */ /* 0x000fea0003c00000 */
.L_x_360:
[----:B------:R-:W0:Y:S01]  /*0480*/  MUFU.RCP64H R3, R5 ;  /* 0x0000000500037308 */ /* 0x000e220000001800 */
[----:B------:R-:W-:Y:S01]  /*0490*/  IMAD.MOV.U32 R2, RZ, RZ, 0x1 ;  /* 0x00000001ff027424 */ /* 0x000fe200078e00ff */
[----:B------:R-:W-:Y:S01]  /*04a0*/  FSETP.GEU.AND P1, PT, |R7|, 6.5827683646048100446e-37, PT ;  /* 0x036000000700780b */ /* 0x000fe20003f2e200 */
[----:B------:R-:W-:Y:S04]  /*04b0*/  BSSY.RECONVERGENT B0, `(.L_x_361) ;  /* 0x000000e000007945 */ /* 0x000fe80003800200 */
[----:B0-----:R-:W-:-:S08]  /*04c0*/  DFMA R8, R2, -R4, 1 ;  /* 0x3ff000000208742b */ /* 0x001fd00000000804 */
[----:B------:R-:W-:-:S08]  /*04d0*/  DFMA R8, R8, R8, R8 ;  /* 0x000000080808722b */ /* 0x000fd00000000008 */
[----:B------:R-:W-:-:S08]  /*04e0*/  DFMA R8, R2, R8, R2 ;  /* 0x000000080208722b */ /* 0x000fd00000000002 */
[----:B------:R-:W-:-:S08]  /*04f0*/  DFMA R2, R8, -R4, 1 ;  /* 0x3ff000000802742b */ /* 0x000fd00000000804 */
[----:B------:R-:W-:-:S08]  /*0500*/  DFMA R2, R8, R2, R8 ;  /* 0x000000020802722b */ /* 0x000fd00000000008 */
[----:B------:R-:W-:-:S08]  /*0510*/  DMUL R8, R6, R2 ;  /* 0x0000000206087228 */ /* 0x000fd00000000000 */
[----:B------:R-:W-:-:S08]  /*0520*/  DFMA R10, R8, -R4, R6 ;  /* 0x80000004080a722b */ /* 0x000fd00000000006 */
[----:B------:R-:W-:-:S10]  /*0530*/  DFMA R2, R2, R10, R8 ;  /* 0x0000000a0202722b */ /* 0x000fd40000000008 */
[----:B------:R-:W-:-:S05]  /*0540*/  FFMA R8, RZ, R5, R3 ;  /* 0x00000005ff087223 */ /* 0x000fca0000000003 */
[----:B------:R-:W-:-:S13]  /*0550*/  FSETP.GT.AND P0, PT, |R8|, 1.469367938527859385e-39, PT ;  /* 0x001000000800780b */ /* 0x000fda0003f04200 */
[----:B------:R-:W-:Y:S05]  /*0560*/  @P0 BRA P1, `(.L_x_362) ;  /* 0x0000000000080947 */ /* 0x000fea0000800000 */
[----:B------:R-:W-:-:S07]  /*0570*/  MOV R10, 0x590 ;  /* 0x00000590000a7802 */ /* 0x000fce0000000f00 */
[----:B------:R-:W-:Y:S05]  /*0580*/  CALL.REL.NOINC `($__internal_25_$__cuda_sm20_div_rn_f64_full) ;  /* 0x0000000000187944 */ /* 0x000fea0003c00000 */
.L_x_362:
[----:B------:R-:W-:Y:S05]  /*0590*/  BSYNC.RECONVERGENT B0 ;  /* 0x0000000000007941 */ /* 0x000fea0003800200 */
.L_x_361:
[----:B------:R-:W0:Y:S01]  /*05a0*/  LDC.64 R4, c[0x0][0x390] ;  /* 0x0000e400ff047b82 */ /* 0x000e220000000a00 */
[----:B------:R-:W1:Y:S01]  /*05b0*/  F2F.F32.F64 R3, R2 ;  /* 0x0000000200037310 */ /* 0x000e620000301000 */
[----:B0-----:R-:W-:-:S05]  /*05c0*/  IMAD.WIDE R4, R0, 0x4, R4 ;  /* 0x0000000400047825 */ /* 0x001fca00078e0204 */
[----:B-1----:R-:W-:Y:S01]  /*05d0*/  STG.E desc[UR4][R4.64], R3 ;  /* 0x0000000304007986 */ /* 0x002fe2000c101904 */
[----:B------:R-:W-:Y:S05]  /*05e0*/  EXIT ;  /* 0x000000000000794d */ /* 0x000fea0003800000 */
        .weak           $__internal_25_$__cuda_sm20_div_rn_f64_full
        .type           $__internal_25_$__cuda_sm20_div_rn_f64_full,@function
        .size           $__internal_25_$__cuda_sm20_div_rn_f64_full,($__internal_26_$__cuda_sm20_dsqrt_rn_f64_mediumpath_v1 - $__internal_25_$__cuda_sm20_div_rn_f64_full)
$__internal_25_$__cuda_sm20_div_rn_f64_full:
[C---:B------:R-:W-:Y:S01]  /*05f0*/  FSETP.GEU.AND P0, PT, |R5|.reuse, 1.469367938527859385e-39, PT ;  /* 0x001000000500780b */ /* 0x040fe20003f0e200 */
[----:B------:R-:W-:Y:S01]  /*0600*/  BSSY.RECONVERGENT B1, `(.L_x_363) ;  /* 0x0000057000017945 */ /* 0x000fe20003800200 */
[----:B------:R-:W-:Y:S02]  /*0610*/  LOP3.LUT R2, R5, 0x800fffff, RZ, 0xc0, !PT ;  /* 0x800fffff05027812 */ /* 0x000fe400078ec0ff */
[C---:B------:R-:W-:Y:S02]  /*0620*/  FSETP.GEU.AND P2, PT, |R7|.reuse, 1.469367938527859385e-39, PT ;  /* 0x001000000700780b */ /* 0x040fe40003f4e200 */
[----:B------:R-:W-:Y:S01]  /*0630*/  LOP3.LUT R3, R2, 0x3ff00000, RZ, 0xfc, !PT ;  /* 0x3ff0000002037812 */ /* 0x000fe200078efcff */
[----:B------:R-:W-:Y:S01]  /*0640*/  IMAD.MOV.U32 R2, RZ, RZ, R4 ;  /* 0x000000ffff027224 */ /* 0x000fe200078e0004 */
[----:B------:R-:W-:Y:S02]  /*0650*/  MOV R16, 0x1 ;  /* 0x0000000100107802 */ /* 0x000fe40000000f00 */
[----:B------:R-:W-:-:S02]  /*0660*/  LOP3.LUT R11, R7, 0x7ff00000, RZ, 0xc0, !PT ;  /* 0x7ff00000070b7812 */ /* 0x000fc400078ec0ff */
[----:B------:R-:W-:Y:S01]  /*0670*/  LOP3.LUT R14, R5, 0x7ff00000, RZ, 0xc0, !PT ;  /* 0x7ff00000050e7812 */ /* 0x000fe200078ec0ff */
[----:B------:R-:W-:-:S03]  /*0680*/  @!P0 DMUL R2, R4, 8.98846567431157953865e+307 ;  /* 0x7fe0000004028828 */ /* 0x000fc60000000000 */
[----:B------:R-:W-:Y:S01]  /*0690*/  ISETP.GE.U32.AND P1, PT, R11, R14, PT ;  /* 0x0000000e0b00720c */ /* 0x000fe20003f26070 */
[----:B------:R-:W-:Y:S01]  /*06a0*/  @!P2 IMAD.MOV.U32 R18, RZ, RZ, RZ ;  /* 0x000000ffff12a224 */ /* 0x000fe200078e00ff */
[----:B------:R-:W-:Y:S01]  /*06b0*/  @!P2 LOP3.LUT R12, R5, 0x7ff00000, RZ, 0xc0, !PT ;  /* 0x7ff00000050ca812 */ /* 0x000fe200078ec0ff */
[----:B------:R-:W0:Y:S03]  /*06c0*/  MUFU.RCP64H R17, R3 ;  /* 0x0000000300117308 */ /* 0x000e260000001800 */
[----:B------:R-:W-:Y:S01]  /*06d0*/  @!P2 ISETP.GE.U32.AND P3, PT, R11, R12, PT ;  /* 0x0000000c0b00a20c */ /* 0x000fe20003f66070 */
[----:B------:R-:W-:-:S05]  /*06e0*/  IMAD.MOV.U32 R12, RZ, RZ, 0x1ca00000 ;  /* 0x1ca00000ff0c7424 */ /* 0x000fca00078e00ff */
[----:B------:R-:W-:-:S04]  /*06f0*/  @!P2 SEL R13, R12, 0x63400000, !P3 ;  /* 0x634000000c0da807 */ /* 0x000fc80005800000 */
[----:B------:R-:W-:Y:S01]  /*0700*/  @!P2 LOP3.LUT R13, R13, 0x80000000, R7, 0xf8, !PT ;  /* 0x800000000d0da812 */ /* 0x000fe200078ef807 */
[----:B0-----:R-:W-:-:S03]  /*0710*/  DFMA R8, R16, -R2, 1 ;  /* 0x3ff000001008742b */ /* 0x001fc60000000802 */
[----:B------:R-:W-:-:S05]  /*0720*/  @!P2 LOP3.LUT R19, R13, 0x100000, RZ, 0xfc, !PT ;  /* 0x001000000d13a812 */ /* 0x000fca00078efcff */
[----:B------:R-:W-:-:S08]  /*0730*/  DFMA R8, R8, R8, R8 ;  /* 0x000000080808722b */ /* 0x000fd00000000008 */
[----:B------:R-:W-:Y:S01]  /*0740*/  DFMA R16, R16, R8, R16 ;  /* 0x000000081010722b */ /* 0x000fe20000000010 */
[----:B------:R-:W-:Y:S01]  /*0750*/  SEL R9, R12, 0x63400000, !P1 ;  /* 0x634000000c097807 */ /* 0x000fe20004800000 */
[----:B------:R-:W-:-:S03]  /*0760*/  IMAD.MOV.U32 R8, RZ, RZ, R6 ;  /* 0x000000ffff087224 */ /* 0x000fc600078e0006 */
[----:B------:R-:W-:-:S03]  /*0770*/  LOP3.LUT R9, R9, 0x800fffff, R7, 0xf8, !PT ;  /* 0x800fffff09097812 */ /* 0x000fc600078ef807 */
[----:B------:R-:W-:-:S03]  /*0780*/  DFMA R20, R16, -R2, 1 ;  /* 0x3ff000001014742b */ /* 0x000fc60000000802 */
[----:B------:R-:W-:-:S05]  /*0790*/  @!P2 DFMA R8, R8, 2, -R18 ;  /* 0x400000000808a82b */ /* 0x000fca0000000812 */
[----:B------:R-:W-:Y:S01]  /*07a0*/  DFMA R16, R16, R20, R16 ;  /* 0x000000141010722b */ /* 0x000fe20000000010 */
[----:B------:R-:W-:Y:S02]  /*07b0*/  IMAD.MOV.U32 R21, RZ, RZ, R11 ;  /* 0x000000ffff157224 */ /* 0x000fe400078e000b */
[----:B------:R-:W-:Y:S01]  /*07c0*/  IMAD.MOV.U32 R20, RZ, RZ, R14 ;  /* 0x000000ffff147224 */ /* 0x000fe200078e000e */
[----:B------:R-:W-:Y:S02]  /*07d0*/  @!P0 LOP3.LUT R20, R3, 0x7ff00000, RZ, 0xc0, !PT ;  /* 0x7ff0000003148812 */ /* 0x000fe400078ec0ff */
[----:B------:R-:W-:Y:S02]  /*07e0*/  @!P2 LOP3.LUT R21, R9, 0x7ff00000, RZ, 0xc0, !PT ;  /* 0x7ff000000915a812 */ /* 0x000fe400078ec0ff */
[----:B------:R-:W-:Y:S01]  /*07f0*/  DMUL R18, R16, R8 ;  /* 0x0000000810127228 */ /* 0x000fe20000000000 */
[----:B------:R-:W-:Y:S02]  /*0800*/  VIADD R22, R20, 0xffffffff ;  /* 0xffffffff14167836 */ /* 0x000fe40000000000 */
[----:B------:R-:W-:-:S05]  /*0810*/  VIADD R13, R21, 0xffffffff ;  /* 0xffffffff150d7836 */ /* 0x000fca0000000000 */
        /* <DEDUP_REMOVED lines=22> */
[----:B------:R-:W-:Y:S01]  /*0980*/  IADD3 R3, PT, PT, -R11, RZ, RZ ;  /* 0x000000ff0b037210 */ /* 0x000fe20007ffe1ff */
[----:B------:R-:W-:Y:S01]  /*0990*/  IMAD.MOV.U32 R2, RZ, RZ, RZ ;  /* 0x000000ffff027224 */ /* 0x000fe200078e00ff */
[----:B------:R-:W-:-:S05]  /*09a0*/  DMUL.RP R6, R14, R6 ;  /* 0x000000060e067228 */ /* 0x000fca0000008000 */
[----:B------:R-:W-:-:S05]  /*09b0*/  DFMA R2, R12, -R2, R14 ;  /* 0x800000020c02722b */ /* 0x000fca000000000e */
[----:B------:R-:W-:Y:S02]  /*09c0*/  LOP3.LUT R5, R7, R5, RZ, 0x3c, !PT ;  /* 0x0000000507057212 */ /* 0x000fe400078e3cff */
[----:B------:R-:W-:-:S04]  /*09d0*/  IADD3 R2, PT, PT, -R11, -0x43300000, RZ ;  /* 0xbcd000000b027810 */ /* 0x000fc80007ffe1ff */
[----:B------:R-:W-:-:S04]  /*09e0*/  FSETP.NEU.AND P0, PT, |R3|, R2, PT ;  /* 0x000000020300720b */ /* 0x000fc80003f0d200 */
[----:B------:R-:W-:Y:S02]  /*09f0*/  FSEL R12, R6, R12, !P0 ;  /* 0x0000000c060c7208 */ /* 0x000fe40004000000 */
[----:B------:R-:W-:Y:S01]  /*0a00*/  FSEL R13, R5, R13, !P0 ;  /* 0x0000000d050d7208 */ /* 0x000fe20004000000 */
[----:B------:R-:W-:Y:S06]  /*0a10*/  BRA `(.L_x_365) ;  /* 0x0000000000547947 */ /* 0x000fec0003800000 */
.L_x_364:
        /* <DEDUP_REMOVED lines=16> */
.L_x_367:
[----:B------:R-:W-:Y:S01]  /*0b20*/  LOP3.LUT R13, R5, 0x80000, RZ, 0xfc, !PT ;  /* 0x00080000050d7812 */ /* 0x000fe200078efcff */
[----:B------:R-:W-:Y:S01]  /*0b30*/  IMAD.MOV.U32 R12, RZ, RZ, R4 ;  /* 0x000000ffff0c7224 */ /* 0x000fe200078e0004 */
[----:B------:R-:W-:Y:S06]  /*0b40*/  BRA `(.L_x_365) ;  /* 0x0000000000087947 */ /* 0x000fec0003800000 */
.L_x_366:
[----:B------:R-:W-:Y:S01]  /*0b50*/  LOP3.LUT R13, R7, 0x80000, RZ, 0xfc, !PT ;  /* 0x00080000070d7812 */ /* 0x000fe200078efcff */
[----:B------:R-:W-:-:S07]  /*0b60*/  IMAD.MOV.U32 R12, RZ, RZ, R6 ;  /* 0x000000ffff0c7224 */ /* 0x000fce00078e0006 */
.L_x_365:
[----:B------:R-:W-:Y:S05]  /*0b70*/  BSYNC.RECONVERGENT B1 ;  /* 0x0000000000017941 */ /* 0x000fea0003800200 */
.L_x_363:
[----:B------:R-:W-:Y:S02]  /*0b80*/  IMAD.MOV.U32 R11, RZ, RZ, 0x0 ;  /* 0x00000000ff0b7424 */ /* 0x000fe400078e00ff */
[----:B------:R-:W-:Y:S02]  /*0b90*/  IMAD.MOV.U32 R2, RZ, RZ, R12 ;  /* 0x000000ffff027224 */ /* 0x000fe400078e000c */
[----:B------:R-:W-:Y:S01]  /*0ba0*/  IMAD.MOV.U32 R3, RZ, RZ, R13 ;  /* 0x000000ffff037224 */ /* 0x000fe200078e000d */
[----:B------:R-:W-:Y:S06]  /*0bb0*/  RET.REL.NODEC R10 `(vec_makeResultCorrelation) ;  /* 0xfffffff40a107950 */ /* 0x000fec0003c3ffff */
        .weak           $__internal_26_$__cuda_sm20_dsqrt_rn_f64_mediumpath_v1
        .type           $__internal_26_$__cuda_sm20_dsqrt_rn_f64_mediumpath_v1,@function
        .size           $__internal_26_$__cuda_sm20_dsqrt_rn_f64_mediumpath_v1,(.L_x_1525 - $__internal_26_$__cuda_sm20_dsqrt_rn_f64_mediumpath_v1)
$__internal_26_$__cuda_sm20_dsqrt_rn_f64_mediumpath_v1:
[----:B------:R-:W-:Y:S02]  /*0bc0*/  ISETP.GE.U32.AND P0, PT, R10, -0x3400000, PT ;  /* 0xfcc000000a00780c */ /* 0x000fe40003f06070 */
[----:B------:R-:W-:-:S11]  /*0bd0*/  MOV R13, R19 ;  /* 0x00000013000d7202 */ /* 0x000fd60000000f00 */
[----:B------:R-:W-:Y:S05]  /*0be0*/  @!P0 BRA `(.L_x_368) ;  /* 0x0000000000208947 */ /* 0x000fea0003800000 */
[----:B------:R-:W-:-:S10]  /*0bf0*/  DFMA.RM R12, R16, R12, R14 ;  /* 0x0000000c100c722b */ /* 0x000fd4000000400e */
[----:B------:R-:W-:-:S05]  /*0c00*/  IADD3 R4, P0, PT, R12, 0x1, RZ ;  /* 0x000000010c047810 */ /* 0x000fca0007f1e0ff */
[----:B------:R-:W-:-:S06]  /*0c10*/  IMAD.X R5, RZ, RZ, R13, P0 ;  /* 0x000000ffff057224 */ /* 0x000fcc00000e060d */
[----:B------:R-:W-:-:S08]  /*0c20*/  DFMA.RP R8, -R12, R4, R8 ;  /* 0x000000040c08722b */ /* 0x000fd00000008108 */
[----:B------:R-:W-:-:S06]  /*0c30*/  DSETP.GT.AND P0, PT, R8, RZ, PT ;  /* 0x000000ff0800722a */ /* 0x000fcc0003f04000 */
[----:B------:R-:W-:Y:S02]  /*0c40*/  FSEL R4, R4, R12, P0 ;  /* 0x0000000c04047208 */ /* 0x000fe40000000000 */
[----:B------:R-:W-:Y:S01]  /*0c50*/  FSEL R5, R5, R13, P0 ;  /* 0x0000000d05057208 */ /* 0x000fe20000000000 */
[----:B------:R-:W-:Y:S06]  /*0c60*/  BRA `(.L_x_369) ;  /* 0x0000000000647947 */ /* 0x000fec0003800000 */
.L_x_368:
        /* <DEDUP_REMOVED lines=24> */
.L_x_370:
[----:B------:R-:W-:-:S11]  /*0df0*/  DADD R4, R8, R8 ;  /* 0x0000000008047229 */ /* 0x000fd60000000008 */
.L_x_369:
[----:B------:R-:W-:-:S04]  /*0e00*/  IMAD.MOV.U32 R3, RZ, RZ, 0x0 ;  /* 0x00000000ff037424 */ /* 0x000fc800078e00ff */
[----:B------:R-:W-:Y:S05]  /*0e10*/  RET.REL.NODEC R2 `(vec_makeResultCorrelation) ;  /* 0xfffffff002787950 */ /* 0x000fea0003c3ffff */
.L_x_371:
        /* <DEDUP_REMOVED lines=14> */
.L_x_1525:


//--------------------- .text.vec_mycusparsemoduloSsctr --------------------------
	.section	.text.vec_mycusparsemoduloSsctr,"ax",@progbits
	.align	128
        .global         vec_mycusparsemoduloSsctr
        .type           vec_mycusparsemoduloSsctr,@function
        .size           vec_mycusparsemoduloSsctr,(.L_x_1631 - vec_mycusparsemoduloSsctr)
        .other          vec_mycusparsemoduloSsctr,@"STO_CUDA_ENTRY STV_DEFAULT"
vec_mycusparsemoduloSsctr:
.text.vec_mycusparsemoduloSsctr:
        /* <DEDUP_REMOVED lines=16> */
[----:B------:R-:W2:Y:S01]  /*0100*/  LDCU UR6, c[0x0][0x384] ;  /* 0x00007080ff0677ac */ /* 0x000ea20008000800 */
[----:B0-----:R-:W-:-:S04]  /*0110*/  IABS R5, R6 ;  /* 0x0000000600057213 */ /* 0x001fc80000000000 */
[----:B------:R-:W0:Y:S08]  /*0120*/  I2F.RP R0, R5 ;  /* 0x0000000500007306 */ /* 0x000e300000209400 */
[----:B0-----:R-:W0:Y:S02]  /*0130*/  MUFU.RCP R0, R0 ;  /* 0x0000000000007308 */ /* 0x001e240000001000 */
[----:B0-----:R-:W-:-:S06]  /*0140*/  IADD3 R2, PT, PT, R0, 0xffffffe, RZ ;  /* 0x0ffffffe00027810 */ /* 0x001fcc0007ffe0ff */
[----:B------:R0:W3:Y:S02]  /*0150*/  F2I.FTZ.U32.TRUNC.NTZ R3, R2 ;  /* 0x0000000200037305 */ /* 0x0000e4000021f000 */
[----:B0-----:R-:W-:Y:S01]  /*0160*/  IMAD.MOV.U32 R2, RZ, RZ, RZ ;  /* 0x000000ffff027224 */ /* 0x001fe200078e00ff */
[----:B---3--:R-:W-:-:S05]  /*0170*/  IADD3 R4, PT, PT, RZ, -R3, RZ ;  /* 0x80000003ff047210 */ /* 0x008fca0007ffe0ff */
[----:B------:R-:W-:Y:S01]  /*0180*/  IMAD R9, R4, R5, RZ ;  /* 0x0000000504097224 */ /* 0x000fe200078e02ff */
[----:B------:R-:W-:-:S03]  /*0190*/  IABS R4, R7 ;  /* 0x0000000700047213 */ /* 0x000fc60000000000 */
[----:B------:R-:W-:-:S06]  /*01a0*/  IMAD.HI.U32 R3, R3, R9, R2 ;  /* 0x0000000903037227 */ /* 0x000fcc00078e0002 */
[----:B------:R-:W-:-:S05]  /*01b0*/  IMAD.HI.U32 R3, R3, R4, RZ ;  /* 0x0000000403037227 */ /* 0x000fca00078e00ff */
[----:B------:R-:W-:-:S05]  /*01c0*/  IADD3 R0, PT, PT, -R3, RZ, RZ ;  /* 0x000000ff03007210 */ /* 0x000fca0007ffe1ff */
[----:B------:R-:W-:-:S05]  /*01d0*/  IMAD R0, R5, R0, R4 ;  /* 0x0000000005007224 */ /* 0x000fca00078e0204 */
[----:B------:R-:W-:-:S13]  /*01e0*/  ISETP.GT.U32.AND P2, PT, R5, R0, PT ;  /* 0x000000000500720c */ /* 0x000fda0003f44070 */
[----:B------:R-:W-:Y:S01]  /*01f0*/  @!P2 IMAD.IADD R0, R0, 0x1, -R5 ;  /* 0x000000010000a824 */ /* 0x000fe200078e0a05 */
[----:B------:R-:W-:Y:S02]  /*0200*/  @!P2 IADD3 R3, PT, PT, R3, 0x1, RZ ;  /* 0x000000010303a810 */ /* 0x000fe40007ffe0ff */
[----:B------:R-:W-:Y:S02]  /*0210*/  ISETP.NE.AND P2, PT, R6, RZ, PT ;  /* 0x000000ff0600720c */ /* 0x000fe40003f45270 */
[----:B------:R-:W-:Y:S02]  /*0220*/  ISETP.GE.U32.AND P0, PT, R0, R5, PT ;  /* 0x000000050000720c */ /* 0x000fe40003f06070 */
[----:B------:R-:W-:Y:S01]  /*0230*/  LOP3.LUT R0, R7, R6, RZ, 0x3c, !PT ;  /* 0x0000000607007212 */ /* 0x000fe200078e3cff */
[----:B------:R-:W0:Y:S03]  /*0240*/  LDC.64 R4, c[0x0][0x3a0] ;  /* 0x0000e800ff047b82 */ /* 0x000e260000000a00 */
[----:B------:R-:W-:-:S07]  /*0250*/  ISETP.GE.AND P1, PT, R0, RZ, PT ;  /* 0x000000ff0000720c */ /* 0x000fce0003f26270 */
[----:B------:R-:W-:-:S05]  /*0260*/  @P0 IADD3 R3, PT, PT, R3, 0x1, RZ ;  /* 0x0000000103030810 */ /* 0x000fca0007ffe0ff */
[----:B------:R-:W-:Y:S02]  /*0270*/  IMAD.MOV.U32 R0, RZ, RZ, R3 ;  /* 0x000000ffff007224 */ /* 0x000fe400078e0003 */
[----:B------:R-:W3:Y:S03]  /*0280*/  LDC.64 R2, c[0x0][0x398] ;  /* 0x0000e600ff027b82 */ /* 0x000ee60000000a00 */
[----:B------:R-:W-:Y:S02]  /*0290*/  @!P1 IADD3 R0, PT, PT, -R0, RZ, RZ ;  /* 0x000000ff00009210 */ /* 0x000fe40007ffe1ff */
[----:B------:R-:W-:-:S04]  /*02a0*/  @!P2 LOP3.LUT R0, RZ, R6, RZ, 0x33, !PT ;  /* 0x00000006ff00a212 */ /* 0x000fc800078e33ff */
[----:B------:R-:W-:-:S05]  /*02b0*/  IADD3 R9, PT, PT, -R0, RZ, RZ ;  /* 0x000000ff00097210 */ /* 0x000fca0007ffe1ff */
[----:B------:R-:W-:-:S04]  /*02c0*/  IMAD R9, R6, R9, R7 ;  /* 0x0000000906097224 */ /* 0x000fc800078e0207 */
[----:B0-----:R-:W-:-:S06]  /*02d0*/  IMAD.WIDE R4, R9, 0x4, R4 ;  /* 0x0000000409047825 */ /* 0x001fcc00078e0204 */
[----:B-1----:R-:W2:Y:S01]  /*02e0*/  LDG.E R5, desc[UR4][R4.64] ;  /* 0x0000000404057981 */ /* 0x002ea2000c1e1900 */
[----:B---3--:R-:W-:Y:S02]  /*02f0*/  IMAD.WIDE R2, R7, 0x4, R2 ;  /* 0x0000000407027825 */ /* 0x008fe400078e0202 */
[----:B------:R-:W0:Y:S04]  /*0300*/  LDC.64 R6, c[0x0][0x390] ;  /* 0x0000e400ff067b82 */ /* 0x000e280000000a00 */
[----:B------:R-:W3:Y:S01]  /*0310*/  LDG.E R3, desc[UR4][R2.64] ;  /* 0x0000000402037981 */ /* 0x000ee2000c1e1900 */
[----:B--2---:R-:W-:-:S04]  /*0320*/  IMAD R9, R0, UR6, R5 ;  /* 0x0000000600097c24 */ /* 0x004fc8000f8e0205 */
[----:B0-----:R-:W-:-:S05]  /*0330*/  IMAD.WIDE R6, R9, 0x4, R6 ;  /* 0x0000000409067825 */ /* 0x001fca00078e0206 */
[----:B---3--:R-:W-:Y:S01]  /*0340*/  STG.E desc[UR4][R6.64], R3 ;  /* 0x0000000306007986 */ /* 0x008fe2000c101904 */
[----:B------:R-:W-:Y:S05]  /*0350*/  EXIT ;  /* 0x000000000000794d */ /* 0x000fea0003800000 */
.L_x_372:
        /* <DEDUP_REMOVED lines=10> */
.L_x_1631:


//--------------------- .text.vec_mycusparsemoduloSsctrMany --------------------------
	.section	.text.vec_mycusparsemoduloSsctrMany,"ax",@progbits
	.align	128
        .global         vec_mycusparsemoduloSsctrMany
        .type           vec_mycusparsemoduloSsctrMany,@function
        .size           vec_mycusparsemoduloSsctrMany,(.L_x_1526 - vec_mycusparsemoduloSsctrMany)
        .other          vec_mycusparsemoduloSsctrMany,@"STO_CUDA_ENTRY STV_DEFAULT"
vec_mycusparsemoduloSsctrMany:
.text.vec_mycusparsemoduloSsctrMany:
[----:B------:R-:W-:Y:S01]  /*0000*/  LDC R1, c[0x0][0x37c] ;  /* 0x0000df00ff017b82 */ /* 0x000fe20000000800 */
[----:B------:R-:W0:Y:S01]  /*0010*/  S2R R2, SR_TID.X ;  /* 0x0000000000027919 */ /* 0x000e220000002100 */
[----:B------:R-:W1:Y:S06]  /*0020*/  LDCU.128 UR8, c[0x0][0x3a0] ;  /* 0x00007400ff0877ac */ /* 0x000e6c0008000c00 */
[----:B------:R-:W0:Y:S01]  /*0030*/  S2UR UR7, SR_CTAID.X ;  /* 0x00000000000779c3 */ /* 0x000e220000002500 */
[----:B------:R-:W-:Y:S01]  /*0040*/  IMAD.MOV.U32 R3, RZ, RZ, RZ ;  /* 0x000000ffff037224 */ /* 0x000fe200078e00ff */
[----:B------:R-:W2:Y:S01]  /*0050*/  S2R R7, SR_TID.Y ;  /* 0x0000000000077919 */ /* 0x000ea20000002200 */
[----:B------:R-:W3:Y:S01]  /*0060*/  LDCU.64 UR12, c[0x0][0x390] ;  /* 0x00007200ff0c77ac */ /* 0x000ee20008000a00 */
[----:B------:R-:W-:Y:S04]  /*0070*/  BSSY.RECONVERGENT B0, `(.L_x_373) ;  /* 0x000003d000007945 */ /* 0x000fe80003800200 */
[----:B------:R-:W0:Y:S08]  /*0080*/  LDC R5, c[0x0][0x360] ;  /* 0x0000d800ff057b82 */ /* 0x000e300000000800 */
[----:B------:R-:W2:Y:S01]  /*0090*/  S2UR UR14, SR_CTAID.Y ;  /* 0x00000000000e79c3 */ /* 0x000ea20000002600 */
[----:B-1----:R-:W-:-:S02]  /*00a0*/  UIMAD UR6, UR11, UR8, URZ ;  /* 0x000000080b0672a4 */ /* 0x002fc4000f8e02ff */
[----:B------:R-:W-:Y:S02]  /*00b0*/  UIMAD.WIDE.U32 UR4, UR10, UR8, URZ ;  /* 0x000000080a0472a5 */ /* 0x000fe4000f8e00ff */
[----:B------:R-:W-:-:S03]  /*00c0*/  UIMAD UR6, UR10, UR9, UR6 ;  /* 0x000000090a0672a4 */ /* 0x000fc6000f8e0206 */
[----:B------:R-:W2:Y:S01]  /*00d0*/  LDC R0, c[0x0][0x364] ;  /* 0x0000d900ff007b82 */ /* 0x000ea20000000800 */
[----:B------:R-:W1:Y:S01]  /*00e0*/  LDCU UR15, c[0x0][0x370] ;  /* 0x00006e00ff0f77ac */ /* 0x000e620008000800 */
[----:B------:R-:W-:Y:S01]  /*00f0*/  UIADD3 UR9, UPT, UPT, UR5, UR6, URZ ;  /* 0x0000000605097290 */ /* 0x000fe2000fffe0ff */
[----:B0-----:R-:W-:-:S03]  /*0100*/  IMAD R2, R5, UR7, R2 ;  /* 0x0000000705027c24 */ /* 0x001fc6000f8e0202 */
[----:B---3--:R-:W-:Y:S02]  /*0110*/  UIMAD UR8, UR9, UR12, URZ ;  /* 0x0000000c090872a4 */ /* 0x008fe4000f8e02ff */
[----:B------:R-:W-:Y:S02]  /*0120*/  UIMAD.WIDE.U32 UR6, UR4, UR12, URZ ;  /* 0x0000000c040672a5 */ /* 0x000fe4000f8e00ff */
[----:B------:R-:W-:-:S04]  /*0130*/  UIMAD UR8, UR4, UR13, UR8 ;  /* 0x0000000d040872a4 */ /* 0x000fc8000f8e0208 */
[----:B------:R-:W-:Y:S01]  /*0140*/  UIADD3 UR8, UPT, UPT, UR7, UR8, URZ ;  /* 0x0000000807087290 */ /* 0x000fe2000fffe0ff */
[----:B-1----:R-:W-:-:S04]  /*0150*/  IMAD.WIDE.U32 R4, R5, UR15, RZ ;  /* 0x0000000f05047c25 */ /* 0x002fc8000f8e00ff */
[----:B--2---:R-:W-:-:S04]  /*0160*/  IMAD R7, R0, UR14, R7 ;  /* 0x0000000e00077c24 */ /* 0x004fc8000f8e0207 */
[----:B------:R-:W-:-:S04]  /*0170*/  IMAD.WIDE.U32 R2, R7, R4, R2 ;  /* 0x0000000407027225 */ /* 0x000fc800078e0002 */
        /* <DEDUP_REMOVED lines=28> */
.L_x_374:
[----:B------:R-:W-:Y:S01]  /*0340*/  IMAD.U32 R16, RZ, RZ, UR6 ;  /* 0x00000006ff107e24 */ /* 0x000fe2000f8e00ff */
[----:B------:R-:W-:Y:S01]  /*0350*/  MOV R12, R2 ;  /* 0x00000002000c7202 */ /* 0x000fe20000000f00 */
[----:B------:R-:W-:Y:S01]  /*0360*/  IMAD.U32 R17, RZ, RZ, UR7 ;  /* 0x00000007ff117e24 */ /* 0x000fe2000f8e00ff */
[----:B------:R-:W-:Y:S01]  /*0370*/  MOV R0, 0x3b0 ;  /* 0x000003b000007802 */ /* 0x000fe20000000f00 */
[----:B------:R-:W-:Y:S02]  /*0380*/  IMAD.MOV.U32 R13, RZ, RZ, R5 ;  /* 0x000000ffff0d7224 */ /* 0x000fe400078e0005 */
[----:B------:R-:W-:-:S07]  /*0390*/  IMAD.U32 R14, RZ, RZ, UR8 ;  /* 0x00000008ff0e7e24 */ /* 0x000fce000f8e00ff */
[----:B------:R-:W-:Y:S05]  /*03a0*/  CALL.REL.NOINC `($__internal_27_$__cuda_sm20_div_s64) ;  /* 0x00000004003c7944 */ /* 0x000fea0003c00000 */
        /* <DEDUP_REMOVED lines=9> */
.L_x_375:
[----:B------:R-:W-:Y:S05]  /*0440*/  BSYNC.RECONVERGENT B0 ;  /* 0x0000000000007941 */ /* 0x000fea0003800200 */
.L_x_373:
[----:B------:R-:W-:Y:S01]  /*0450*/  LOP3.LUT R0, R13, UR9, RZ, 0xfc, !PT ;  /* 0x000000090d007c12 */ /* 0x000fe2000f8efcff */
[----:B------:R-:W-:Y:S03]  /*0460*/  BSSY.RECONVERGENT B0, `(.L_x_376) ;  /* 0x0000026000007945 */ /* 0x000fe60003800200 */
[----:B------:R-:W-:-:S13]  /*0470*/  ISETP.NE.U32.AND P0, PT, R0, RZ, PT ;  /* 0x000000ff0000720c */ /* 0x000fda0003f05070 */
[----:B------:R-:W-:Y:S05]  /*0480*/  @P0 BRA `(.L_x_377) ;  /* 0x00000000005c0947 */ /* 0x000fea0003800000 */
[----:B------:R-:W0:Y:S01]  /*0490*/  I2F.U32.RP R0, UR4 ;  /* 0x0000000400007d06 */ /* 0x000e220008209000 */
        /* <DEDUP_REMOVED lines=8> */
[----:B------:R-:W-:Y:S02]  /*0520*/  IMAD.MOV.U32 R11, RZ, RZ, RZ ;  /* 0x000000ffff0b7224 */ /* 0x000fe400078e00ff */
[----:B------:R-:W-:-:S04]  /*0530*/  IMAD.HI.U32 R8, R9, R12, RZ ;  /* 0x0000000c09087227 */ /* 0x000fc800078e00ff */
[----:B------:R-:W-:-:S04]  /*0540*/  IMAD.MOV R9, RZ, RZ, -R8 ;  /* 0x000000ffff097224 */ /* 0x000fc800078e0a08 */
[----:B------:R-:W-:-:S05]  /*0550*/  IMAD R9, R9, UR4, R12 ;  /* 0x0000000409097c24 */ /* 0x000fca000f8e020c */
[----:B------:R-:W-:-:S13]  /*0560*/  ISETP.GE.U32.AND P0, PT, R9, UR4, PT ;  /* 0x0000000409007c0c */ /* 0x000fda000bf06070 */
[----:B------:R-:W-:Y:S01]  /*0570*/  @P0 IADD3 R9, PT, PT, R9, -UR4, RZ ;  /* 0x8000000409090c10 */ /* 0x000fe2000fffe0ff */
[----:B------:R-:W-:-:S03]  /*0580*/  @P0 VIADD R8, R8, 0x1 ;  /* 0x0000000108080836 */ /* 0x000fc60000000000 */
[----:B------:R-:W-:-:S13]  /*0590*/  ISETP.GE.U32.AND P1, PT, R9, UR4, PT ;  /* 0x0000000409007c0c */ /* 0x000fda000bf26070 */
[----:B------:R-:W-:Y:S01]  /*05a0*/  @P1 VIADD R8, R8, 0x1 ;  /* 0x0000000108081836 */ /* 0x000fe20000000000 */
[----:B------:R-:W-:-:S04]  /*05b0*/  @!P2 LOP3.LUT R8, RZ, UR4, RZ, 0x33, !PT ;  /* 0x00000004ff08ac12 */ /* 0x000fc8000f8e33ff */
[----:B------:R-:W-:-:S05]  /*05c0*/  IADD3 R9, PT, PT, -R8, RZ, RZ ;  /* 0x000000ff08097210 */ /* 0x000fca0007ffe1ff */
[----:B------:R-:W-:Y:S02]  /*05d0*/  IMAD R12, R9, UR4, R12 ;  /* 0x00000004090c7c24 */ /* 0x000fe4000f8e020c */
[----:B------:R-:W-:Y:S01]  /*05e0*/  HFMA2 R9, -RZ, RZ, 0, 0 ;  /* 0x00000000ff097431 */ /* 0x000fe200000001ff */
[----:B------:R-:W-:Y:S06]  /*05f0*/  BRA `(.L_x_378) ;  /* 0x0000000000307947 */ /* 0x000fec0003800000 */
.L_x_377:
[----:B------:R-:W-:Y:S01]  /*0600*/  IMAD.U32 R16, RZ, RZ, UR4 ;  /* 0x00000004ff107e24 */ /* 0x000fe2000f8e00ff */
[----:B------:R-:W-:Y:S01]  /*0610*/  MOV R17, UR5 ;  /* 0x0000000500117c02 */ /* 0x000fe20008000f00 */
[----:B------:R-:W-:Y:S01]  /*0620*/  IMAD.U32 R14, RZ, RZ, UR9 ;  /* 0x00000009ff0e7e24 */ /* 0x000fe2000f8e00ff */
[----:B------:R-:W-:-:S07]  /*0630*/  MOV R0, 0x650 ;  /* 0x0000065000007802 */ /* 0x000fce0000000f00 */
[----:B------:R-:W-:Y:S05]  /*0640*/  CALL.REL.NOINC `($__internal_27_$__cuda_sm20_div_s64) ;  /* 0x0000000000947944 */ /* 0x000fea0003c00000 */
[----:B------:R-:W-:-:S04]  /*0650*/  IADD3 R15, P0, PT, RZ, -R8, RZ ;  /* 0x80000008ff0f7210 */ /* 0x000fc80007f1e0ff */
[----:B------:R-:W-:Y:S01]  /*0660*/  IADD3.X R0, PT, PT, RZ, ~R9, RZ, P0, !PT ;  /* 0x80000009ff007210 */ /* 0x000fe200007fe4ff */
[----:B------:R-:W-:-:S04]  /*0670*/  IMAD.WIDE.U32 R10, R15, UR4, R12 ;  /* 0x000000040f0a7c25 */ /* 0x000fc8000f8e000c */
[----:B------:R-:W-:Y:S02]  /*0680*/  IMAD R0, R0, UR4, RZ ;  /* 0x0000000400007c24 */ /* 0x000fe4000f8e02ff */
[----:B------:R-:W-:Y:S02]  /*0690*/  IMAD.MOV.U32 R12, RZ, RZ, R10 ;  /* 0x000000ffff0c7224 */ /* 0x000fe400078e000a */
[----:B------:R-:W-:-:S05]  /*06a0*/  IMAD R13, R15, UR9, R0 ;  /* 0x000000090f0d7c24 */ /* 0x000fca000f8e0200 */
[----:B------:R-:W-:-:S07]  /*06b0*/  IADD3 R11, PT, PT, R11, R13, RZ ;  /* 0x0000000d0b0b7210 */ /* 0x000fce0007ffe0ff */
.L_x_378:
[----:B------:R-:W-:Y:S05]  /*06c0*/  BSYNC.RECONVERGENT B0 ;  /* 0x0000000000007941 */ /* 0x000fea0003800200 */
.L_x_376:
[----:B------:R-:W0:Y:S02]  /*06d0*/  LDCU.64 UR6, c[0x0][0x380] ;  /* 0x00007000ff0677ac */ /* 0x000e240008000a00 */
[----:B0-----:R-:W-:-:S04]  /*06e0*/  ISETP.GE.U32.AND P0, PT, R2, UR6, PT ;  /* 0x0000000602007c0c */ /* 0x001fc8000bf06070 */
[----:B------:R-:W-:-:S13]  /*06f0*/  ISETP.GE.AND.EX P0, PT, R5, UR7, PT, P0 ;  /* 0x0000000705007c0c */ /* 0x000fda000bf06300 */
[----:B------:R-:W-:Y:S05]  /*0700*/  @P0 EXIT ;  /* 0x000000000000094d */ /* 0x000fea0003800000 */
[----:B------:R-:W0:Y:S01]  /*0710*/  LDCU.64 UR6, c[0x0][0x3c0] ;  /* 0x00007800ff0677ac */ /* 0x000e220008000a00 */
[----:B------:R-:W1:Y:S01]  /*0720*/  LDCU.64 UR4, c[0x0][0x358] ;  /* 0x00006b00ff0477ac */ /* 0x000e620008000a00 */
[----:B------:R-:W2:Y:S01]  /*0730*/  LDCU.128 UR8, c[0x0][0x3b0] ;  /* 0x00007600ff0877ac */ /* 0x000ea20008000c00 */
[----:B------:R-:W3:Y:S01]  /*0740*/  LDCU.128 UR12, c[0x0][0x390] ;  /* 0x00007200ff0c77ac */ /* 0x000ee20008000c00 */
[----:B0-----:R-:W-:-:S04]  /*0750*/  LEA R10, P0, R12, UR6, 0x2 ;  /* 0x000000060c0a7c11 */ /* 0x001fc8000f8010ff */
[----:B------:R-:W-:-:S05]  /*0760*/  LEA.HI.X R11, R12, UR7, R11, 0x2, P0 ;  /* 0x000000070c0b7c11 */ /* 0x000fca00080f140b */
[----:B-1----:R-:W4:Y:S01]  /*0770*/  LDG.E R12, desc[UR4][R10.64] ;  /* 0x000000040a0c7981 */ /* 0x002f22000c1e1900 */
[----:B--2---:R-:W-:-:S04]  /*0780*/  LEA R4, P0, R2, UR10, 0x2 ;  /* 0x0000000a02047c11 */ /* 0x004fc8000f8010ff */
[----:B------:R-:W-:-:S06]  /*0790*/  LEA.HI.X R5, R2, UR11, R5, 0x2, P0 ;  /* 0x0000000b02057c11 */ /* 0x000fcc00080f1405 */
[----:B------:R-:W2:Y:S01]  /*07a0*/  LDG.E R5, desc[UR4][R4.64] ;  /* 0x0000000404057981 */ /* 0x000ea2000c1e1900 */
[----:B------:R-:W-:Y:S01]  /*07b0*/  MOV R3, R9 ;  /* 0x0000000900037202 */ /* 0x000fe20000000f00 */
[----:B---3--:R-:W-:Y:S02]  /*07c0*/  IMAD R7, R7, UR12, RZ ;  /* 0x0000000c07077c24 */ /* 0x008fe4000f8e02ff */
[----:B------:R-:W-:Y:S02]  /*07d0*/  IMAD.MOV.U32 R2, RZ, RZ, R8 ;  /* 0x000000ffff027224 */ /* 0x000fe400078e0008 */
[C---:B------:R-:W-:Y:S02]  /*07e0*/  IMAD R7, R6.reuse, UR13, R7 ;  /* 0x0000000d06077c24 */ /* 0x040fe4000f8e0207 */
[----:B------:R-:W-:-:S04]  /*07f0*/  IMAD.WIDE.U32 R2, R6, UR12, R2 ;  /* 0x0000000c06027c25 */ /* 0x000fc8000f8e0002 */
[----:B------:R-:W-:-:S04]  /*0800*/  IMAD.IADD R0, R3, 0x1, R7 ;  /* 0x0000000103007824 */ /* 0x000fc800078e0207 */
[----:B------:R-:W-:-:S04]  /*0810*/  IMAD R3, R0, UR14, RZ ;  /* 0x0000000e00037c24 */ /* 0x000fc8000f8e02ff */
[----:B------:R-:W-:Y:S01]  /*0820*/  IMAD R3, R2, UR15, R3 ;  /* 0x0000000f02037c24 */ /* 0x000fe2000f8e0203 */
[----:B----4-:R-:W-:-:S03]  /*0830*/  SHF.R.S32.HI R13, RZ, 0x1f, R12 ;  /* 0x0000001fff0d7819 */ /* 0x010fc6000001140c */
[----:B------:R-:W-:-:S03]  /*0840*/  IMAD.WIDE.U32 R6, R2, UR14, R12 ;  /* 0x0000000e02067c25 */ /* 0x000fc6000f8e000c */
[----:B------:R-:W-:Y:S02]  /*0850*/  LEA R2, P0, R6, UR8, 0x2 ;  /* 0x0000000806027c11 */ /* 0x000fe4000f8010ff */
[----:B------:R-:W-:-:S04]  /*0860*/  IADD3 R3, PT, PT, R7, R3, RZ ;  /* 0x0000000307037210 */ /* 0x000fc80007ffe0ff */
[----:B------:R-:W-:-:S05]  /*0870*/  LEA.HI.X R3, R6, UR9, R3, 0x2, P0 ;  /* 0x0000000906037c11 */ /* 0x000fca00080f1403 */
[----:B--2---:R-:W-:Y:S01]  /*0880*/  STG.E desc[UR4][R2.64], R5 ;  /* 0x0000000502007986 */ /* 0x004fe2000c101904 */
[----:B------:R-:W-:Y:S05]  /*0890*/  EXIT ;  /* 0x000000000000794d */ /* 0x000fea0003800000 */
        .weak           $__internal_27_$__cuda_sm20_div_s64
        .type           $__internal_27_$__cuda_sm20_div_s64,@function
        .size           $__internal_27_$__cuda_sm20_div_s64,(.L_x_1526 - $__internal_27_$__cuda_sm20_div_s64)
$__internal_27_$__cuda_sm20_div_s64:
        /* <DEDUP_REMOVED lines=83> */
[----:B------:R-:W-:Y:S06]  /*0dd0*/  RET.REL.NODEC R10 `(vec_mycusparsemoduloSsctrMany) ;  /* 0xfffffff00a887950 */ /* 0x000fec0003c3ffff */
.L_x_379:
        /* <DEDUP_REMOVED lines=10> */
.L_x_1526:


//--------------------- .text.vec_copyMany        --------------------------
	.section	.text.vec_copyMany,"ax",@progbits
	.align	128
        .global         vec_copyMany
        .type           vec_copyMany,@function
        .size           vec_copyMany,(.L_x_1528 - vec_copyMany)
        .other          vec_copyMany,@"STO_CUDA_ENTRY STV_DEFAULT"
vec_copyMany:
.text.vec_copyMany:
[----:B------:R-:W-:Y:S01]  /*0000*/  LDC R1, c[0x0][0x37c] ;  /* 0x0000df00ff017b82 */ /* 0x000fe20000000800 */
[----:B------:R-:W0:Y:S07]  /*0010*/  S2R R2, SR_TID.X ;  /* 0x0000000000027919 */ /* 0x000e2e0000002100 */
[----:B------:R-:W0:Y:S01]  /*0020*/  S2UR UR4, SR_CTAID.X ;  /* 0x00000000000479c3 */ /* 0x000e220000002500 */
[----:B------:R-:W1:Y:S01]  /*0030*/  LDCU.64 UR8, c[0x0][0x390] ;  /* 0x00007200ff0877ac */ /* 0x000e620008000a00 */
[----:B------:R-:W-:Y:S01]  /*0040*/  IMAD.MOV.U32 R3, RZ, RZ, RZ ;  /* 0x000000ffff037224 */ /* 0x000fe200078e00ff */
[----:B------:R-:W2:Y:S01]  /*0050*/  S2R R7, SR_TID.Y ;  /* 0x0000000000077919 */ /* 0x000ea20000002200 */
[----:B------:R-:W-:Y:S01]  /*0060*/  BSSY.RECONVERGENT B0, `(.L_x_380) ;  /* 0x0000036000007945 */ /* 0x000fe20003800200 */
[----:B------:R-:W1:Y:S03]  /*0070*/  LDCU.64 UR10, c[0x0][0x388] ;  /* 0x00007100ff0a77ac */ /* 0x000e660008000a00 */
[----:B------:R-:W0:Y:S08]  /*0080*/  LDC R5, c[0x0][0x360] ;  /* 0x0000d800ff057b82 */ /* 0x000e300000000800 */
[----:B------:R-:W2:Y:S01]  /*0090*/  S2UR UR5, SR_CTAID.Y ;  /* 0x00000000000579c3 */ /* 0x000ea20000002600 */
[----:B-1----:R-:W-:-:S07]  /*00a0*/  UIMAD UR6, UR9, UR10, URZ ;  /* 0x0000000a090672a4 */ /* 0x002fce000f8e02ff */
[----:B------:R-:W2:Y:S01]  /*00b0*/  LDC R0, c[0x0][0x364] ;  /* 0x0000d900ff007b82 */ /* 0x000ea20000000800 */
[----:B------:R-:W1:Y:S01]  /*00c0*/  LDCU UR7, c[0x0][0x370] ;  /* 0x00006e00ff0777ac */ /* 0x000e620008000800 */
[----:B------:R-:W-:Y:S01]  /*00d0*/  UIMAD UR6, UR8, UR11, UR6 ;  /* 0x0000000b080672a4 */ /* 0x000fe2000f8e0206 */
        /* <DEDUP_REMOVED lines=34> */
.L_x_381:
[----:B------:R-:W-:-:S07]  /*0300*/  MOV R0, 0x320 ;  /* 0x0000032000007802 */ /* 0x000fce0000000f00 */
[----:B------:R-:W-:Y:S05]  /*0310*/  CALL.REL.NOINC `($__internal_28_$__cuda_sm20_div_s64) ;  /* 0x0000000000f87944 */ /* 0x000fea0003c00000 */
[----:B------:R-:W-:Y:S01]  /*0320*/  IADD3 R11, P0, PT, RZ, -R8, RZ ;  /* 0x80000008ff0b7210 */ /* 0x000fe20007f1e0ff */
[----:B------:R-:W-:-:S04]  /*0330*/  IMAD.MOV.U32 R4, RZ, RZ, R2 ;  /* 0x000000ffff047224 */ /* 0x000fc800078e0002 */
[----:B------:R-:W-:Y:S02]  /*0340*/  IMAD.X R0, RZ, RZ, ~R9, P0 ;  /* 0x000000ffff007224 */ /* 0x000fe400000e0e09 */
[----:B------:R-:W-:-:S04]  /*0350*/  IMAD.WIDE.U32 R6, R11, UR4, R4 ;  /* 0x000000040b067c25 */ /* 0x000fc8000f8e0004 */
[----:B------:R-:W-:Y:S01]  /*0360*/  IMAD R0, R0, UR4, RZ ;  /* 0x0000000400007c24 */ /* 0x000fe2000f8e02ff */
[----:B------:R-:W-:Y:S01]  /*0370*/  MOV R10, R6 ;  /* 0x00000006000a7202 */ /* 0x000fe20000000f00 */
[----:B------:R-:W-:Y:S02]  /*0380*/  IMAD.MOV.U32 R6, RZ, RZ, R8 ;  /* 0x000000ffff067224 */ /* 0x000fe400078e0008 */
[----:B------:R-:W-:-:S04]  /*0390*/  IMAD R11, R11, UR8, R0 ;  /* 0x000000080b0b7c24 */ /* 0x000fc8000f8e0200 */
[----:B------:R-:W-:Y:S01]  /*03a0*/  IMAD.IADD R0, R7, 0x1, R11 ;  /* 0x0000000107007824 */ /* 0x000fe200078e020b */
[----:B------:R-:W-:-:S07]  /*03b0*/  MOV R7, R9 ;  /* 0x0000000900077202 */ /* 0x000fce0000000f00 */
.L_x_382:
[----:B------:R-:W-:Y:S05]  /*03c0*/  BSYNC.RECONVERGENT B0 ;  /* 0x0000000000007941 */ /* 0x000fea0003800200 */
.L_x_380:
        /* <DEDUP_REMOVED lines=22> */
[----:B------:R-:W-:Y:S02]  /*0530*/  @P0 IADD3 R10, PT, PT, R10, -UR4, RZ ;  /* 0x800000040a0a0c10 */ /* 0x000fe4000fffe0ff */
[----:B------:R-:W-:-:S05]  /*0540*/  @!P1 LOP3.LUT R10, RZ, UR4, RZ, 0x33, !PT ;  /* 0x00000004ff0a9c12 */ /* 0x000fca000f8e33ff */
[----:B------:R-:W-:Y:S01]  /*0550*/  IMAD.MOV.U32 R8, RZ, RZ, R10 ;  /* 0x000000ffff087224 */ /* 0x000fe200078e000a */
[----:B------:R-:W-:Y:S06]  /*0560*/  BRA `(.L_x_385) ;  /* 0x0000000000187947 */ /* 0x000fec0003800000 */
.L_x_384:
[----:B------:R-:W-:Y:S01]  /*0570*/  IMAD.MOV.U32 R8, RZ, RZ, R0 ;  /* 0x000000ffff087224 */ /* 0x000fe200078e0000 */
[----:B------:R-:W-:Y:S02]  /*0580*/  MOV R9, R10 ;  /* 0x0000000a00097202 */ /* 0x000fe40000000f00 */
[----:B------:R-:W-:-:S07]  /*0590*/  MOV R0, 0x5b0 ;  /* 0x000005b000007802 */ /* 0x000fce0000000f00 */
[----:B------:R-:W-:Y:S05]  /*05a0*/  CALL.REL.NOINC `($__internal_29_$__cuda_sm20_rem_s64) ;  /* 0x0000000400a47944 */ /* 0x000fea0003c00000 */
[----:B------:R-:W-:Y:S01]  /*05b0*/  IMAD.MOV.U32 R8, RZ, RZ, R10 ;  /* 0x000000ffff087224 */ /* 0x000fe200078e000a */
[----:B------:R-:W-:-:S07]  /*05c0*/  MOV R9, R11 ;  /* 0x0000000b00097202 */ /* 0x000fce0000000f00 */
.L_x_385:
[----:B------:R-:W-:Y:S05]  /*05d0*/  BSYNC.RECONVERGENT B0 ;  /* 0x0000000000007941 */ /* 0x000fea0003800200 */
.L_x_383:
[----:B------:R-:W0:Y:S02]  /*05e0*/  LDCU.64 UR4, c[0x0][0x380] ;  /* 0x00007000ff0477ac */ /* 0x000e240008000a00 */
[----:B0-----:R-:W-:-:S04]  /*05f0*/  ISETP.GE.U32.AND P0, PT, R2, UR4, PT ;  /* 0x0000000402007c0c */ /* 0x001fc8000bf06070 */
[----:B------:R-:W-:-:S13]  /*0600*/  ISETP.GE.AND.EX P0, PT, R5, UR5, PT, P0 ;  /* 0x0000000505007c0c */ /* 0x000fda000bf06300 */
[----:B------:R-:W-:Y:S05]  /*0610*/  @P0 EXIT ;  /* 0x000000000000094d */ /* 0x000fea0003800000 */
[----:B------:R-:W0:Y:S01]  /*0620*/  LDCU.64 UR6, c[0x0][0x388] ;  /* 0x00007100ff0677ac */ /* 0x000e220008000a00 */
[----:B------:R-:W1:Y:S01]  /*0630*/  LDCU.128 UR8, c[0x0][0x3a0] ;  /* 0x00007400ff0877ac */ /* 0x000e620008000c00 */
[----:B------:R-:W2:Y:S01]  /*0640*/  LDCU.64 UR4, c[0x0][0x358] ;  /* 0x00006b00ff0477ac */ /* 0x000ea20008000a00 */
[----:B0-----:R-:W-:Y:S02]  /*0650*/  IMAD R3, R7, UR6, RZ ;  /* 0x0000000607037c24 */ /* 0x001fe4000f8e02ff */
[----:B------:R-:W-:-:S04]  /*0660*/  IMAD.WIDE.U32 R8, R6, UR6, R8 ;  /* 0x0000000606087c25 */ /* 0x000fc8000f8e0008 */
[----:B------:R-:W-:Y:S01]  /*0670*/  IMAD R3, R6, UR7, R3 ;  /* 0x0000000706037c24 */ /* 0x000fe2000f8e0203 */
[----:B-1----:R-:W-:-:S03]  /*0680*/  LEA R6, P0, R8, UR10, 0x2 ;  /* 0x0000000a08067c11 */ /* 0x002fc6000f8010ff */
[----:B------:R-:W-:-:S05]  /*0690*/  IMAD.IADD R3, R9, 0x1, R3 ;  /* 0x0000000109037824 */ /* 0x000fca00078e0203 */
[----:B------:R-:W-:-:S06]  /*06a0*/  LEA.HI.X R7, R8, UR11, R3, 0x2, P0 ;  /* 0x0000000b08077c11 */ /* 0x000fcc00080f1403 */
[----:B--2---:R-:W2:Y:S01]  /*06b0*/  LDG.E R7, desc[UR4][R6.64] ;  /* 0x0000000406077981 */ /* 0x004ea2000c1e1900 */
[----:B------:R-:W-:-:S04]  /*06c0*/  LEA R4, P0, R2, UR8, 0x2 ;  /* 0x0000000802047c11 */ /* 0x000fc8000f8010ff */
[----:B------:R-:W-:-:S05]  /*06d0*/  LEA.HI.X R5, R2, UR9, R5, 0x2, P0 ;  /* 0x0000000902057c11 */ /* 0x000fca00080f1405 */
[----:B--2---:R-:W-:Y:S01]  /*06e0*/  STG.E desc[UR4][R4.64], R7 ;  /* 0x0000000704007986 */ /* 0x004fe2000c101904 */
[----:B------:R-:W-:Y:S05]  /*06f0*/  EXIT ;  /* 0x000000000000794d */ /* 0x000fea0003800000 */
        .weak           $__internal_28_$__cuda_sm20_div_s64
        .type           $__internal_28_$__cuda_sm20_div_s64,@function
        .size           $__internal_28_$__cuda_sm20_div_s64,($__internal_29_$__cuda_sm20_rem_s64 - $__internal_28_$__cuda_sm20_div_s64)
$__internal_28_$__cuda_sm20_div_s64:
        /* <DEDUP_REMOVED lines=27> */
[-C--:B------:R-:W-:Y:S01]  /*08b0*/  IADD3 R7, P4, PT, RZ, -R2.reuse, RZ ;  /* 0x80000002ff077210 */ /* 0x080fe20007f9e0ff */
[----:B------:R-:W-:Y:S02]  /*08c0*/  IMAD R6, R11, UR6, R8 ;  /* 0x000000060b067c24 */ /* 0x000fe4000f8e0208 */
[----:B------:R-:W-:Y:S01]  /*08d0*/  IMAD.HI.U32 R8, R9, R13, RZ ;  /* 0x0000000d09087227 */ /* 0x000fe200078e00ff */
[----:B------:R-:W-:Y:S02]  /*08e0*/  SEL R10, R7, R2, !P3 ;  /* 0x00000002070a7207 */ /* 0x000fe40005800000 */
[----:B------:R-:W-:Y:S01]  /*08f0*/  IADD3.X R6, PT, PT, RZ, ~R6, RZ, P0, !PT ;  /* 0x80000006ff067210 */ /* 0x000fe200007fe4ff */
[----:B------:R-:W-:-:S04]  /*0900*/  IMAD.X R7, RZ, RZ, ~R5, P4 ;  /* 0x000000ffff077224 */ /* 0x000fc800020e0e05 */
[----:B------:R-:W-:Y:S01]  /*0910*/  IMAD.WIDE.U32 R8, P0, R9, R6, R8 ;  /* 0x0000000609087225 */ /* 0x000fe20007800008 */
[----:B------:R-:W-:-:S03]  /*0920*/  SEL R12, R7, R5, !P3 ;  /* 0x00000005070c7207 */ /* 0x000fc60005800000 */
[----:B------:R-:W-:Y:S02]  /*0930*/  HFMA2 R7, -RZ, RZ, 0, 0 ;  /* 0x00000000ff077431 */ /* 0x000fe400000001ff */
[----:B------:R-:W-:-:S04]  /*0940*/  IMAD.HI.U32 R9, P1, R11, R13, R8 ;  /* 0x0000000d0b097227 */ /* 0x000fc80007820008 */
        /* <DEDUP_REMOVED lines=19> */
[----:B------:R-:W-:Y:S02]  /*0a80*/  IADD3.X R7, PT, PT, ~R7, R12, RZ, P1, !PT ;  /* 0x0000000c07077210 */ /* 0x000fe40000ffe5ff */
[----:B------:R-:W-:Y:S02]  /*0a90*/  IADD3 R10, P1, PT, R11, -UR6, RZ ;  /* 0x800000060b0a7c10 */ /* 0x000fe4000ff3e0ff */
[C---:B------:R-:W-:Y:S02]  /*0aa0*/  ISETP.GE.U32.AND.EX P0, PT, R7.reuse, UR7, PT, P0 ;  /* 0x0000000707007c0c */ /* 0x040fe4000bf06100 */
[----:B------:R-:W-:Y:S02]  /*0ab0*/  IADD3.X R12, PT, PT, R7, ~UR7, RZ, P1, !PT ;  /* 0x80000007070c7c10 */ /* 0x000fe40008ffe4ff */
[----:B------:R-:W-:Y:S01]  /*0ac0*/  SEL R10, R10, R11, P0 ;  /* 0x0000000b0a0a7207 */ /* 0x000fe20000000000 */
[----:B------:R-:W-:Y:S01]  /*0ad0*/  IMAD.X R11, RZ, RZ, R8, P2 ;  /* 0x000000ffff0b7224 */ /* 0x000fe200010e0608 */
[----:B------:R-:W-:-:S02]  /*0ae0*/  SEL R12, R12, R7, P0 ;  /* 0x000000070c0c7207 */ /* 0x000fc40000000000 */
[----:B------:R-:W-:Y:S02]  /*0af0*/  SEL R7, R6, R9, P0 ;  /* 0x0000000906077207 */ /* 0x000fe40000000000 */
[----:B------:R-:W-:Y:S02]  /*0b00*/  ISETP.GE.U32.AND P1, PT, R10, UR6, PT ;  /* 0x000000060a007c0c */ /* 0x000fe4000bf26070 */
[----:B------:R-:W-:Y:S02]  /*0b10*/  SEL R6, R11, R8, P0 ;  /* 0x000000080b067207 */ /* 0x000fe40000000000 */
[----:B------:R-:W-:Y:S02]  /*0b20*/  IADD3 R8, P2, PT, R7, 0x1, RZ ;  /* 0x0000000107087810 */ /* 0x000fe40007f5e0ff */
[----:B------:R-:W-:Y:S02]  /*0b30*/  ISETP.GE.U32.AND.EX P0, PT, R12, UR7, PT, P1 ;  /* 0x000000070c007c0c */ /* 0x000fe4000bf06110 */
[----:B------:R-:W-:Y:S01]  /*0b40*/  LOP3.LUT R10, R5, UR8, RZ, 0x3c, !PT ;  /* 0x00000008050a7c12 */ /* 0x000fe2000f8e3cff */
[----:B------:R-:W-:Y:S01]  /*0b50*/  IMAD.X R9, RZ, RZ, R6, P2 ;  /* 0x000000ffff097224 */ /* 0x000fe200010e0606 */
[----:B------:R-:W-:-:S02]  /*0b60*/  SEL R8, R8, R7, P0 ;  /* 0x0000000708087207 */ /* 0x000fc40000000000 */
[----:B------:R-:W-:Y:S02]  /*0b70*/  ISETP.GE.AND P1, PT, R10, RZ, PT ;  /* 0x000000ff0a00720c */ /* 0x000fe40003f26270 */
[----:B------:R-:W-:Y:S02]  /*0b80*/  SEL R9, R9, R6, P0 ;  /* 0x0000000609097207 */ /* 0x000fe40000000000 */
[-C--:B------:R-:W-:Y:S02]  /*0b90*/  IADD3 R7, P2, PT, RZ, -R8.reuse, RZ ;  /* 0x80000008ff077210 */ /* 0x080fe40007f5e0ff */
[----:B------:R-:W-:Y:S02]  /*0ba0*/  ISETP.NE.U32.AND P0, PT, RZ, UR4, PT ;  /* 0x00000004ff007c0c */ /* 0x000fe4000bf05070 */
[-C--:B------:R-:W-:Y:S02]  /*0bb0*/  IADD3.X R6, PT, PT, RZ, ~R9.reuse, RZ, P2, !PT ;  /* 0x80000009ff067210 */ /* 0x080fe400017fe4ff */
[----:B------:R-:W-:Y:S01]  /*0bc0*/  SEL R8, R7, R8, !P1 ;  /* 0x0000000807087207 */ /* 0x000fe20004800000 */
[----:B------:R-:W-:Y:S01]  /*0bd0*/  IMAD.MOV.U32 R7, RZ, RZ, 0x0 ;  /* 0x00000000ff077424 */ /* 0x000fe200078e00ff */
[----:B------:R-:W-:Y:S01]  /*0be0*/  SEL R9, R6, R9, !P1 ;  /* 0x0000000906097207 */ /* 0x000fe20004800000 */
[----:B------:R-:W-:Y:S01]  /*0bf0*/  IMAD.MOV.U32 R6, RZ, RZ, R0 ;  /* 0x000000ffff067224 */ /* 0x000fe200078e0000 */
[----:B------:R-:W-:-:S04]  /*0c00*/  ISETP.NE.AND.EX P0, PT, RZ, UR8, PT, P0 ;  /* 0x00000008ff007c0c */ /* 0x000fc8000bf05300 */
[----:B------:R-:W-:Y:S02]  /*0c10*/  SEL R8, R8, 0xffffffff, P0 ;  /* 0xffffffff08087807 */ /* 0x000fe40000000000 */
[----:B------:R-:W-:Y:S01]  /*0c20*/  SEL R9, R9, 0xffffffff, P0 ;  /* 0xffffffff09097807 */ /* 0x000fe20000000000 */
[----:B------:R-:W-:Y:S06]  /*0c30*/  RET.REL.NODEC R6 `(vec_copyMany) ;  /* 0xfffffff006f07950 */ /* 0x000fec0003c3ffff */
        .weak           $__internal_29_$__cuda_sm20_rem_s64
        .type           $__internal_29_$__cuda_sm20_rem_s64,@function
        .size           $__internal_29_$__cuda_sm20_rem_s64,(.L_x_1528 - $__internal_29_$__cuda_sm20_rem_s64)
$__internal_29_$__cuda_sm20_rem_s64:
        /* <DEDUP_REMOVED lines=23> */
[C---:B------:R-:W-:Y:S01]  /*0db0*/  IMAD.WIDE.U32 R10, R13.reuse, UR4, RZ ;  /* 0x000000040d0a7c25 */ /* 0x040fe2000f8e00ff */
[----:B------:R-:W-:Y:S02]  /*0dc0*/  IADD3.X R15, PT, PT, RZ, RZ, R12, P2, P1 ;  /* 0x000000ffff0f7210 */ /* 0x000fe400017e240c */
[----:B------:R-:W-:Y:S01]  /*0dd0*/  ISETP.GE.AND P1, PT, R8, RZ, PT ;  /* 0x000000ff0800720c */ /* 0x000fe20003f26270 */
[----:B------:R-:W-:Y:S01]  /*0de0*/  IMAD R12, R13, UR5, R11 ;  /* 0x000000050d0c7c24 */ /* 0x000fe2000f8e020b */
[----:B------:R-:W-:-:S03]  /*0df0*/  IADD3 R11, P0, PT, RZ, -R10, RZ ;  /* 0x8000000aff0b7210 */ /* 0x000fc60007f1e0ff */
[----:B------:R-:W-:Y:S02]  /*0e00*/  IMAD R10, R15, UR4, R12 ;  /* 0x000000040f0a7c24 */ /* 0x000fe4000f8e020c */
[----:B------:R-:W-:-:S04]  /*0e10*/  IMAD.HI.U32 R12, R13, R11, RZ ;  /* 0x0000000b0d0c7227 */ /* 0x000fc800078e00ff */
[----:B------:R-:W-:Y:S01]  /*0e20*/  IMAD.X R14, RZ, RZ, ~R10, P0 ;  /* 0x000000ffff0e7224 */ /* 0x000fe200000e0e0a */
[----:B------:R-:W-:-:S03]  /*0e30*/  IADD3 R10, P4, PT, RZ, -R9, RZ ;  /* 0x80000009ff0a7210 */ /* 0x000fc60007f9e0ff */
[----:B------:R-:W-:Y:S01]  /*0e40*/  IMAD.WIDE.U32 R12, P0, R13, R14, R12 ;  /* 0x0000000e0d0c7225 */ /* 0x000fe2000780000c */
[----:B------:R-:W-:Y:S02]  /*0e50*/  SEL R9, R10, R9, !P1 ;  /* 0x000000090a097207 */ /* 0x000fe40004800000 */
[----:B------:R-:W-:Y:S01]  /*0e60*/  IADD3.X R17, PT, PT, RZ, ~R8, RZ, P4, !PT ;  /* 0x80000008ff117210 */ /* 0x000fe200027fe4ff */
[----:B------:R-:W-:-:S03]  /*0e70*/  IMAD.HI.U32 R12, P2, R15, R11, R12 ;  /* 0x0000000b0f0c7227 */ /* 0x000fc6000784000c */
[----:B------:R-:W-:Y:S01]  /*0e80*/  SEL R17, R17, R8, !P1 ;  /* 0x0000000811117207 */ /* 0x000fe20004800000 */
[CC--:B------:R-:W-:Y:S02]  /*0e90*/  IMAD R11, R15.reuse, R14.reuse, RZ ;  /* 0x0000000e0f0b7224 */ /* 0x0c0fe400078e02ff */
[----:B------:R-:W-:-:S03]  /*0ea0*/  IMAD.HI.U32 R14, R15, R14, RZ ;  /* 0x0000000e0f0e7227 */ /* 0x000fc600078e00ff */
[----:B------:R-:W-:Y:S01]  /*0eb0*/  IADD3 R12, P3, PT, R11, R12, RZ ;  /* 0x0000000c0b0c7210 */ /* 0x000fe20007f7e0ff */
[----:B------:R-:W-:Y:S01]  /*0ec0*/  IMAD.X R15, R14, 0x1, R15, P0 ;  /* 0x000000010e0f7824 */ /* 0x000fe200000e060f */
[----:B------:R-:W-:-:S03]  /*0ed0*/  MOV R11, RZ ;  /* 0x000000ff000b7202 */ /* 0x000fc60000000f00 */
        /* <DEDUP_REMOVED lines=10> */
[----:B------:R-:W-:Y:S01]  /*0f80*/  IMAD R13, R13, UR5, R11 ;  /* 0x000000050d0d7c24 */ /* 0x000fe2000f8e020b */
[----:B------:R-:W-:-:S03]  /*0f90*/  IADD3 R10, P2, PT, -R10, R9, RZ ;  /* 0x000000090a0a7210 */ /* 0x000fc60007f5e1ff */
[----:B------:R-:W-:Y:S01]  /*0fa0*/  IMAD R8, R8, UR4, R13 ;  /* 0x0000000408087c24 */ /* 0x000fe2000f8e020d */
[----:B------:R-:W-:-:S03]  /*0fb0*/  ISETP.GE.U32.AND P0, PT, R10, UR4, PT ;  /* 0x000000040a007c0c */ /* 0x000fc6000bf06070 */
        /* <DEDUP_REMOVED lines=14> */
[-C--:B------:R-:W-:Y:S02]  /*10a0*/  IADD3.X R8, PT, PT, RZ, ~R11.reuse, RZ, P2, !PT ;  /* 0x8000000bff087210 */ /* 0x080fe400017fe4ff */
[----:B------:R-:W-:Y:S01]  /*10b0*/  SEL R10, R9, R10, !P1 ;  /* 0x0000000a090a7207 */ /* 0x000fe20004800000 */
[----:B------:R-:W-:Y:S01]  /*10c0*/  HFMA2 R9, -RZ, RZ, 0, 0 ;  /* 0x00000000ff097431 */ /* 0x000fe200000001ff */
[----:B------:R-:W-:Y:S01]  /*10d0*/  SEL R11, R8, R11, !P1 ;  /* 0x0000000b080b7207 */ /* 0x000fe20004800000 */
[----:B------:R-:W-:Y:S01]  /*10e0*/  IMAD.MOV.U32 R8, RZ, RZ, R0 ;  /* 0x000000ffff087224 */ /* 0x000fe200078e0000 */
[----:B------:R-:W-:-:S04]  /*10f0*/  ISETP.NE.AND.EX P0, PT, RZ, UR7, PT, P0 ;  /* 0x00000007ff007c0c */ /* 0x000fc8000bf05300 */
[----:B------:R-:W-:Y:S02]  /*1100*/  SEL R10, R10, 0xffffffff, P0 ;  /* 0xffffffff0a0a7807 */ /* 0x000fe40000000000 */
[----:B------:R-:W-:Y:S01]  /*1110*/  SEL R11, R11, 0xffffffff, P0 ;  /* 0xffffffff0b0b7807 */ /* 0x000fe20000000000 */
[----:B------:R-:W-:Y:S06]  /*1120*/  RET.REL.NODEC R8 `(vec_copyMany) ;  /* 0xffffffec08b47950 */ /* 0x000fec0003c3ffff */
.L_x_386:
        /* <DEDUP_REMOVED lines=13> */
.L_x_1528:


//--------------------- .text.vec_complexeMulKernelMany --------------------------
	.section	.text.vec_complexeMulKernelMany,"ax",@progbits
	.align	128
        .global         vec_complexeMulKernelMany
        .type           vec_complexeMulKernelMany,@function
        .size           vec_complexeMulKernelMany,(.L_x_1530 - vec_complexeMulKernelMany)
        .other          vec_complexeMulKernelMany,@"STO_CUDA_ENTRY STV_DEFAULT"
vec_complexeMulKernelMany:
.text.vec_complexeMulKernelMany:
        /* <DEDUP_REMOVED lines=19> */
[----:B------:R-:W-:Y:S02]  /*0130*/  UIADD3 UR7, UPT, UPT, UR5, UR6, URZ ;  /* 0x0000000605077290 */ /* 0x000fe4000fffe0ff */
[----:B------:R-:W-:Y:S01]  /*0140*/  USHF.L.U32 UR6, UR4, 0x1, URZ ;  /* 0x0000000104067899 */ /* 0x000fe200080006ff */
[----:B------:R-:W-:Y:S01]  /*0150*/  IMAD R9, R5, R7, RZ ;  /* 0x0000000705097224 */ /* 0x000fe200078e02ff */
[----:B------:R-:W-:Y:S01]  /*0160*/  USHF.L.U64.HI UR7, UR4, 0x1, UR7 ;  /* 0x0000000104077899 */ /* 0x000fe20008010207 */
[----:B------:R-:W-:Y:S02]  /*0170*/  IMAD.SHL.U32 R7, R2, 0x2, RZ ;  /* 0x0000000202077824 */ /* 0x000fe400078e00ff */
[----:B------:R-:W-:-:S05]  /*0180*/  IMAD.IADD R9, R3, 0x1, R9 ;  /* 0x0000000103097824 */ /* 0x000fca00078e0209 */
[----:B------:R-:W-:-:S04]  /*0190*/  SHF.L.U64.HI R0, R2, 0x1, R9 ;  /* 0x0000000102007819 */ /* 0x000fc80000010209 */
        /* <DEDUP_REMOVED lines=17> */
[----:B------:R-:W-:-:S04]  /*02b0*/  @P0 IADD3 R8, PT, PT, R8, -UR6, RZ ;  /* 0x8000000608080c10 */ /* 0x000fc8000fffe0ff */
[----:B------:R-:W-:-:S13]  /*02c0*/  ISETP.GE.U32.AND P0, PT, R8, UR6, PT ;  /* 0x0000000608007c0c */ /* 0x000fda000bf06070 */
[----:B------:R-:W-:Y:S01]  /*02d0*/  @P0 VIADD R8, R8, -UR6 ;  /* 0x8000000608080c36 */ /* 0x000fe20008000000 */
[----:B------:R-:W-:-:S05]  /*02e0*/  @!P1 LOP3.LUT R8, RZ, UR6, RZ, 0x33, !PT ;  /* 0x00000006ff089c12 */ /* 0x000fca000f8e33ff */
[----:B------:R-:W-:Y:S01]  /*02f0*/  IMAD.MOV.U32 R4, RZ, RZ, R8 ;  /* 0x000000ffff047224 */ /* 0x000fe200078e0008 */
[----:B------:R-:W-:Y:S06]  /*0300*/  BRA `(.L_x_389) ;  /* 0x0000000000107947 */ /* 0x000fec0003800000 */
.L_x_388:
[----:B------:R-:W-:-:S07]  /*0310*/  MOV R4, 0x330 ;  /* 0x0000033000047802 */ /* 0x000fce0000000f00 */
[----:B------:R-:W-:Y:S05]  /*0320*/  CALL.REL.NOINC `($__internal_30_$__cuda_sm20_rem_s64) ;  /* 0x0000000000e87944 */ /* 0x000fea0003c00000 */
[----:B------:R-:W-:Y:S02]  /*0330*/  IMAD.MOV.U32 R4, RZ, RZ, R6 ;  /* 0x000000ffff047224 */ /* 0x000fe400078e0006 */
[----:B------:R-:W-:-:S07]  /*0340*/  IMAD.MOV.U32 R5, RZ, RZ, R11 ;  /* 0x000000ffff057224 */ /* 0x000fce00078e000b */
.L_x_389:
[----:B------:R-:W-:Y:S05]  /*0350*/  BSYNC.RECONVERGENT B0 ;  /* 0x0000000000007941 */ /* 0x000fea0003800200 */
.L_x_387:
[----:B------:R-:W0:Y:S02]  /*0360*/  LDCU.64 UR4, c[0x0][0x380] ;  /* 0x00007000ff0477ac */ /* 0x000e240008000a00 */
[----:B0-----:R-:W-:-:S04]  /*0370*/  ISETP.GE.U32.AND P0, PT, R2, UR4, PT ;  /* 0x0000000402007c0c */ /* 0x001fc8000bf06070 */
[----:B------:R-:W-:-:S13]  /*0380*/  ISETP.GE.AND.EX P0, PT, R9, UR5, PT, P0 ;  /* 0x0000000509007c0c */ /* 0x000fda000bf06300 */
[----:B------:R-:W-:Y:S05]  /*0390*/  @P0 EXIT ;  /* 0x000000000000094d */ /* 0x000fea0003800000 */
[----:B------:R-:W0:Y:S01]  /*03a0*/  LDCU.64 UR6, c[0x0][0x3a0] ;  /* 0x00007400ff0677ac */ /* 0x000e220008000a00 */
[C---:B------:R-:W-:Y:S01]  /*03b0*/  IMAD.SHL.U32 R2, R7.reuse, 0x4, RZ ;  /* 0x0000000407027824 */ /* 0x040fe200078e00ff */
[----:B------:R-:W-:Y:S01]  /*03c0*/  SHF.L.U64.HI R8, R7, 0x2, R0 ;  /* 0x0000000207087819 */ /* 0x000fe20000010200 */
[----:B------:R-:W1:Y:S03]  /*03d0*/  LDCU.64 UR4, c[0x0][0x358] ;  /* 0x00006b00ff0477ac */ /* 0x000e660008000a00 */
[----:B0-----:R-:W-:-:S04]  /*03e0*/  IADD3 R6, P0, PT, R2, UR6, RZ ;  /* 0x0000000602067c10 */ /* 0x001fc8000ff1e0ff */
[----:B------:R-:W-:Y:S01]  /*03f0*/  IADD3.X R7, PT, PT, R8, UR7, RZ, P0, !PT ;  /* 0x0000000708077c10 */ /* 0x000fe200087fe4ff */
[----:B------:R-:W0:Y:S04]  /*0400*/  LDCU.64 UR6, c[0x0][0x390] ;  /* 0x00007200ff0677ac */ /* 0x000e280008000a00 */
[----:B-1----:R-:W2:Y:S01]  /*0410*/  LDG.E R0, desc[UR4][R6.64] ;  /* 0x0000000406007981 */ /* 0x002ea2000c1e1900 */
[----:B------:R-:W-:Y:S01]  /*0420*/  BSSY.RECONVERGENT B0, `(.L_x_390) ;  /* 0x000000d000007945 */ /* 0x000fe20003800200 */
[----:B0-----:R-:W0:Y:S08]  /*0430*/  I2F.S64 R3, UR6 ;  /* 0x0000000600037d12 */ /* 0x001e300008301400 */
[----:B0-----:R-:W0:Y:S02]  /*0440*/  MUFU.RCP R10, R3 ;  /* 0x00000003000a7308 */ /* 0x001e240000001000 */
[----:B0-----:R-:W-:-:S04]  /*0450*/  FFMA R9, -R3, R10, 1 ;  /* 0x3f80000003097423 */ /* 0x001fc8000000010a */
[----:B------:R-:W-:Y:S02]  /*0460*/  FFMA R9, R10, R9, R10 ;  /* 0x000000090a097223 */ /* 0x000fe4000000000a */
[----:B--2---:R-:W0:Y:S02]  /*0470*/  FCHK P0, R0, R3 ;  /* 0x0000000300007302 */ /* 0x004e240000000000 */
[----:B------:R-:W-:-:S04]  /*0480*/  FFMA R10, R0, R9, RZ ;  /* 0x00000009000a7223 */ /* 0x000fc800000000ff */
[----:B------:R-:W-:-:S04]  /*0490*/  FFMA R11, -R3, R10, R0 ;  /* 0x0000000a030b7223 */ /* 0x000fc80000000100 */
[----:B------:R-:W-:Y:S01]  /*04a0*/  FFMA R9, R9, R11, R10 ;  /* 0x0000000b09097223 */ /* 0x000fe2000000000a */
[----:B0-----:R-:W-:Y:S06]  /*04b0*/  @!P0 BRA `(.L_x_391) ;  /* 0x00000000000c8947 */ /* 0x001fec0003800000 */
[----:B------:R-:W-:-:S07]  /*04c0*/  MOV R10, 0x4e0 ;  /* 0x000004e0000a7802 */ /* 0x000fce0000000f00 */
[----:B------:R-:W-:Y:S05]  /*04d0*/  CALL.REL.NOINC `($__internal_31_$__cuda_sm3x_div_rn_noftz_f32_slowpath) ;  /* 0x0000000400b07944 */ /* 0x000fea0003c00000 */
[----:B------:R-:W-:-:S07]  /*04e0*/  MOV R9, R0 ;  /* 0x0000000000097202 */ /* 0x000fce0000000f00 */
.L_x_391:
[----:B------:R-:W-:Y:S05]  /*04f0*/  BSYNC.RECONVERGENT B0 ;  /* 0x0000000000007941 */ /* 0x000fea0003800200 */
.L_x_390:
[----:B------:R-:W2:Y:S01]  /*0500*/  LDG.E R6, desc[UR4][R6.64+0x4] ;  /* 0x0000040406067981 */ /* 0x000ea2000c1e1900 */
[----:B------:R-:W0:Y:S01]  /*0510*/  MUFU.RCP R0, R3 ;  /* 0x0000000300007308 */ /* 0x000e220000001000 */
[----:B------:R-:W-:Y:S01]  /*0520*/  BSSY.RECONVERGENT B0, `(.L_x_392) ;  /* 0x000000b000007945 */ /* 0x000fe20003800200 */
[----:B0-----:R-:W-:-:S04]  /*0530*/  FFMA R11, -R3, R0, 1 ;  /* 0x3f800000030b7423 */ /* 0x001fc80000000100 */
[----:B------:R-:W-:Y:S02]  /*0540*/  FFMA R0, R0, R11, R0 ;  /* 0x0000000b00007223 */ /* 0x000fe40000000000 */
[----:B--2---:R-:W0:Y:S02]  /*0550*/  FCHK P0, R6, R3 ;  /* 0x0000000306007302 */ /* 0x004e240000000000 */
[----:B------:R-:W-:-:S04]  /*0560*/  FFMA R11, R0, R6, RZ ;  /* 0x00000006000b7223 */ /* 0x000fc800000000ff */
[----:B------:R-:W-:-:S04]  /*0570*/  FFMA R10, -R3, R11, R6 ;  /* 0x0000000b030a7223 */ /* 0x000fc80000000106 */
[----:B------:R-:W-:Y:S01]  /*0580*/  FFMA R0, R0, R10, R11 ;  /* 0x0000000a00007223 */ /* 0x000fe2000000000b */
[----:B0-----:R-:W-:Y:S06]  /*0590*/  @!P0 BRA `(.L_x_393) ;  /* 0x00000000000c8947 */ /* 0x001fec0003800000 */
[----:B------:R-:W-:Y:S01]  /*05a0*/  IMAD.MOV.U32 R0, RZ, RZ, R6 ;  /* 0x000000ffff007224 */ /* 0x000fe200078e0006 */
[----:B------:R-:W-:-:S07]  /*05b0*/  MOV R10, 0x5d0 ;  /* 0x000005d0000a7802 */ /* 0x000fce0000000f00 */
[----:B------:R-:W-:Y:S05]  /*05c0*/  CALL.REL.NOINC `($__internal_31_$__cuda_sm3x_div_rn_noftz_f32_slowpath) ;  /* 0x0000000400747944 */ /* 0x000fea0003c00000 */
.L_x_393:
[----:B------:R-:W-:Y:S05]  /*05d0*/  BSYNC.RECONVERGENT B0 ;  /* 0x0000000000007941 */ /* 0x000fea0003800200 */
.L_x_392:
[----:B------:R-:W0:Y:S02]  /*05e0*/  LDCU.64 UR6, c[0x0][0x3a8] ;  /* 0x00007500ff0677ac */ /* 0x000e240008000a00 */
[----:B0-----:R-:W-:-:S04]  /*05f0*/  LEA R6, P0, R4, UR6, 0x2 ;  /* 0x0000000604067c11 */ /* 0x001fc8000f8010ff */
[----:B------:R-:W-:Y:S01]  /*0600*/  LEA.HI.X R7, R4, UR7, R5, 0x2, P0 ;  /* 0x0000000704077c11 */ /* 0x000fe200080f1405 */
[----:B------:R-:W0:Y:S04]  /*0610*/  LDCU.64 UR6, c[0x0][0x398] ;  /* 0x00007300ff0677ac */ /* 0x000e280008000a00 */
[----:B------:R-:W2:Y:S04]  /*0620*/  LDG.E R4, desc[UR4][R6.64] ;  /* 0x0000000406047981 */ /* 0x000ea8000c1e1900 */
[----:B------:R-:W3:Y:S01]  /*0630*/  LDG.E R5, desc[UR4][R6.64+0x4] ;  /* 0x0000040406057981 */ /* 0x000ee2000c1e1900 */
[----:B0-----:R-:W-:-:S04]  /*0640*/  IADD3 R2, P0, PT, R2, UR6, RZ ;  /* 0x0000000602027c10 */ /* 0x001fc8000ff1e0ff */
[----:B------:R-:W-:Y:S01]  /*0650*/  IADD3.X R3, PT, PT, R8, UR7, RZ, P0, !PT ;  /* 0x0000000708037c10 */ /* 0x000fe200087fe4ff */
[-C--:B--2---:R-:W-:Y:S01]  /*0660*/  FMUL R10, R4, R0.reuse ;  /* 0x00000000040a7220 */ /* 0x084fe20000400000 */
[----:B---3--:R-:W-:-:S03]  /*0670*/  FMUL R11, R5, R0 ;  /* 0x00000000050b7220 */ /* 0x008fc60000400000 */
[-C--:B------:R-:W-:Y:S01]  /*0680*/  FFMA R5, R5, R9.reuse, R10 ;  /* 0x0000000905057223 */ /* 0x080fe2000000000a */
[----:B------:R-:W-:-:S04]  /*0690*/  FFMA R11, R4, R9, -R11 ;  /* 0x00000009040b7223 */ /* 0x000fc8000000080b */
[----:B------:R-:W-:Y:S04]  /*06a0*/  STG.E desc[UR4][R2.64+0x4], R5 ;  /* 0x0000040502007986 */ /* 0x000fe8000c101904 */
[----:B------:R-:W-:Y:S01]  /*06b0*/  STG.E desc[UR4][R2.64], R11 ;  /* 0x0000000b02007986 */ /* 0x000fe2000c101904 */
[----:B------:R-:W-:Y:S05]  /*06c0*/  EXIT ;  /* 0x000000000000794d */ /* 0x000fea0003800000 */
        .weak           $__internal_30_$__cuda_sm20_rem_s64
        .type           $__internal_30_$__cuda_sm20_rem_s64,@function
        .size           $__internal_30_$__cuda_sm20_rem_s64,($__internal_31_$__cuda_sm3x_div_rn_noftz_f32_slowpath - $__internal_30_$__cuda_sm20_rem_s64)
$__internal_30_$__cuda_sm20_rem_s64:
[----:B------:R-:W-:Y:S01]  /*06d0*/  UIADD3 UR4, UP1, UPT, URZ, -UR6, URZ ;  /* 0x80000006ff047290 */ /* 0x000fe2000ff3e0ff */
[----:B------:R-:W-:Y:S01]  /*06e0*/  IADD3 R8, P4, PT, RZ, -R7, RZ ;  /* 0x80000007ff087210 */ /* 0x000fe20007f9e0ff */
        /* <DEDUP_REMOVED lines=17> */
[----:B------:R-:W-:Y:S01]  /*0800*/  IMAD.HI.U32 R5, R11, R17, RZ ;  /* 0x000000110b057227 */ /* 0x000fe200078e00ff */
[----:B------:R-:W-:-:S03]  /*0810*/  IADD3.X R17, PT, PT, RZ, ~R0, RZ, P4, !PT ;  /* 0x80000000ff117210 */ /* 0x000fc600027fe4ff */
[----:B------:R-:W-:-:S04]  /*0820*/  IMAD.HI.U32 R12, P1, R11, R15, R12 ;  /* 0x0000000f0b0c7227 */ /* 0x000fc8000782000c */
[----:B------:R-:W-:Y:S01]  /*0830*/  IMAD.X R5, R5, 0x1, R11, P0 ;  /* 0x0000000105057824 */ /* 0x000fe200000e060b */
[----:B------:R-:W-:-:S04]  /*0840*/  IADD3 R13, P2, PT, R19, R12, RZ ;  /* 0x0000000c130d7210 */ /* 0x000fc80007f5e0ff */
[----:B------:R-:W-:Y:S01]  /*0850*/  IADD3.X R15, PT, PT, RZ, RZ, R5, P2, P1 ;  /* 0x000000ffff0f7210 */ /* 0x000fe200017e2405 */
[----:B------:R-:W-:Y:S01]  /*0860*/  IMAD.WIDE.U32 R10, R13, UR4, RZ ;  /* 0x000000040d0a7c25 */ /* 0x000fe2000f8e00ff */
[----:B------:R-:W-:-:S03]  /*0870*/  ISETP.GE.AND P1, PT, R0, RZ, PT ;  /* 0x000000ff0000720c */ /* 0x000fc60003f26270 */
[----:B------:R-:W-:Y:S01]  /*0880*/  IMAD R6, R13, UR5, R11 ;  /* 0x000000050d067c24 */ /* 0x000fe2000f8e020b */
[----:B------:R-:W-:Y:S02]  /*0890*/  IADD3 R11, P0, PT, RZ, -R10, RZ ;  /* 0x8000000aff0b7210 */ /* 0x000fe40007f1e0ff */
[----:B------:R-:W-:Y:S01]  /*08a0*/  SEL R5, R8, R7, !P1 ;  /* 0x0000000708057207 */ /* 0x000fe20004800000 */
[----:B------:R-:W-:Y:S01]  /*08b0*/  IMAD R6, R15, UR4, R6 ;  /* 0x000000040f067c24 */ /* 0x000fe2000f8e0206 */
[----:B------:R-:W-:Y:S01]  /*08c0*/  SEL R17, R17, R0, !P1 ;  /* 0x0000000011117207 */ /* 0x000fe20004800000 */
[----:B------:R-:W-:-:S04]  /*08d0*/  IMAD.HI.U32 R12, R13, R11, RZ ;  /* 0x0000000b0d0c7227 */ /* 0x000fc800078e00ff */
[----:B------:R-:W-:-:S04]  /*08e0*/  IMAD.X R10, RZ, RZ, ~R6, P0 ;  /* 0x000000ffff0a7224 */ /* 0x000fc800000e0e06 */
[----:B------:R-:W-:-:S04]  /*08f0*/  IMAD.WIDE.U32 R12, P0, R13, R10, R12 ;  /* 0x0000000a0d0c7225 */ /* 0x000fc8000780000c */
[----:B------:R-:W-:-:S04]  /*0900*/  IMAD.HI.U32 R6, P2, R15, R11, R12 ;  /* 0x0000000b0f067227 */ /* 0x000fc8000784000c */
[CC--:B------:R-:W-:Y:S02]  /*0910*/  IMAD R11, R15.reuse, R10.reuse, RZ ;  /* 0x0000000a0f0b7224 */ /* 0x0c0fe400078e02ff */
[----:B------:R-:W-:-:S03]  /*0920*/  IMAD.HI.U32 R10, R15, R10, RZ ;  /* 0x0000000a0f0a7227 */ /* 0x000fc600078e00ff */
[----:B------:R-:W-:Y:S01]  /*0930*/  IADD3 R6, P3, PT, R11, R6, RZ ;  /* 0x000000060b067210 */ /* 0x000fe20007f7e0ff */
[----:B------:R-:W-:Y:S02]  /*0940*/  IMAD.X R15, R10, 0x1, R15, P0 ;  /* 0x000000010a0f7824 */ /* 0x000fe400000e060f */
[----:B------:R-:W-:Y:S02]  /*0950*/  IMAD.MOV.U32 R11, RZ, RZ, RZ ;  /* 0x000000ffff0b7224 */ /* 0x000fe400078e00ff */
        /* <DEDUP_REMOVED lines=29> */
[----:B------:R-:W-:Y:S02]  /*0b30*/  IMAD.X R8, RZ, RZ, ~R11, P2 ;  /* 0x000000ffff087224 */ /* 0x000fe400010e0e0b */
[----:B------:R-:W-:Y:S01]  /*0b40*/  HFMA2 R5, -RZ, RZ, 0, 0 ;  /* 0x00000000ff057431 */ /* 0x000fe200000001ff */
[----:B------:R-:W-:Y:S02]  /*0b50*/  ISETP.NE.AND.EX P0, PT, RZ, UR7, PT, P0 ;  /* 0x00000007ff007c0c */ /* 0x000fe4000bf05300 */
[----:B------:R-:W-:Y:S02]  /*0b60*/  SEL R11, R8, R11, !P1 ;  /* 0x0000000b080b7207 */ /* 0x000fe40004800000 */
[----:B------:R-:W-:Y:S02]  /*0b70*/  SEL R6, R6, 0xffffffff, P0 ;  /* 0xffffffff06067807 */ /* 0x000fe40000000000 */
[----:B------:R-:W-:Y:S01]  /*0b80*/  SEL R11, R11, 0xffffffff, P0 ;  /* 0xffffffff0b0b7807 */ /* 0x000fe20000000000 */
[----:B------:R-:W-:Y:S06]  /*0b90*/  RET.REL.NODEC R4 `(vec_complexeMulKernelMany) ;  /* 0xfffffff404187950 */ /* 0x000fec0003c3ffff */
        .weak           $__internal_31_$__cuda_sm3x_div_rn_noftz_f32_slowpath
        .type           $__internal_31_$__cuda_sm3x_div_rn_noftz_f32_slowpath,@function
        .size           $__internal_31_$__cuda_sm3x_div_rn_noftz_f32_slowpath,(.L_x_1530 - $__internal_31_$__cuda_sm3x_div_rn_noftz_f32_slowpath)
$__internal_31_$__cuda_sm3x_div_rn_noftz_f32_slowpath:
[--C-:B------:R-:W-:Y:S01]  /*0ba0*/  SHF.R.U32.HI R12, RZ, 0x17, R3.reuse ;  /* 0x00000017ff0c7819 */ /* 0x100fe20000011603 */
[----:B------:R-:W-:Y:S01]  /*0bb0*/  BSSY.RECONVERGENT B1, `(.L_x_394) ;  /* 0x0000063000017945 */ /* 0x000fe20003800200 */
        /* <DEDUP_REMOVED lines=33> */
.L_x_395:
[----:B------:R-:W-:Y:S01]  /*0dd0*/  LEA R14, R12, 0xc0800000, 0x17 ;  /* 0xc08000000c0e7811 */ /* 0x000fe200078eb8ff */
[----:B------:R-:W-:Y:S04]  /*0de0*/  BSSY.RECONVERGENT B2, `(.L_x_400) ;  /* 0x0000036000027945 */ /* 0x000fe80003800200 */
[----:B------:R-:W-:Y:S02]  /*0df0*/  IMAD.IADD R14, R13, 0x1, -R14 ;  /* 0x000000010d0e7824 */ /* 0x000fe400078e0a0e */
[----:B------:R-:W-:Y:S02]  /*0e00*/  VIADD R13, R16, 0xffffff81 ;  /* 0xffffff81100d7836 */ /* 0x000fe40000000000 */
        /* <DEDUP_REMOVED lines=47> */
.L_x_402:
[----:B------:R-:W-:-:S04]  /*1100*/  LOP3.LUT R0, R0, 0x80000000, RZ, 0xc0, !PT ;  /* 0x8000000000007812 */ /* 0x000fc800078ec0ff */
[----:B------:R-:W-:Y:S01]  /*1110*/  LOP3.LUT R0, R0, 0x7f800000, RZ, 0xfc, !PT ;  /* 0x7f80000000007812 */ /* 0x000fe200078efcff */
[----:B------:R-:W-:Y:S06]  /*1120*/  BRA `(.L_x_403) ;  /* 0x0000000000047947 */ /* 0x000fec0003800000 */
.L_x_401:
[----:B------:R-:W-:-:S07]  /*1130*/  IMAD R0, R11, 0x800000, R0 ;  /* 0x008000000b007824 */ /* 0x000fce00078e0200 */
.L_x_403:
[----:B------:R-:W-:Y:S05]  /*1140*/  BSYNC.RECONVERGENT B2 ;  /* 0x0000000000027941 */ /* 0x000fea0003800200 */
.L_x_400:
[----:B------:R-:W-:Y:S05]  /*1150*/  BRA `(.L_x_404) ;  /* 0x0000000000207947 */ /* 0x000fea0003800000 */
.L_x_399:
[----:B------:R-:W-:-:S04]  /*1160*/  LOP3.LUT R0, R13, 0x80000000, R0, 0x48, !PT ;  /* 0x800000000d007812 */ /* 0x000fc800078e4800 */
[----:B------:R-:W-:Y:S01]  /*1170*/  LOP3.LUT R0, R0, 0x7f800000, RZ, 0xfc, !PT ;  /* 0x7f80000000007812 */ /* 0x000fe200078efcff */
[----:B------:R-:W-:Y:S06]  /*1180*/  BRA `(.L_x_404) ;  /* 0x0000000000147947 */ /* 0x000fec0003800000 */
.L_x_398:
[----:B------:R-:W-:Y:S01]  /*1190*/  LOP3.LUT R0, R13, 0x80000000, R0, 0x48, !PT ;  /* 0x800000000d007812 */ /* 0x000fe200078e4800 */
[----:B------:R-:W-:Y:S06]  /*11a0*/  BRA `(.L_x_404) ;  /* 0x00000000000c7947 */ /* 0x000fec0003800000 */
.L_x_397:
[----:B------:R-:W0:Y:S01]  /*11b0*/  MUFU.RSQ R0, -QNAN ;  /* 0xffc0000000007908 */ /* 0x000e220000001400 */
[----:B------:R-:W-:Y:S05]  /*11c0*/  BRA `(.L_x_404) ;  /* 0x0000000000047947 */ /* 0x000fea0003800000 */
.L_x_396:
[----:B------:R-:W-:-:S07]  /*11d0*/  FADD.FTZ R0, R0, R3 ;  /* 0x0000000300007221 */ /* 0x000fce0000010000 */
.L_x_404:
[----:B------:R-:W-:Y:S05]  /*11e0*/  BSYNC.RECONVERGENT B1 ;  /* 0x0000000000017941 */ /* 0x000fea0003800200 */
.L_x_394:
[----:B------:R-:W-:-:S04]  /*11f0*/  IMAD.MOV.U32 R11, RZ, RZ, 0x0 ;  /* 0x00000000ff0b7424 */ /* 0x000fc800078e00ff */
[----:B0-----:R-:W-:Y:S05]  /*1200*/  RET.REL.NODEC R10 `(vec_complexeMulKernelMany) ;  /* 0xffffffec0a7c7950 */ /* 0x001fea0003c3ffff */
.L_x_405:
        /* <DEDUP_REMOVED lines=15> */
.L_x_1530:


//--------------------- .text.vec_complexeMulKernel --------------------------
	.section	.text.vec_complexeMulKernel,"ax",@progbits
	.align	128
        .global         vec_complexeMulKernel
        .type           vec_complexeMulKernel,@function
        .size           vec_complexeMulKernel,(.L_x_1532 - vec_complexeMulKernel)
        .other          vec_complexeMulKernel,@"STO_CUDA_ENTRY STV_DEFAULT"
vec_complexeMulKernel:
.text.vec_complexeMulKernel:
        /* <DEDUP_REMOVED lines=11> */
[----:B-1----:R-:W-:Y:S02]  /*00b0*/  IMAD R0, R0, UR5, R3 ;  /* 0x0000000500007c24 */ /* 0x002fe4000f8e0203 */
[----:B---3--:R-:W-:Y:S02]  /*00c0*/  IMAD.SHL.U32 R5, R2, 0x2, RZ ;  /* 0x0000000202057824 */ /* 0x008fe400078e00ff */
[----:B------:R-:W-:-:S05]  /*00d0*/  IMAD.SHL.U32 R4, R0, 0x2, RZ ;  /* 0x0000000200047824 */ /* 0x000fca00078e00ff */
[----:B------:R-:W-:-:S13]  /*00e0*/  ISETP.GE.AND P0, PT, R4, R5, PT ;  /* 0x000000050400720c */ /* 0x000fda0003f06270 */
[----:B------:R-:W-:Y:S05]  /*00f0*/  @P0 EXIT ;  /* 0x000000000000094d */ /* 0x000fea0003800000 */
[-C--:B------:R-:W-:Y:S01]  /*0100*/  IABS R8, R5.reuse ;  /* 0x0000000500087213 */ /* 0x080fe20000000000 */
[----:B------:R-:W0:Y:S01]  /*0110*/  LDCU.64 UR4, c[0x0][0x358] ;  /* 0x00006b00ff0477ac */ /* 0x000e220008000a00 */
[----:B------:R-:W-:Y:S02]  /*0120*/  IABS R6, R5 ;  /* 0x0000000500067213 */ /* 0x000fe40000000000 */
[----:B------:R-:W1:Y:S01]  /*0130*/  I2F.RP R0, R8 ;  /* 0x0000000800007306 */ /* 0x000e620000209400 */
[----:B------:R-:W-:Y:S01]  /*0140*/  ISETP.GE.AND P2, PT, R4, RZ, PT ;  /* 0x000000ff0400720c */ /* 0x000fe20003f46270 */
[----:B------:R-:W2:Y:S01]  /*0150*/  LDCU UR6, c[0x0][0x384] ;  /* 0x00007080ff0677ac */ /* 0x000ea20008000800 */
[----:B------:R-:W-:-:S05]  /*0160*/  IMAD.MOV R6, RZ, RZ, -R6 ;  /* 0x000000ffff067224 */ /* 0x000fca00078e0a06 */
[----:B-1----:R-:W1:Y:S02]  /*0170*/  MUFU.RCP R0, R0 ;  /* 0x0000000000007308 */ /* 0x002e640000001000 */
[----:B-1----:R-:W-:Y:S01]  /*0180*/  VIADD R2, R0, 0xffffffe ;  /* 0x0ffffffe00027836 */ /* 0x002fe20000000000 */
[----:B------:R-:W-:-:S05]  /*0190*/  IABS R0, R4 ;  /* 0x0000000400007213 */ /* 0x000fca0000000000 */
[----:B------:R1:W3:Y:S02]  /*01a0*/  F2I.FTZ.U32.TRUNC.NTZ R3, R2 ;  /* 0x0000000200037305 */ /* 0x0002e4000021f000 */
[----:B-1----:R-:W-:Y:S01]  /*01b0*/  IMAD.MOV.U32 R2, RZ, RZ, RZ ;  /* 0x000000ffff027224 */ /* 0x002fe200078e00ff */
[----:B---3--:R-:W-:-:S05]  /*01c0*/  IADD3 R7, PT, PT, RZ, -R3, RZ ;  /* 0x80000003ff077210 */ /* 0x008fca0007ffe0ff */
[----:B------:R-:W-:-:S04]  /*01d0*/  IMAD R7, R7, R8, RZ ;  /* 0x0000000807077224 */ /* 0x000fc800078e02ff */
[----:B------:R-:W-:-:S06]  /*01e0*/  IMAD.HI.U32 R3, R3, R7, R2 ;  /* 0x0000000703037227 */ /* 0x000fcc00078e0002 */
[----:B------:R-:W-:-:S04]  /*01f0*/  IMAD.HI.U32 R3, R3, R0, RZ ;  /* 0x0000000003037227 */ /* 0x000fc800078e00ff */
[----:B------:R-:W-:Y:S02]  /*0200*/  IMAD R3, R3, R6, R0 ;  /* 0x0000000603037224 */ /* 0x000fe400078e0200 */
[----:B------:R-:W1:Y:S03]  /*0210*/  LDC.64 R6, c[0x0][0x390] ;  /* 0x0000e400ff067b82 */ /* 0x000e660000000a00 */
[----:B------:R-:W-:-:S13]  /*0220*/  ISETP.GT.U32.AND P0, PT, R8, R3, PT ;  /* 0x000000030800720c */ /* 0x000fda0003f04070 */
[----:B------:R-:W-:Y:S02]  /*0230*/  @!P0 IADD3 R3, PT, PT, R3, -R8, RZ ;  /* 0x8000000803038210 */ /* 0x000fe40007ffe0ff */
[----:B------:R-:W-:Y:S02]  /*0240*/  ISETP.NE.AND P0, PT, R5, RZ, PT ;  /* 0x000000ff0500720c */ /* 0x000fe40003f05270 */
[----:B------:R-:W-:-:S13]  /*0250*/  ISETP.GT.U32.AND P1, PT, R8, R3, PT ;  /* 0x000000030800720c */ /* 0x000fda0003f24070 */
[----:B------:R-:W-:-:S04]  /*0260*/  @!P1 IMAD.IADD R3, R3, 0x1, -R8 ;  /* 0x0000000103039824 */ /* 0x000fc800078e0a08 */
[----:B------:R-:W-:Y:S01]  /*0270*/  @!P2 IMAD.MOV R3, RZ, RZ, -R3 ;  /* 0x000000ffff03a224 */ /* 0x000fe200078e0a03 */
[----:B------:R-:W-:-:S05]  /*0280*/  @!P0 LOP3.LUT R3, RZ, R5, RZ, 0x33, !PT ;  /* 0x00000005ff038212 */ /* 0x000fca00078e33ff */
[----:B-1----:R-:W-:-:S05]  /*0290*/  IMAD.WIDE R6, R3, 0x4, R6 ;  /* 0x0000000403067825 */ /* 0x002fca00078e0206 */
[----:B0-----:R0:W5:Y:S01]  /*02a0*/  LDG.E R0, desc[UR4][R6.64] ;  /* 0x0000000406007981 */ /* 0x001162000c1e1900 */
[----:B--2---:R-:W-:-:S04]  /*02b0*/  I2FP.F32.S32 R2, UR6 ;  /* 0x0000000600027c45 */ /* 0x004fc80008201400 */
[----:B------:R-:W-:Y:S01]  /*02c0*/  IADD3 R5, PT, PT, R2, -0xd000000, RZ ;  /* 0xf300000002057810 */ /* 0x000fe20007ffe0ff */
[----:B------:R0:W1:Y:S03]  /*02d0*/  MUFU.RSQ R3, R2 ;  /* 0x0000000200037308 */ /* 0x0000660000001400 */
[----:B------:R-:W-:-:S13]  /*02e0*/  ISETP.GT.U32.AND P0, PT, R5, 0x727fffff, PT ;  /* 0x727fffff0500780c */ /* 0x000fda0003f04070 */
[----:B0-----:R-:W-:Y:S05]  /*02f0*/  @!P0 BRA `(.L_x_406) ;  /* 0x0000000000108947 */ /* 0x001fea0003800000 */
[----:B------:R-:W-:-:S07]  /*0300*/  MOV R9, 0x320 ;  /* 0x0000032000097802 */ /* 0x000fce0000000f00 */
[----:B-1---5:R-:W-:Y:S05]  /*0310*/  CALL.REL.NOINC `($__internal_32_$__cuda_sm20_sqrt_rn_f32_slowpath) ;  /* 0x0000000000b87944 */ /* 0x022fea0003c00000 */
[----:B------:R-:W-:Y:S01]  /*0320*/  IMAD.MOV.U32 R3, RZ, RZ, R5 ;  /* 0x000000ffff037224 */ /* 0x000fe200078e0005 */
[----:B------:R-:W-:Y:S06]  /*0330*/  BRA `(.L_x_407) ;  /* 0x0000000000107947 */ /* 0x000fec0003800000 */
.L_x_406:
[----:B-1----:R-:W-:Y:S01]  /*0340*/  FMUL.FTZ R5, R2, R3 ;  /* 0x0000000302057220 */ /* 0x002fe20000410000 */
[----:B------:R-:W-:-:S03]  /*0350*/  FMUL.FTZ R3, R3, 0.5 ;  /* 0x3f00000003037820 */ /* 0x000fc60000410000 */
[----:B------:R-:W-:-:S04]  /*0360*/  FFMA R2, -R5, R5, R2 ;  /* 0x0000000505027223 */ /* 0x000fc80000000102 */
[----:B------:R-:W-:-:S07]  /*0370*/  FFMA R3, R2, R3, R5 ;  /* 0x0000000302037223 */ /* 0x000fce0000000005 */
.L_x_407:
        /* <DEDUP_REMOVED lines=10> */
[----:B------:R-:W-:Y:S05]  /*0420*/  CALL.REL.NOINC `($__internal_33_$__cuda_sm3x_div_rn_noftz_f32_slowpath) ;  /* 0x0000000000d47944 */ /* 0x000fea0003c00000 */
[----:B------:R-:W-:-:S07]  /*0430*/  IMAD.MOV.U32 R2, RZ, RZ, R0 ;  /* 0x000000ffff027224 */ /* 0x000fce00078e0000 */
.L_x_409:
[----:B------:R-:W-:Y:S05]  /*0440*/  BSYNC.RECONVERGENT B0 ;  /* 0x0000000000007941 */ /* 0x000fea0003800200 */
.L_x_408:
[----:B------:R-:W2:Y:S01]  /*0450*/  LDG.E R6, desc[UR4][R6.64+0x4] ;  /* 0x0000040406067981 */ /* 0x000ea2000c1e1900 */
[----:B------:R-:W0:Y:S01]  /*0460*/  MUFU.RCP R0, R3 ;  /* 0x0000000300007308 */ /* 0x000e220000001000 */
[----:B------:R-:W-:Y:S01]  /*0470*/  BSSY.RECONVERGENT B0, `(.L_x_410) ;  /* 0x000000b000007945 */ /* 0x000fe20003800200 */
[----:B0-----:R-:W-:-:S04]  /*0480*/  FFMA R5, R0, -R3, 1 ;  /* 0x3f80000000057423 */ /* 0x001fc80000000803 */
[----:B------:R-:W-:Y:S02]  /*0490*/  FFMA R0, R0, R5, R0 ;  /* 0x0000000500007223 */ /* 0x000fe40000000000 */
[----:B--2---:R-:W0:Y:S02]  /*04a0*/  FCHK P0, R6, R3 ;  /* 0x0000000306007302 */ /* 0x004e240000000000 */
[----:B------:R-:W-:-:S04]  /*04b0*/  FFMA R5, R0, R6, RZ ;  /* 0x0000000600057223 */ /* 0x000fc800000000ff */
[----:B------:R-:W-:-:S04]  /*04c0*/  FFMA R8, R5, -R3, R6 ;  /* 0x8000000305087223 */ /* 0x000fc80000000006 */
[----:B------:R-:W-:Y:S01]  /*04d0*/  FFMA R0, R0, R8, R5 ;  /* 0x0000000800007223 */ /* 0x000fe20000000005 */
[----:B0-----:R-:W-:Y:S06]  /*04e0*/  @!P0 BRA `(.L_x_411) ;  /* 0x00000000000c8947 */ /* 0x001fec0003800000 */
[----:B------:R-:W-:Y:S02]  /*04f0*/  MOV R0, R6 ;  /* 0x0000000600007202 */ /* 0x000fe40000000f00 */
[----:B------:R-:W-:-:S07]  /*0500*/  MOV R8, 0x520 ;  /* 0x0000052000087802 */ /* 0x000fce0000000f00 */
[----:B------:R-:W-:Y:S05]  /*0510*/  CALL.REL.NOINC `($__internal_33_$__cuda_sm3x_div_rn_noftz_f32_slowpath) ;  /* 0x0000000000987944 */ /* 0x000fea0003c00000 */
.L_x_411:
[----:B------:R-:W-:Y:S05]  /*0520*/  BSYNC.RECONVERGENT B0 ;  /* 0x0000000000007941 */ /* 0x000fea0003800200 */
.L_x_410:
[----:B------:R-:W0:Y:S08]  /*0530*/  LDC.64 R6, c[0x0][0x398] ;  /* 0x0000e600ff067b82 */ /* 0x000e300000000a00 */
[----:B------:R-:W1:Y:S01]  /*0540*/  LDC.64 R8, c[0x0][0x388] ;  /* 0x0000e200ff087b82 */ /* 0x000e620000000a00 */
[----:B0-----:R-:W-:-:S05]  /*0550*/  IMAD.WIDE R6, R4, 0x4, R6 ;  /* 0x0000000404067825 */ /* 0x001fca00078e0206 */
[----:B------:R-:W2:Y:S04]  /*0560*/  LDG.E R3, desc[UR4][R6.64] ;  /* 0x0000000406037981 */ /* 0x000ea8000c1e1900 */
[----:B------:R-:W3:Y:S01]  /*0570*/  LDG.E R11, desc[UR4][R6.64+0x4] ;  /* 0x00000404060b7981 */ /* 0x000ee2000c1e1900 */
[----:B-1----:R-:W-:-:S04]  /*0580*/  IMAD.WIDE R4, R4, 0x4, R8 ;  /* 0x0000000404047825 */ /* 0x002fc800078e0208 */
[-C--:B--2---:R-:W-:Y:S01]  /*0590*/  FMUL R10, R3, R0.reuse ;  /* 0x00000000030a7220 */ /* 0x084fe20000400000 */
[----:B---3--:R-:W-:-:S03]  /*05a0*/  FMUL R0, R11, R0 ;  /* 0x000000000b007220 */ /* 0x008fc60000400000 */
[-C--:B------:R-:W-:Y:S01]  /*05b0*/  FFMA R11, R11, R2.reuse, R10 ;  /* 0x000000020b0b7223 */ /* 0x080fe2000000000a */
[----:B------:R-:W-:-:S04]  /*05c0*/  FFMA R3, R3, R2, -R0 ;  /* 0x0000000203037223 */ /* 0x000fc80000000800 */
[----:B------:R-:W-:Y:S04]  /*05d0*/  STG.E desc[UR4][R4.64+0x4], R11 ;  /* 0x0000040b04007986 */ /* 0x000fe8000c101904 */
[----:B------:R-:W-:Y:S01]  /*05e0*/  STG.E desc[UR4][R4.64], R3 ;  /* 0x0000000304007986 */ /* 0x000fe2000c101904 */
[----:B------:R-:W-:Y:S05]  /*05f0*/  EXIT ;  /* 0x000000000000794d */ /* 0x000fea0003800000 */
        .weak           $__internal_32_$__cuda_sm20_sqrt_rn_f32_slowpath
        .type           $__internal_32_$__cuda_sm20_sqrt_rn_f32_slowpath,@function
        .size           $__internal_32_$__cuda_sm20_sqrt_rn_f32_slowpath,($__internal_33_$__cuda_sm3x_div_rn_noftz_f32_slowpath - $__internal_32_$__cuda_sm20_sqrt_rn_f32_slowpath)
$__internal_32_$__cuda_sm20_sqrt_rn_f32_slowpath:
        /* <DEDUP_REMOVED lines=10> */
[----:B------:R-:W-:Y:S01]  /*06a0*/  @!P0 MOV R3, R2 ;  /* 0x0000000200038202 */ /* 0x000fe20000000f00 */
[----:B------:R-:W-:Y:S06]  /*06b0*/  @!P0 BRA `(.L_x_412) ;  /* 0x0000000000208947 */ /* 0x000fec0003800000 */
[----:B------:R-:W-:-:S04]  /*06c0*/  FFMA R2, R2, 1.84467440737095516160e+19, RZ ;  /* 0x5f80000002027823 */ /* 0x000fc800000000ff */
[----:B------:R-:W0:Y:S02]  /*06d0*/  MUFU.RSQ R3, R2 ;  /* 0x0000000200037308 */ /* 0x000e240000001400 */
[----:B0-----:R-:W-:Y:S01]  /*06e0*/  FMUL.FTZ R5, R2, R3 ;  /* 0x0000000302057220 */ /* 0x001fe20000410000 */
[----:B------:R-:W-:-:S03]  /*06f0*/  FMUL.FTZ R3, R3, 0.5 ;  /* 0x3f00000003037820 */ /* 0x000fc60000410000 */
[----:B------:R-:W-:-:S04]  /*0700*/  FADD.FTZ R8, -R5, -RZ ;  /* 0x800000ff05087221 */ /* 0x000fc80000010100 */
[----:B------:R-:W-:-:S04]  /*0710*/  FFMA R8, R5, R8, R2 ;  /* 0x0000000805087223 */ /* 0x000fc80000000002 */
[----:B------:R-:W-:-:S04]  /*0720*/  FFMA R3, R8, R3, R5 ;  /* 0x0000000308037223 */ /* 0x000fc80000000005 */
[----:B------:R-:W-:-:S07]  /*0730*/  FMUL.FTZ R3, R3, 2.3283064365386962891e-10 ;  /* 0x2f80000003037820 */ /* 0x000fce0000410000 */
.L_x_412:
[----:B------:R-:W-:Y:S02]  /*0740*/  IMAD.MOV.U32 R5, RZ, RZ, R3 ;  /* 0x000000ffff057224 */ /* 0x000fe400078e0003 */
[----:B------:R-:W-:Y:S02]  /*0750*/  HFMA2 R3, -RZ, RZ, 0, 0 ;  /* 0x00000000ff037431 */ /* 0x000fe400000001ff */
[----:B------:R-:W-:-:S04]  /*0760*/  IMAD.MOV.U32 R2, RZ, RZ, R9 ;  /* 0x000000ffff027224 */ /* 0x000fc800078e0009 */
[----:B------:R-:W-:Y:S05]  /*0770*/  RET.REL.NODEC R2 `(vec_complexeMulKernel) ;  /* 0xfffffff802207950 */ /* 0x000fea0003c3ffff */
        .weak           $__internal_33_$__cuda_sm3x_div_rn_noftz_f32_slowpath
        .type           $__internal_33_$__cuda_sm3x_div_rn_noftz_f32_slowpath,@function
        .size           $__internal_33_$__cuda_sm3x_div_rn_noftz_f32_slowpath,(.L_x_1532 - $__internal_33_$__cuda_sm3x_div_rn_noftz_f32_slowpath)
$__internal_33_$__cuda_sm3x_div_rn_noftz_f32_slowpath:
        /* <DEDUP_REMOVED lines=30> */
[----:B------:R-:W-:Y:S01]  /*0960*/  @P0 IMAD.MOV.U32 R5, RZ, RZ, RZ ;  /* 0x000000ffff050224 */ /* 0x000fe200078e00ff */
[----:B------:R-:W-:Y:S01]  /*0970*/  @!P0 MOV R5, 0xffffffc0 ;  /* 0xffffffc000058802 */ /* 0x000fe20000000f00 */
[----:B------:R-:W-:Y:S01]  /*0980*/  @!P0 FFMA R0, R0, 1.84467440737095516160e+19, RZ ;  /* 0x5f80000000008823 */ /* 0x000fe200000000ff */
[----:B------:R-:W-:-:S03]  /*0990*/  @!P1 FFMA R9, R3, 1.84467440737095516160e+19, RZ ;  /* 0x5f80000003099823 */ /* 0x000fc600000000ff */
[----:B------:R-:W-:-:S07]  /*09a0*/  @!P1 VIADD R5, R5, 0x40 ;  /* 0x0000004005059836 */ /* 0x000fce0000000000 */
.L_x_414:
        /* <DEDUP_REMOVED lines=47> */
[----:B------:R-:W-:-:S04]  /*0ca0*/  LOP3.LUT R5, R5, R10, RZ, 0xc0, !PT ;  /* 0x0000000a05057212 */ /* 0x000fc800078ec0ff */
[----:B------:R-:W-:-:S04]  /*0cb0*/  IADD3 R5, PT, PT, R12, R5, RZ ;  /* 0x000000050c057210 */ /* 0x000fc80007ffe0ff */
[----:B------:R-:W-:Y:S01]  /*0cc0*/  LOP3.LUT R0, R5, R0, RZ, 0xfc, !PT ;  /* 0x0000000005007212 */ /* 0x000fe200078efcff */
[----:B------:R-:W-:Y:S06]  /*0cd0*/  BRA `(.L_x_422) ;  /* 0x0000000000107947 */ /* 0x000fec0003800000 */
.L_x_421:
[----:B------:R-:W-:-:S04]  /*0ce0*/  LOP3.LUT R0, R0, 0x80000000, RZ, 0xc0, !PT ;  /* 0x8000000000007812 */ /* 0x000fc800078ec0ff */
[----:B------:R-:W-:Y:S01]  /*0cf0*/  LOP3.LUT R0, R0, 0x7f800000, RZ, 0xfc, !PT ;  /* 0x7f80000000007812 */ /* 0x000fe200078efcff */
[----:B------:R-:W-:Y:S06]  /*0d00*/  BRA `(.L_x_422) ;  /* 0x0000000000047947 */ /* 0x000fec0003800000 */
.L_x_420:
[----:B------:R-:W-:-:S07]  /*0d10*/  IMAD R0, R10, 0x800000, R0 ;  /* 0x008000000a007824 */ /* 0x000fce00078e0200 */
.L_x_422:
[----:B------:R-:W-:Y:S05]  /*0d20*/  BSYNC.RECONVERGENT B2 ;  /* 0x0000000000027941 */ /* 0x000fea0003800200 */
.L_x_419:
[----:B------:R-:W-:Y:S05]  /*0d30*/  BRA `(.L_x_423) ;  /* 0x0000000000207947 */ /* 0x000fea0003800000 */
.L_x_418:
[----:B------:R-:W-:-:S04]  /*0d40*/  LOP3.LUT R0, R9, 0x80000000, R0, 0x48, !PT ;  /* 0x8000000009007812 */ /* 0x000fc800078e4800 */
[----:B------:R-:W-:Y:S01]  /*0d50*/  LOP3.LUT R0, R0, 0x7f800000, RZ, 0xfc, !PT ;  /* 0x7f80000000007812 */ /* 0x000fe200078efcff */
[----:B------:R-:W-:Y:S06]  /*0d60*/  BRA `(.L_x_423) ;  /* 0x0000000000147947 */ /* 0x000fec0003800000 */
.L_x_417:
[----:B------:R-:W-:Y:S01]  /*0d70*/  LOP3.LUT R0, R9, 0x80000000, R0, 0x48, !PT ;  /* 0x8000000009007812 */ /* 0x000fe200078e4800 */
[----:B------:R-:W-:Y:S06]  /*0d80*/  BRA `(.L_x_423) ;  /* 0x00000000000c7947 */ /* 0x000fec0003800000 */
.L_x_416:
[----:B------:R-:W0:Y:S01]  /*0d90*/  MUFU.RSQ R0, -QNAN ;  /* 0xffc0000000007908 */ /* 0x000e220000001400 */
[----:B------:R-:W-:Y:S05]  /*0da0*/  BRA `(.L_x_423) ;  /* 0x0000000000047947 */ /* 0x000fea0003800000 */
.L_x_415:
[----:B------:R-:W-:-:S07]  /*0db0*/  FADD.FTZ R0, R0, R3 ;  /* 0x0000000300007221 */ /* 0x000fce0000010000 */
.L_x_423:
[----:B------:R-:W-:Y:S05]  /*0dc0*/  BSYNC.RECONVERGENT B1 ;  /* 0x0000000000017941 */ /* 0x000fea0003800200 */
.L_x_413:
[----:B------:R-:W-:-:S04]  /*0dd0*/  HFMA2 R9, -RZ, RZ, 0, 0 ;  /* 0x00000000ff097431 */ /* 0x000fc800000001ff */
[----:B0-----:R-:W-:Y:S05]  /*0de0*/  RET.REL.NODEC R8 `(vec_complexeMulKernel) ;  /* 0xfffffff008847950 */ /* 0x001fea0003c3ffff */
.L_x_424:
        /* <DEDUP_REMOVED lines=9> */
.L_x_1532:


//--------------------- .text.vec_complexeConjugateKernelSubtract --------------------------
	.section	.text.vec_complexeConjugateKernelSubtract,"ax",@progbits
	.align	128
        .global         vec_complexeConjugateKernelSubtract
        .type           vec_complexeConjugateKernelSubtract,@function
        .size           vec_complexeConjugateKernelSubtract,(.L_x_1534 - vec_complexeConjugateKernelSubtract)
        .other          vec_complexeConjugateKernelSubtract,@"STO_CUDA_ENTRY STV_DEFAULT"
vec_complexeConjugateKernelSubtract:
.text.vec_complexeConjugateKernelSubtract:
[----:B------:R-:W-:Y:S01]  /*0000*/  LDC R1, c[0x0][0x37c] ;  /* 0x0000df00ff017b82 */ /* 0x000fe20000000800 */
[----:B------:R-:W0:Y:S01]  /*0010*/  S2R R0, SR_TID.Y ;  /* 0x0000000000007919 */ /* 0x000e220000002200 */
[----:B------:R-:W1:Y:S06]  /*0020*/  LDCU UR6, c[0x0][0x360] ;  /* 0x00006c00ff0677ac */ /* 0x000e6c0008000800 */
[----:B------:R-:W0:Y:S01]  /*0030*/  S2UR UR7, SR_CTAID.Y ;  /* 0x00000000000779c3 */ /* 0x000e220000002600 */
[----:B------:R-:W1:Y:S01]  /*0040*/  S2R R3, SR_TID.X ;  /* 0x0000000000037919 */ /* 0x000e620000002100 */
[----:B------:R-:W2:Y:S06]  /*0050*/  LDCU UR4, c[0x0][0x380] ;  /* 0x00007000ff0477ac */ /* 0x000eac0008000800 */
[----:B------:R-:W0:Y:S08]  /*0060*/  LDC R5, c[0x0][0x364] ;  /* 0x0000d900ff057b82 */ /* 0x000e300000000800 */
[----:B------:R-:W3:Y:S01]  /*0070*/  S2UR UR5, SR_CTAID.X ;  /* 0x00000000000579c3 */ /* 0x000ee20000002500 */
[----:B--2---:R-:W-:-:S07]  /*0080*/  USHF.L.U32 UR4, UR4, 0x1, URZ ;  /* 0x0000000104047899 */ /* 0x004fce00080006ff */
[----:B------:R-:W3:Y:S01]  /*0090*/  LDC R7, c[0x0][0x370] ;  /* 0x0000dc00ff077b82 */ /* 0x000ee20000000800 */
[----:B0-----:R-:W-:-:S04]  /*00a0*/  IMAD R0, R5, UR7, R0 ;  /* 0x0000000705007c24 */ /* 0x001fc8000f8e0200 */
[----:B---3--:R-:W-:-:S04]  /*00b0*/  IMAD R0, R0, R7, UR5 ;  /* 0x0000000500007e24 */ /* 0x008fc8000f8e0207 */
[----:B-1----:R-:W-:-:S04]  /*00c0*/  IMAD R0, R0, UR6, R3 ;  /* 0x0000000600007c24 */ /* 0x002fc8000f8e0203 */
[----:B------:R-:W-:-:S05]  /*00d0*/  IMAD.SHL.U32 R4, R0, 0x2, RZ ;  /* 0x0000000200047824 */ /* 0x000fca00078e00ff */
[----:B------:R-:W-:-:S13]  /*00e0*/  ISETP.GE.AND P0, PT, R4, UR4, PT ;  /* 0x0000000404007c0c */ /* 0x000fda000bf06270 */
[----:B------:R-:W-:Y:S05]  /*00f0*/  @P0 EXIT ;  /* 0x000000000000094d */ /* 0x000fea0003800000 */
[----:B------:R-:W0:Y:S01]  /*0100*/  LDC R5, c[0x0][0x384] ;  /* 0x0000e100ff057b82 */ /* 0x000e220000000800 */
[----:B------:R-:W-:Y:S01]  /*0110*/  IABS R6, R4 ;  /* 0x0000000400067213 */ /* 0x000fe20000000000 */
[----:B------:R-:W1:Y:S01]  /*0120*/  LDCU.64 UR4, c[0x0][0x358] ;  /* 0x00006b00ff0477ac */ /* 0x000e620008000a00 */
[----:B------:R-:W-:Y:S01]  /*0130*/  ISETP.GE.AND P2, PT, R4, RZ, PT ;  /* 0x000000ff0400720c */ /* 0x000fe20003f46270 */
[----:B0-----:R-:W-:-:S05]  /*0140*/  IMAD.SHL.U32 R10, R5, 0x2, RZ ;  /* 0x00000002050a7824 */ /* 0x001fca00078e00ff */
[-C--:B------:R-:W-:Y:S02]  /*0150*/  IABS R8, R10.reuse ;  /* 0x0000000a00087213 */ /* 0x080fe40000000000 */
[----:B------:R-:W-:Y:S02]  /*0160*/  IABS R9, R10 ;  /* 0x0000000a00097213 */ /* 0x000fe40000000000 */
[----:B------:R-:W0:Y:S08]  /*0170*/  I2F.RP R0, R8 ;  /* 0x0000000800007306 */ /* 0x000e300000209400 */
[----:B0-----:R-:W0:Y:S02]  /*0180*/  MUFU.RCP R0, R0 ;  /* 0x0000000000007308 */ /* 0x001e240000001000 */
[----:B0-----:R-:W-:-:S02]  /*0190*/  VIADD R2, R0, 0xffffffe ;  /* 0x0ffffffe00027836 */ /* 0x001fc40000000000 */
[----:B------:R-:W-:-:S04]  /*01a0*/  IMAD.MOV R0, RZ, RZ, -R9 ;  /* 0x000000ffff007224 */ /* 0x000fc800078e0a09 */
[----:B------:R0:W2:Y:S02]  /*01b0*/  F2I.FTZ.U32.TRUNC.NTZ R3, R2 ;  /* 0x0000000200037305 */ /* 0x0000a4000021f000 */
[----:B0-----:R-:W-:Y:S01]  /*01c0*/  IMAD.MOV.U32 R2, RZ, RZ, RZ ;  /* 0x000000ffff027224 */ /* 0x001fe200078e00ff */
[----:B--2---:R-:W-:-:S05]  /*01d0*/  IADD3 R7, PT, PT, RZ, -R3, RZ ;  /* 0x80000003ff077210 */ /* 0x004fca0007ffe0ff */
[----:B------:R-:W-:-:S04]  /*01e0*/  IMAD R7, R7, R8, RZ ;  /* 0x0000000807077224 */ /* 0x000fc800078e02ff */
[----:B------:R-:W-:-:S06]  /*01f0*/  IMAD.HI.U32 R3, R3, R7, R2 ;  /* 0x0000000703037227 */ /* 0x000fcc00078e0002 */
[----:B------:R-:W-:-:S04]  /*0200*/  IMAD.HI.U32 R3, R3, R6, RZ ;  /* 0x0000000603037227 */ /* 0x000fc800078e00ff */
[----:B------:R-:W-:Y:S02]  /*0210*/  IMAD R3, R3, R0, R6 ;  /* 0x0000000003037224 */ /* 0x000fe400078e0206 */
[----:B------:R-:W0:Y:S03]  /*0220*/  LDC.64 R6, c[0x0][0x390] ;  /* 0x0000e400ff067b82 */ /* 0x000e260000000a00 */
[----:B------:R-:W-:-:S13]  /*0230*/  ISETP.GT.U32.AND P0, PT, R8, R3, PT ;  /* 0x000000030800720c */ /* 0x000fda0003f04070 */
[----:B------:R-:W-:Y:S02]  /*0240*/  @!P0 IADD3 R3, PT, PT, R3, -R8, RZ ;  /* 0x8000000803038210 */ /* 0x000fe40007ffe0ff */
[----:B------:R-:W-:Y:S02]  /*0250*/  ISETP.NE.AND P0, PT, R10, RZ, PT ;  /* 0x000000ff0a00720c */ /* 0x000fe40003f05270 */
[----:B------:R-:W-:-:S13]  /*0260*/  ISETP.GT.U32.AND P1, PT, R8, R3, PT ;  /* 0x000000030800720c */ /* 0x000fda0003f24070 */
[----:B------:R-:W-:-:S04]  /*0270*/  @!P1 IMAD.IADD R3, R3, 0x1, -R8 ;  /* 0x0000000103039824 */ /* 0x000fc800078e0a08 */
[----:B------:R-:W-:Y:S01]  /*0280*/  @!P2 IMAD.MOV R3, RZ, RZ, -R3 ;  /* 0x000000ffff03a224 */ /* 0x000fe200078e0a03 */
[----:B------:R-:W-:-:S05]  /*0290*/  @!P0 LOP3.LUT R3, RZ, R10, RZ, 0x33, !PT ;  /* 0x0000000aff038212 */ /* 0x000fca00078e33ff */
[----:B0-----:R-:W-:-:S05]  /*02a0*/  IMAD.WIDE R6, R3, 0x4, R6 ;  /* 0x0000000403067825 */ /* 0x001fca00078e0206 */
[----:B-1----:R0:W5:Y:S01]  /*02b0*/  LDG.E R0, desc[UR4][R6.64] ;  /* 0x0000000406007981 */ /* 0x002162000c1e1900 */
[----:B------:R-:W-:-:S04]  /*02c0*/  I2FP.F32.S32 R2, R5 ;  /* 0x0000000500027245 */ /* 0x000fc80000201400 */
[----:B------:R-:W-:Y:S01]  /*02d0*/  IADD3 R5, PT, PT, R2, -0xd000000, RZ ;  /* 0xf300000002057810 */ /* 0x000fe20007ffe0ff */
[----:B------:R0:W1:Y:S03]  /*02e0*/  MUFU.RSQ R3, R2 ;  /* 0x0000000200037308 */ /* 0x0000660000001400 */
[----:B------:R-:W-:-:S13]  /*02f0*/  ISETP.GT.U32.AND P0, PT, R5, 0x727fffff, PT ;  /* 0x727fffff0500780c */ /* 0x000fda0003f04070 */
[----:B0-----:R-:W-:Y:S05]  /*0300*/  @!P0 BRA `(.L_x_425) ;  /* 0x0000000000108947 */ /* 0x001fea0003800000 */
[----:B------:R-:W-:-:S07]  /*0310*/  MOV R9, 0x330 ;  /* 0x0000033000097802 */ /* 0x000fce0000000f00 */
[----:B-1---5:R-:W-:Y:S05]  /*0320*/  CALL.REL.NOINC `($__internal_34_$__cuda_sm20_sqrt_rn_f32_slowpath) ;  /* 0x0000000000b87944 */ /* 0x022fea0003c00000 */
[----:B------:R-:W-:Y:S01]  /*0330*/  IMAD.MOV.U32 R3, RZ, RZ, R5 ;  /* 0x000000ffff037224 */ /* 0x000fe200078e0005 */
[----:B------:R-:W-:Y:S06]  /*0340*/  BRA `(.L_x_426) ;  /* 0x0000000000107947 */ /* 0x000fec0003800000 */
.L_x_425:
[----:B-1----:R-:W-:Y:S01]  /*0350*/  FMUL.FTZ R5, R2, R3 ;  /* 0x0000000302057220 */ /* 0x002fe20000410000 */
[----:B------:R-:W-:-:S03]  /*0360*/  FMUL.FTZ R3, R3, 0.5 ;  /* 0x3f00000003037820 */ /* 0x000fc60000410000 */
[----:B------:R-:W-:-:S04]  /*0370*/  FFMA R2, -R5, R5, R2 ;  /* 0x0000000505027223 */ /* 0x000fc80000000102 */
[----:B------:R-:W-:-:S07]  /*0380*/  FFMA R3, R2, R3, R5 ;  /* 0x0000000302037223 */ /* 0x000fce0000000005 */
.L_x_426:
        /* <DEDUP_REMOVED lines=10> */
[----:B------:R-:W-:Y:S05]  /*0430*/  CALL.REL.NOINC `($__internal_35_$__cuda_sm3x_div_rn_noftz_f32_slowpath) ;  /* 0x0000000000d47944 */ /* 0x000fea0003c00000 */
[----:B------:R-:W-:-:S07]  /*0440*/  IMAD.MOV.U32 R2, RZ, RZ, R0 ;  /* 0x000000ffff027224 */ /* 0x000fce00078e0000 */
.L_x_428:
[----:B------:R-:W-:Y:S05]  /*0450*/  BSYNC.RECONVERGENT B0 ;  /* 0x0000000000007941 */ /* 0x000fea0003800200 */
.L_x_427:
        /* <DEDUP_REMOVED lines=12> */
[----:B------:R-:W-:Y:S05]  /*0520*/  CALL.REL.NOINC `($__internal_35_$__cuda_sm3x_div_rn_noftz_f32_slowpath) ;  /* 0x0000000000987944 */ /* 0x000fea0003c00000 */
.L_x_430:
[----:B------:R-:W-:Y:S05]  /*0530*/  BSYNC.RECONVERGENT B0 ;  /* 0x0000000000007941 */ /* 0x000fea0003800200 */
.L_x_429:
        /* <DEDUP_REMOVED lines=8> */
[-C--:B------:R-:W-:Y:S01]  /*05c0*/  FFMA R11, R11, R0.reuse, -R10 ;  /* 0x000000000b0b7223 */ /* 0x080fe2000000080a */
[----:B------:R-:W-:-:S04]  /*05d0*/  FFMA R3, R3, R0, R2 ;  /* 0x0000000003037223 */ /* 0x000fc80000000002 */
[----:B------:R-:W-:Y:S04]  /*05e0*/  STG.E desc[UR4][R4.64+0x4], R11 ;  /* 0x0000040b04007986 */ /* 0x000fe8000c101904 */
[----:B------:R-:W-:Y:S01]  /*05f0*/  STG.E desc[UR4][R4.64], R3 ;  /* 0x0000000304007986 */ /* 0x000fe2000c101904 */
[----:B------:R-:W-:Y:S05]  /*0600*/  EXIT ;  /* 0x000000000000794d */ /* 0x000fea0003800000 */
        .weak           $__internal_34_$__cuda_sm20_sqrt_rn_f32_slowpath
        .type           $__internal_34_$__cuda_sm20_sqrt_rn_f32_slowpath,@function
        .size           $__internal_34_$__cuda_sm20_sqrt_rn_f32_slowpath,($__internal_35_$__cuda_sm3x_div_rn_noftz_f32_slowpath - $__internal_34_$__cuda_sm20_sqrt_rn_f32_slowpath)
$__internal_34_$__cuda_sm20_sqrt_rn_f32_slowpath:
        /* <DEDUP_REMOVED lines=20> */
.L_x_431:
[----:B------:R-:W-:Y:S02]  /*0750*/  IMAD.MOV.U32 R5, RZ, RZ, R3 ;  /* 0x000000ffff057224 */ /* 0x000fe400078e0003 */
[----:B------:R-:W-:Y:S02]  /*0760*/  HFMA2 R3, -RZ, RZ, 0, 0 ;  /* 0x00000000ff037431 */ /* 0x000fe400000001ff */
[----:B------:R-:W-:-:S04]  /*0770*/  IMAD.MOV.U32 R2, RZ, RZ, R9 ;  /* 0x000000ffff027224 */ /* 0x000fc800078e0009 */
[----:B------:R-:W-:Y:S05]  /*0780*/  RET.REL.NODEC R2 `(vec_complexeConjugateKernelSubtract) ;  /* 0xfffffff8021c7950 */ /* 0x000fea0003c3ffff */
        .weak           $__internal_35_$__cuda_sm3x_div_rn_noftz_f32_slowpath
        .type           $__internal_35_$__cuda_sm3x_div_rn_noftz_f32_slowpath,@function
        .size           $__internal_35_$__cuda_sm3x_div_rn_noftz_f32_slowpath,(.L_x_1534 - $__internal_35_$__cuda_sm3x_div_rn_noftz_f32_slowpath)
$__internal_35_$__cuda_sm3x_div_rn_noftz_f32_slowpath:
        /* <DEDUP_REMOVED lines=35> */
.L_x_433:
        /* <DEDUP_REMOVED lines=51> */
.L_x_440:
[----:B------:R-:W-:-:S04]  /*0cf0*/  LOP3.LUT R0, R0, 0x80000000, RZ, 0xc0, !PT ;  /* 0x8000000000007812 */ /* 0x000fc800078ec0ff */
[----:B------:R-:W-:Y:S01]  /*0d00*/  LOP3.LUT R0, R0, 0x7f800000, RZ, 0xfc, !PT ;  /* 0x7f80000000007812 */ /* 0x000fe200078efcff */
[----:B------:R-:W-:Y:S06]  /*0d10*/  BRA `(.L_x_441) ;  /* 0x0000000000047947 */ /* 0x000fec0003800000 */
.L_x_439:
[----:B------:R-:W-:-:S07]  /*0d20*/  IMAD R0, R10, 0x800000, R0 ;  /* 0x008000000a007824 */ /* 0x000fce00078e0200 */
.L_x_441:
[----:B------:R-:W-:Y:S05]  /*0d30*/  BSYNC.RECONVERGENT B2 ;  /* 0x0000000000027941 */ /* 0x000fea0003800200 */
.L_x_438:
[----:B------:R-:W-:Y:S05]  /*0d40*/  BRA `(.L_x_442) ;  /* 0x0000000000207947 */ /* 0x000fea0003800000 */
.L_x_437:
[----:B------:R-:W-:-:S04]  /*0d50*/  LOP3.LUT R0, R9, 0x80000000, R0, 0x48, !PT ;  /* 0x8000000009007812 */ /* 0x000fc800078e4800 */
[----:B------:R-:W-:Y:S01]  /*0d60*/  LOP3.LUT R0, R0, 0x7f800000, RZ, 0xfc, !PT ;  /* 0x7f80000000007812 */ /* 0x000fe200078efcff */
[----:B------:R-:W-:Y:S06]  /*0d70*/  BRA `(.L_x_442) ;  /* 0x0000000000147947 */ /* 0x000fec0003800000 */
.L_x_436:
[----:B------:R-:W-:Y:S01]  /*0d80*/  LOP3.LUT R0, R9, 0x80000000, R0, 0x48, !PT ;  /* 0x8000000009007812 */ /* 0x000fe200078e4800 */
[----:B------:R-:W-:Y:S06]  /*0d90*/  BRA `(.L_x_442) ;  /* 0x00000000000c7947 */ /* 0x000fec0003800000 */
.L_x_435:
[----:B------:R-:W0:Y:S01]  /*0da0*/  MUFU.RSQ R0, -QNAN ;  /* 0xffc0000000007908 */ /* 0x000e220000001400 */
[----:B------:R-:W-:Y:S05]  /*0db0*/  BRA `(.L_x_442) ;  /* 0x0000000000047947 */ /* 0x000fea0003800000 */
.L_x_434:
[----:B------:R-:W-:-:S07]  /*0dc0*/  FADD.FTZ R0, R0, R3 ;  /* 0x0000000300007221 */ /* 0x000fce0000010000 */
.L_x_442:
[----:B------:R-:W-:Y:S05]  /*0dd0*/  BSYNC.RECONVERGENT B1 ;  /* 0x0000000000017941 */ /* 0x000fea0003800200 */
.L_x_432:
[----:B------:R-:W-:-:S04]  /*0de0*/  HFMA2 R9, -RZ, RZ, 0, 0 ;  /* 0x00000000ff097431 */ /* 0x000fc800000001ff */
[----:B0-----:R-:W-:Y:S05]  /*0df0*/  RET.REL.NODEC R8 `(vec_complexeConjugateKernelSubtract) ;  /* 0xfffffff008807950 */ /* 0x001fea0003c3ffff */
.L_x_443:
        /* <DEDUP_REMOVED lines=16> */
.L_x_1534:


//--------------------- .text.vec_complexeConjugateKernel --------------------------
	.section	.text.vec_complexeConjugateKernel,"ax",@progbits
	.align	128
        .global         vec_complexeConjugateKernel
        .type           vec_complexeConjugateKernel,@function
        .size           vec_complexeConjugateKernel,(.L_x_1536 - vec_complexeConjugateKernel)
        .other          vec_complexeConjugateKernel,@"STO_CUDA_ENTRY STV_DEFAULT"
vec_complexeConjugateKernel:
.text.vec_complexeConjugateKernel:
        /* <DEDUP_REMOVED lines=50> */
[----:B-1---5:R-:W-:Y:S05]  /*0320*/  CALL.REL.NOINC `($__internal_36_$__cuda_sm20_sqrt_rn_f32_slowpath) ;  /* 0x0000000000b87944 */ /* 0x022fea0003c00000 */
[----:B------:R-:W-:Y:S01]  /*0330*/  IMAD.MOV.U32 R3, RZ, RZ, R5 ;  /* 0x000000ffff037224 */ /* 0x000fe200078e0005 */
[----:B------:R-:W-:Y:S06]  /*0340*/  BRA `(.L_x_445) ;  /* 0x0000000000107947 */ /* 0x000fec0003800000 */
.L_x_444:
[----:B-1----:R-:W-:Y:S01]  /*0350*/  FMUL.FTZ R5, R2, R3 ;  /* 0x0000000302057220 */ /* 0x002fe20000410000 */
[----:B------:R-:W-:-:S03]  /*0360*/  FMUL.FTZ R3, R3, 0.5 ;  /* 0x3f00000003037820 */ /* 0x000fc60000410000 */
[----:B------:R-:W-:-:S04]  /*0370*/  FFMA R2, -R5, R5, R2 ;  /* 0x0000000505027223 */ /* 0x000fc80000000102 */
[----:B------:R-:W-:-:S07]  /*0380*/  FFMA R3, R2, R3, R5 ;  /* 0x0000000302037223 */ /* 0x000fce0000000005 */
.L_x_445:
        /* <DEDUP_REMOVED lines=10> */
[----:B------:R-:W-:Y:S05]  /*0430*/  CALL.REL.NOINC `($__internal_37_$__cuda_sm3x_div_rn_noftz_f32_slowpath) ;  /* 0x0000000000d47944 */ /* 0x000fea0003c00000 */
[----:B------:R-:W-:-:S07]  /*0440*/  IMAD.MOV.U32 R2, RZ, RZ, R0 ;  /* 0x000000ffff027224 */ /* 0x000fce00078e0000 */
.L_x_447:
[----:B------:R-:W-:Y:S05]  /*0450*/  BSYNC.RECONVERGENT B0 ;  /* 0x0000000000007941 */ /* 0x000fea0003800200 */
.L_x_446:
        /* <DEDUP_REMOVED lines=12> */
[----:B------:R-:W-:Y:S05]  /*0520*/  CALL.REL.NOINC `($__internal_37_$__cuda_sm3x_div_rn_noftz_f32_slowpath) ;  /* 0x0000000000987944 */ /* 0x000fea0003c00000 */
.L_x_449:
[----:B------:R-:W-:Y:S05]  /*0530*/  BSYNC.RECONVERGENT B0 ;  /* 0x0000000000007941 */ /* 0x000fea0003800200 */
.L_x_448:
        /* <DEDUP_REMOVED lines=13> */
        .weak           $__internal_36_$__cuda_sm20_sqrt_rn_f32_slowpath
        .type           $__internal_36_$__cuda_sm20_sqrt_rn_f32_slowpath,@function
        .size           $__internal_36_$__cuda_sm20_sqrt_rn_f32_slowpath,($__internal_37_$__cuda_sm3x_div_rn_noftz_f32_slowpath - $__internal_36_$__cuda_sm20_sqrt_rn_f32_slowpath)
$__internal_36_$__cuda_sm20_sqrt_rn_f32_slowpath:
        /* <DEDUP_REMOVED lines=20> */
.L_x_450:
[----:B------:R-:W-:Y:S02]  /*0750*/  IMAD.MOV.U32 R5, RZ, RZ, R3 ;  /* 0x000000ffff057224 */ /* 0x000fe400078e0003 */
[----:B------:R-:W-:Y:S02]  /*0760*/  HFMA2 R3, -RZ, RZ, 0, 0 ;  /* 0x00000000ff037431 */ /* 0x000fe400000001ff */
[----:B------:R-:W-:-:S04]  /*0770*/  IMAD.MOV.U32 R2, RZ, RZ, R9 ;  /* 0x000000ffff027224 */ /* 0x000fc800078e0009 */
[----:B------:R-:W-:Y:S05]  /*0780*/  RET.REL.NODEC R2 `(vec_complexeConjugateKernel) ;  /* 0xfffffff8021c7950 */ /* 0x000fea0003c3ffff */
        .weak           $__internal_37_$__cuda_sm3x_div_rn_noftz_f32_slowpath
        .type           $__internal_37_$__cuda_sm3x_div_rn_noftz_f32_slowpath,@function
        .size           $__internal_37_$__cuda_sm3x_div_rn_noftz_f32_slowpath,(.L_x_1536 - $__internal_37_$__cuda_sm3x_div_rn_noftz_f32_slowpath)
$__internal_37_$__cuda_sm3x_div_rn_noftz_f32_slowpath:
        /* <DEDUP_REMOVED lines=35> */
.L_x_452:
        /* <DEDUP_REMOVED lines=51> */
.L_x_459:
[----:B------:R-:W-:-:S04]  /*0cf0*/  LOP3.LUT R0, R0, 0x80000000, RZ, 0xc0, !PT ;  /* 0x8000000000007812 */ /* 0x000fc800078ec0ff */
[----:B------:R-:W-:Y:S01]  /*0d00*/  LOP3.LUT R0, R0, 0x7f800000, RZ, 0xfc, !PT ;  /* 0x7f80000000007812 */ /* 0x000fe200078efcff */
[----:B------:R-:W-:Y:S06]  /*0d10*/  BRA `(.L_x_460) ;  /* 0x0000000000047947 */ /* 0x000fec0003800000 */
.L_x_458:
[----:B------:R-:W-:-:S07]  /*0d20*/  IMAD R0, R10, 0x800000, R0 ;  /* 0x008000000a007824 */ /* 0x000fce00078e0200 */
.L_x_460:
[----:B------:R-:W-:Y:S05]  /*0d30*/  BSYNC.RECONVERGENT B2 ;  /* 0x0000000000027941 */ /* 0x000fea0003800200 */
.L_x_457:
[----:B------:R-:W-:Y:S05]  /*0d40*/  BRA `(.L_x_461) ;  /* 0x0000000000207947 */ /* 0x000fea0003800000 */
.L_x_456:
[----:B------:R-:W-:-:S04]  /*0d50*/  LOP3.LUT R0, R9, 0x80000000, R0, 0x48, !PT ;  /* 0x8000000009007812 */ /* 0x000fc800078e4800 */
[----:B------:R-:W-:Y:S01]  /*0d60*/  LOP3.LUT R0, R0, 0x7f800000, RZ, 0xfc, !PT ;  /* 0x7f80000000007812 */ /* 0x000fe200078efcff */
[----:B------:R-:W-:Y:S06]  /*0d70*/  BRA `(.L_x_461) ;  /* 0x0000000000147947 */ /* 0x000fec0003800000 */
.L_x_455:
[----:B------:R-:W-:Y:S01]  /*0d80*/  LOP3.LUT R0, R9, 0x80000000, R0, 0x48, !PT ;  /* 0x8000000009007812 */ /* 0x000fe200078e4800 */
[----:B------:R-:W-:Y:S06]  /*0d90*/  BRA `(.L_x_461) ;  /* 0x00000000000c7947 */ /* 0x000fec0003800000 */
.L_x_454:
[----:B------:R-:W0:Y:S01]  /*0da0*/  MUFU.RSQ R0, -QNAN ;  /* 0xffc0000000007908 */ /* 0x000e220000001400 */
[----:B------:R-:W-:Y:S05]  /*0db0*/  BRA `(.L_x_461) ;  /* 0x0000000000047947 */ /* 0x000fea0003800000 */
.L_x_453:
[----:B------:R-:W-:-:S07]  /*0dc0*/  FADD.FTZ R0, R0, R3 ;  /* 0x0000000300007221 */ /* 0x000fce0000010000 */
.L_x_461:
[----:B------:R-:W-:Y:S05]  /*0dd0*/  BSYNC.RECONVERGENT B1 ;  /* 0x0000000000017941 */ /* 0x000fea0003800200 */
.L_x_451:
[----:B------:R-:W-:-:S04]  /*0de0*/  HFMA2 R9, -RZ, RZ, 0, 0 ;  /* 0x00000000ff097431 */ /* 0x000fc800000001ff */
[----:B0-----:R-:W-:Y:S05]  /*0df0*/  RET.REL.NODEC R8 `(vec_complexeConjugateKernel) ;  /* 0xfffffff008807950 */ /* 0x001fea0003c3ffff */
.L_x_462:
        /* <DEDUP_REMOVED lines=16> */
.L_x_1536:


//--------------------- .text.vec_float2double    --------------------------
	.section	.text.vec_float2double,"ax",@progbits
	.align	128
        .global         vec_float2double
        .type           vec_float2double,@function
        .size           vec_float2double,(.L_x_1638 - vec_float2double)
        .other          vec_float2double,@"STO_CUDA_ENTRY STV_DEFAULT"
vec_float2double:
.text.vec_float2double:
        /* <DEDUP_REMOVED lines=17> */
[----:B0-----:R-:W-:-:S06]  /*0110*/  IMAD.WIDE R2, R9, 0x4, R2 ;  /* 0x0000000409027825 */ /* 0x001fcc00078e0202 */
[----:B-1----:R-:W3:Y:S01]  /*0120*/  LDG.E R2, desc[UR4][R2.64] ;  /* 0x0000000402027981 */ /* 0x002ee2000c1e1900 */
[----:B--2---:R-:W-:Y:S01]  /*0130*/  IMAD.WIDE R6, R9, 0x8, R6 ;  /* 0x0000000809067825 */ /* 0x004fe200078e0206 */
[----:B---3--:R-:W0:Y:S04]  /*0140*/  F2F.F64.F32 R4, R2 ;  /* 0x0000000200047310 */ /* 0x008e280000201800 */
[----:B0-----:R-:W-:Y:S01]  /*0150*/  STG.E.64 desc[UR4][R6.64], R4 ;  /* 0x0000000406007986 */ /* 0x001fe2000c101b04 */
[----:B------:R-:W-:Y:S05]  /*0160*/  EXIT ;  /* 0x000000000000794d */ /* 0x000fea0003800000 */
.L_x_463:
        /* <DEDUP_REMOVED lines=9> */
.L_x_1638:


//--------------------- .text.vec_double2float    --------------------------
	.section	.text.vec_double2float,"ax",@progbits
	.align	128
        .global         vec_double2float
        .type           vec_double2float,@function
        .size           vec_double2float,(.L_x_1639 - vec_double2float)
        .other          vec_double2float,@"STO_CUDA_ENTRY STV_DEFAULT"
vec_double2float:
.text.vec_double2float:
        /* <DEDUP_REMOVED lines=18> */
[----:B-1----:R-:W3:Y:S01]  /*0120*/  LDG.E.64 R2, desc[UR4][R2.64] ;  /* 0x0000000402027981 */ /* 0x002ee2000c1e1b00 */
[----:B--2---:R-:W-:Y:S01]  /*0130*/  IMAD.WIDE R4, R7, 0x4, R4 ;  /* 0x0000000407047825 */ /* 0x004fe200078e0204 */
[----:B---3--:R-:W0:Y:S04]  /*0140*/  F2F.F32.F64 R9, R2 ;  /* 0x0000000200097310 */ /* 0x008e280000301000 */
[----:B0-----:R-:W-:Y:S01]  /*0150*/  STG.E desc[UR4][R4.64], R9 ;  /* 0x0000000904007986 */ /* 0x001fe2000c101904 */
[----:B------:R-:W-:Y:S05]  /*0160*/  EXIT ;  /* 0x000000000000794d */ /* 0x000fea0003800000 */
.L_x_464:
        /* <DEDUP_REMOVED lines=9> */
.L_x_1639:


//--------------------- .text.vec_shrink          --------------------------
	.section	.text.vec_shrink,"ax",@progbits
	.align	128
        .global         vec_shrink
        .type           vec_shrink,@function
        .size           vec_shrink,(.L_x_1640 - vec_shrink)
        .other          vec_shrink,@"STO_CUDA_ENTRY STV_DEFAULT"
vec_shrink:
.text.vec_shrink:
        /* <DEDUP_REMOVED lines=19> */
[----:B--2---:R-:W-:-:S13]  /*0130*/  FSETP.GEU.AND P0, PT, R9, UR6, PT ;  /* 0x0000000609007c0b */ /* 0x004fda000bf0e000 */
[----:B------:R-:W0:Y:S02]  /*0140*/  @!P0 LDC.64 R4, c[0x0][0x388] ;  /* 0x0000e200ff048b82 */ /* 0x000e240000000a00 */
[----:B0-----:R-:W-:-:S05]  /*0150*/  @!P0 IMAD.WIDE R4, R7, 0x4, R4 ;  /* 0x0000000407048825 */ /* 0x001fca00078e0204 */
[----:B------:R0:W-:Y:S01]  /*0160*/  @!P0 STG.E desc[UR4][R4.64], RZ ;  /* 0x000000ff04008986 */ /* 0x0001e2000c101904 */
[----:B------:R-:W-:Y:S05]  /*0170*/  @!P0 EXIT ;  /* 0x000000000000894d */ /* 0x000fea0003800000 */
[----:B------:R-:W1:Y:S02]  /*0180*/  LDC.64 R2, c[0x0][0x388] ;  /* 0x0000e200ff027b82 */ /* 0x000e640000000a00 */
[----:B-1----:R-:W-:-:S05]  /*0190*/  IMAD.WIDE R2, R7, 0x4, R2 ;  /* 0x0000000407027825 */ /* 0x002fca00078e0202 */
[----:B------:R-:W-:Y:S01]  /*01a0*/  STG.E desc[UR4][R2.64], R9 ;  /* 0x0000000902007986 */ /* 0x000fe2000c101904 */
[----:B------:R-:W-:Y:S05]  /*01b0*/  EXIT ;  /* 0x000000000000794d */ /* 0x000fea0003800000 */
.L_x_465:
        /* <DEDUP_REMOVED lines=12> */
.L_x_1640:


//--------------------- .text.vec_addPhotonsAndBackgroundMany_f --------------------------
	.section	.text.vec_addPhotonsAndBackgroundMany_f,"ax",@progbits
	.align	128
        .global         vec_addPhotonsAndBackgroundMany_f
        .type           vec_addPhotonsAndBackgroundMany_f,@function
        .size           vec_addPhotonsAndBackgroundMany_f,(.L_x_1641 - vec_addPhotonsAndBackgroundMany_f)
        .other          vec_addPhotonsAndBackgroundMany_f,@"STO_CUDA_ENTRY STV_DEFAULT"
vec_addPhotonsAndBackgroundMany_f:
.text.vec_addPhotonsAndBackgroundMany_f:
        /* <DEDUP_REMOVED lines=17> */
[----:B0-----:R-:W-:-:S04]  /*0110*/  IABS R8, R7 ;  /* 0x0000000700087213 */ /* 0x001fc80000000000 */
[----:B------:R-:W0:Y:S08]  /*0120*/  I2F.RP R4, R8 ;  /* 0x0000000800047306 */ /* 0x000e300000209400 */
[----:B0-----:R-:W0:Y:S02]  /*0130*/  MUFU.RCP R4, R4 ;  /* 0x0000000400047308 */ /* 0x001e240000001000 */
[----:B0-----:R-:W-:-:S02]  /*0140*/  IADD3 R2, PT, PT, R4, 0xffffffe, RZ ;  /* 0x0ffffffe04027810 */ /* 0x001fc40007ffe0ff */
[----:B------:R-:W-:-:S04]  /*0150*/  LOP3.LUT R4, R0, R7, RZ, 0x3c, !PT ;  /* 0x0000000700047212 */ /* 0x000fc800078e3cff */
[----:B------:R0:W2:Y:S01]  /*0160*/  F2I.FTZ.U32.TRUNC.NTZ R3, R2 ;  /* 0x0000000200037305 */ /* 0x0000a2000021f000 */
[----:B------:R-:W-:Y:S01]  /*0170*/  ISETP.GE.AND P1, PT, R4, RZ, PT ;  /* 0x000000ff0400720c */ /* 0x000fe20003f26270 */
[----:B0-----:R-:W-:Y:S02]  /*0180*/  HFMA2 R2, -RZ, RZ, 0, 0 ;  /* 0x00000000ff027431 */ /* 0x001fe400000001ff */
[----:B--2---:R-:W-:-:S04]  /*0190*/  IMAD.MOV R5, RZ, RZ, -R3 ;  /* 0x000000ffff057224 */ /* 0x004fc800078e0a03 */
[----:B------:R-:W-:-:S04]  /*01a0*/  IMAD R5, R5, R8, RZ ;  /* 0x0000000805057224 */ /* 0x000fc800078e02ff */
[----:B------:R-:W-:-:S04]  /*01b0*/  IMAD.HI.U32 R3, R3, R5, R2 ;  /* 0x0000000503037227 */ /* 0x000fc800078e0002 */
[----:B------:R-:W-:-:S04]  /*01c0*/  IMAD.MOV.U32 R5, RZ, RZ, R6 ;  /* 0x000000ffff057224 */ /* 0x000fc800078e0006 */
[----:B------:R-:W-:-:S05]  /*01d0*/  IMAD.HI.U32 R6, R3, R5, RZ ;  /* 0x0000000503067227 */ /* 0x000fca00078e00ff */
[----:B------:R-:W-:-:S05]  /*01e0*/  IADD3 R3, PT, PT, -R6, RZ, RZ ;  /* 0x000000ff06037210 */ /* 0x000fca0007ffe1ff */
[C---:B------:R-:W-:Y:S02]  /*01f0*/  IMAD R3, R8.reuse, R3, R5 ;  /* 0x0000000308037224 */ /* 0x040fe400078e0205 */
[----:B------:R-:W0:Y:S03]  /*0200*/  LDC.64 R4, c[0x0][0x398] ;  /* 0x0000e600ff047b82 */ /* 0x000e260000000a00 */
[----:B------:R-:W-:-:S13]  /*0210*/  ISETP.GT.U32.AND P2, PT, R8, R3, PT ;  /* 0x000000030800720c */ /* 0x000fda0003f44070 */
[----:B------:R-:W-:Y:S01]  /*0220*/  @!P2 IMAD.IADD R3, R3, 0x1, -R8 ;  /* 0x000000010303a824 */ /* 0x000fe200078e0a08 */
[----:B------:R-:W-:Y:S02]  /*0230*/  @!P2 IADD3 R6, PT, PT, R6, 0x1, RZ ;  /* 0x000000010606a810 */ /* 0x000fe40007ffe0ff */
[----:B------:R-:W-:Y:S02]  /*0240*/  ISETP.NE.AND P2, PT, R7, RZ, PT ;  /* 0x000000ff0700720c */ /* 0x000fe40003f45270 */
[----:B------:R-:W-:Y:S02]  /*0250*/  ISETP.GE.U32.AND P0, PT, R3, R8, PT ;  /* 0x000000080300720c */ /* 0x000fe40003f06070 */
[----:B------:R-:W2:Y:S11]  /*0260*/  LDC.64 R2, c[0x0][0x390] ;  /* 0x0000e400ff027b82 */ /* 0x000eb60000000a00 */
[----:B------:R-:W-:-:S05]  /*0270*/  @P0 VIADD R6, R6, 0x1 ;  /* 0x0000000106060836 */ /* 0x000fca0000000000 */
[----:B------:R-:W-:Y:S02]  /*0280*/  @!P1 IADD3 R6, PT, PT, -R6, RZ, RZ ;  /* 0x000000ff06069210 */ /* 0x000fe40007ffe1ff */
[----:B------:R-:W-:-:S04]  /*0290*/  @!P2 LOP3.LUT R6, RZ, R7, RZ, 0x33, !PT ;  /* 0x00000007ff06a212 */ /* 0x000fc800078e33ff */
[----:B------:R-:W-:Y:S01]  /*02a0*/  SHF.L.U32 R7, R6, 0x1, RZ ;  /* 0x0000000106077819 */ /* 0x000fe200000006ff */
[----:B--2---:R-:W-:-:S04]  /*02b0*/  IMAD.WIDE R2, R0, 0x4, R2 ;  /* 0x0000000400027825 */ /* 0x004fc800078e0202 */
[----:B0-----:R-:W-:Y:S02]  /*02c0*/  IMAD.WIDE R4, R7, 0x4, R4 ;  /* 0x0000000407047825 */ /* 0x001fe400078e0204 */
[----:B-1----:R-:W2:Y:S01]  /*02d0*/  LDG.E R2, desc[UR4][R2.64] ;  /* 0x0000000402027981 */ /* 0x002ea2000c1e1900 */
[----:B------:R-:W0:Y:S03]  /*02e0*/  LDC.64 R6, c[0x0][0x388] ;  /* 0x0000e200ff067b82 */ /* 0x000e260000000a00 */
[----:B------:R-:W2:Y:S04]  /*02f0*/  LDG.E R9, desc[UR4][R4.64] ;  /* 0x0000000404097981 */ /* 0x000ea8000c1e1900 */
[----:B------:R-:W2:Y:S01]  /*0300*/  LDG.E R11, desc[UR4][R4.64+0x4] ;  /* 0x00000404040b7981 */ /* 0x000ea2000c1e1900 */
[----:B0-----:R-:W-:-:S04]  /*0310*/  IMAD.WIDE R6, R0, 0x4, R6 ;  /* 0x0000000400067825 */ /* 0x001fc800078e0206 */
[----:B--2---:R-:W-:-:S05]  /*0320*/  FFMA R9, R2, R9, R11 ;  /* 0x0000000902097223 */ /* 0x004fca000000000b */
[----:B------:R-:W-:Y:S01]  /*0330*/  STG.E desc[UR4][R6.64], R9 ;  /* 0x0000000906007986 */ /* 0x000fe2000c101904 */
[----:B------:R-:W-:Y:S05]  /*0340*/  EXIT ;  /* 0x000000000000794d */ /* 0x000fea0003800000 */
.L_x_466:
        /* <DEDUP_REMOVED lines=11> */
.L_x_1641:


//--------------------- .text.vec_addPhotonsAndBackgroundMany_scmos --------------------------
	.section	.text.vec_addPhotonsAndBackgroundMany_scmos,"ax",@progbits
	.align	128
        .global         vec_addPhotonsAndBackgroundMany_scmos
        .type           vec_addPhotonsAndBackgroundMany_scmos,@function
        .size           vec_addPhotonsAndBackgroundMany_scmos,(.L_x_1642 - vec_addPhotonsAndBackgroundMany_scmos)
        .other          vec_addPhotonsAndBackgroundMany_scmos,@"STO_CUDA_ENTRY STV_DEFAULT"
vec_addPhotonsAndBackgroundMany_scmos:
.text.vec_addPhotonsAndBackgroundMany_scmos:
        /* <DEDUP_REMOVED lines=16> */
[----:B------:R-:W1:Y:S06]  /*0100*/  LDCU.64 UR4, c[0x0][0x358] ;  /* 0x00006b00ff0477ac */ /* 0x000e6c0008000a00 */
[----:B------:R-:W2:Y:S08]  /*0110*/  LDC.64 R10, c[0x0][0x3a0] ;  /* 0x0000e800ff0a7b82 */ /* 0x000eb00000000a00 */
[----:B------:R-:W3:Y:S01]  /*0120*/  LDC.64 R12, c[0x0][0x388] ;  /* 0x0000e200ff0c7b82 */ /* 0x000ee20000000a00 */
[----:B0-----:R-:W-:-:S04]  /*0130*/  IABS R8, R7 ;  /* 0x0000000700087213 */ /* 0x001fc80000000000 */
[----:B------:R-:W0:Y:S08]  /*0140*/  I2F.RP R4, R8 ;  /* 0x0000000800047306 */ /* 0x000e300000209400 */
[----:B0-----:R-:W0:Y:S02]  /*0150*/  MUFU.RCP R4, R4 ;  /* 0x0000000400047308 */ /* 0x001e240000001000 */
[----:B0-----:R-:W-:-:S02]  /*0160*/  IADD3 R2, PT, PT, R4, 0xffffffe, RZ ;  /* 0x0ffffffe04027810 */ /* 0x001fc40007ffe0ff */
[----:B------:R-:W-:-:S04]  /*0170*/  LOP3.LUT R4, R0, R7, RZ, 0x3c, !PT ;  /* 0x0000000700047212 */ /* 0x000fc800078e3cff */
[----:B------:R0:W4:Y:S01]  /*0180*/  F2I.FTZ.U32.TRUNC.NTZ R3, R2 ;  /* 0x0000000200037305 */ /* 0x000122000021f000 */
[----:B------:R-:W-:Y:S01]  /*0190*/  ISETP.GE.AND P1, PT, R4, RZ, PT ;  /* 0x000000ff0400720c */ /* 0x000fe20003f26270 */
[----:B0-----:R-:W-:Y:S02]  /*01a0*/  HFMA2 R2, -RZ, RZ, 0, 0 ;  /* 0x00000000ff027431 */ /* 0x001fe400000001ff */
[----:B----4-:R-:W-:-:S04]  /*01b0*/  IMAD.MOV R5, RZ, RZ, -R3 ;  /* 0x000000ffff057224 */ /* 0x010fc800078e0a03 */
        /* <DEDUP_REMOVED lines=12> */
[----:B------:R-:W4:Y:S11]  /*0280*/  LDC.64 R2, c[0x0][0x390] ;  /* 0x0000e400ff027b82 */ /* 0x000f360000000a00 */
[----:B------:R-:W-:-:S05]  /*0290*/  @P0 VIADD R6, R6, 0x1 ;  /* 0x0000000106060836 */ /* 0x000fca0000000000 */
[----:B------:R-:W-:Y:S02]  /*02a0*/  @!P1 IADD3 R6, PT, PT, -R6, RZ, RZ ;  /* 0x000000ff06069210 */ /* 0x000fe40007ffe1ff */
[----:B------:R-:W-:-:S04]  /*02b0*/  @!P2 LOP3.LUT R6, RZ, R7, RZ, 0x33, !PT ;  /* 0x00000007ff06a212 */ /* 0x000fc800078e33ff */
[----:B------:R-:W-:Y:S01]  /*02c0*/  SHF.L.U32 R7, R6, 0x1, RZ ;  /* 0x0000000106077819 */ /* 0x000fe200000006ff */
[----:B----4-:R-:W-:-:S04]  /*02d0*/  IMAD.WIDE R2, R0, 0x8, R2 ;  /* 0x0000000800027825 */ /* 0x010fc800078e0202 */
[----:B0-----:R-:W-:Y:S02]  /*02e0*/  IMAD.WIDE R4, R7, 0x8, R4 ;  /* 0x0000000807047825 */ /* 0x001fe400078e0204 */
[----:B-1----:R-:W4:Y:S02]  /*02f0*/  LDG.E.64 R2, desc[UR4][R2.64] ;  /* 0x0000000402027981 */ /* 0x002f24000c1e1b00 */
[C---:B--2---:R-:W-:Y:S02]  /*0300*/  IMAD.WIDE R10, R0.reuse, 0x8, R10 ;  /* 0x00000008000a7825 */ /* 0x044fe400078e020a */
[----:B------:R-:W4:Y:S04]  /*0310*/  LDG.E.64 R6, desc[UR4][R4.64] ;  /* 0x0000000404067981 */ /* 0x000f28000c1e1b00 */
[----:B------:R-:W4:Y:S04]  /*0320*/  LDG.E.64 R8, desc[UR4][R4.64+0x8] ;  /* 0x0000080404087981 */ /* 0x000f28000c1e1b00 */
[----:B------:R-:W2:Y:S01]  /*0330*/  LDG.E.64 R10, desc[UR4][R10.64] ;  /* 0x000000040a0a7981 */ /* 0x000ea2000c1e1b00 */
[----:B----4-:R-:W-:Y:S01]  /*0340*/  DFMA R6, R2, R6, R8 ;  /* 0x000000060206722b */ /* 0x010fe20000000008 */
[----:B---3--:R-:W-:-:S07]  /*0350*/  IMAD.WIDE R8, R0, 0x8, R12 ;  /* 0x0000000800087825 */ /* 0x008fce00078e020c */
[----:B--2---:R-:W-:-:S07]  /*0360*/  DADD R6, R6, R10 ;  /* 0x0000000006067229 */ /* 0x004fce000000000a */
[----:B------:R-:W-:Y:S01]  /*0370*/  STG.E.64 desc[UR4][R8.64], R6 ;  /* 0x0000000608007986 */ /* 0x000fe2000c101b04 */
[----:B------:R-:W-:Y:S05]  /*0380*/  EXIT ;  /* 0x000000000000794d */ /* 0x000fea0003800000 */
.L_x_467:
        /* <DEDUP_REMOVED lines=15> */
.L_x_1642:


//--------------------- .text.vec_addPhotonsAndBackgroundMany --------------------------
	.section	.text.vec_addPhotonsAndBackgroundMany,"ax",@progbits
	.align	128
        .global         vec_addPhotonsAndBackgroundMany
        .type           vec_addPhotonsAndBackgroundMany,@function
        .size           vec_addPhotonsAndBackgroundMany,(.L_x_1643 - vec_addPhotonsAndBackgroundMany)
        .other          vec_addPhotonsAndBackgroundMany,@"STO_CUDA_ENTRY STV_DEFAULT"
vec_addPhotonsAndBackgroundMany:
.text.vec_addPhotonsAndBackgroundMany:
        /* <DEDUP_REMOVED lines=17> */
[----:B------:R-:W2:Y:S01]  /*0110*/  LDC.64 R10, c[0x0][0x388] ;  /* 0x0000e200ff0a7b82 */ /* 0x000ea20000000a00 */
[----:B0-----:R-:W-:-:S04]  /*0120*/  IABS R8, R7 ;  /* 0x0000000700087213 */ /* 0x001fc80000000000 */
[----:B------:R-:W0:Y:S08]  /*0130*/  I2F.RP R4, R8 ;  /* 0x0000000800047306 */ /* 0x000e300000209400 */
[----:B0-----:R-:W0:Y:S02]  /*0140*/  MUFU.RCP R4, R4 ;  /* 0x0000000400047308 */ /* 0x001e240000001000 */
[----:B0-----:R-:W-:-:S02]  /*0150*/  IADD3 R2, PT, PT, R4, 0xffffffe, RZ ;  /* 0x0ffffffe04027810 */ /* 0x001fc40007ffe0ff */
[----:B------:R-:W-:-:S04]  /*0160*/  LOP3.LUT R4, R0, R7, RZ, 0x3c, !PT ;  /* 0x0000000700047212 */ /* 0x000fc800078e3cff */
[----:B------:R0:W3:Y:S01]  /*0170*/  F2I.FTZ.U32.TRUNC.NTZ R3, R2 ;  /* 0x0000000200037305 */ /* 0x0000e2000021f000 */
[----:B------:R-:W-:Y:S01]  /*0180*/  ISETP.GE.AND P1, PT, R4, RZ, PT ;  /* 0x000000ff0400720c */ /* 0x000fe20003f26270 */
[----:B0-----:R-:W-:Y:S02]  /*0190*/  HFMA2 R2, -RZ, RZ, 0, 0 ;  /* 0x00000000ff027431 */ /* 0x001fe400000001ff */
[----:B---3--:R-:W-:-:S04]  /*01a0*/  IMAD.MOV R5, RZ, RZ, -R3 ;  /* 0x000000ffff057224 */ /* 0x008fc800078e0a03 */
        /* <DEDUP_REMOVED lines=12> */
[----:B------:R-:W3:Y:S11]  /*0270*/  LDC.64 R2, c[0x0][0x390] ;  /* 0x0000e400ff027b82 */ /* 0x000ef60000000a00 */
[----:B------:R-:W-:-:S05]  /*0280*/  @P0 VIADD R6, R6, 0x1 ;  /* 0x0000000106060836 */ /* 0x000fca0000000000 */
[----:B------:R-:W-:Y:S02]  /*0290*/  @!P1 IADD3 R6, PT, PT, -R6, RZ, RZ ;  /* 0x000000ff06069210 */ /* 0x000fe40007ffe1ff */
[----:B------:R-:W-:-:S04]  /*02a0*/  @!P2 LOP3.LUT R6, RZ, R7, RZ, 0x33, !PT ;  /* 0x00000007ff06a212 */ /* 0x000fc800078e33ff */
[----:B------:R-:W-:Y:S01]  /*02b0*/  SHF.L.U32 R7, R6, 0x1, RZ ;  /* 0x0000000106077819 */ /* 0x000fe200000006ff */
[----:B---3--:R-:W-:-:S04]  /*02c0*/  IMAD.WIDE R2, R0, 0x8, R2 ;  /* 0x0000000800027825 */ /* 0x008fc800078e0202 */
[----:B0-----:R-:W-:Y:S02]  /*02d0*/  IMAD.WIDE R4, R7, 0x8, R4 ;  /* 0x0000000807047825 */ /* 0x001fe400078e0204 */
[----:B-1----:R-:W3:Y:S04]  /*02e0*/  LDG.E.64 R2, desc[UR4][R2.64] ;  /* 0x0000000402027981 */ /* 0x002ee8000c1e1b00 */
[----:B------:R-:W3:Y:S04]  /*02f0*/  LDG.E.64 R6, desc[UR4][R4.64] ;  /* 0x0000000404067981 */ /* 0x000ee8000c1e1b00 */
[----:B------:R-:W3:Y:S02]  /*0300*/  LDG.E.64 R8, desc[UR4][R4.64+0x8] ;  /* 0x0000080404087981 */ /* 0x000ee4000c1e1b00 */
[----:B---3--:R-:W-:Y:S01]  /*0310*/  DFMA R6, R2, R6, R8 ;  /* 0x000000060206722b */ /* 0x008fe20000000008 */
[----:B--2---:R-:W-:-:S06]  /*0320*/  IMAD.WIDE R8, R0, 0x8, R10 ;  /* 0x0000000800087825 */ /* 0x004fcc00078e020a */
[----:B------:R-:W-:Y:S01]  /*0330*/  STG.E.64 desc[UR4][R8.64], R6 ;  /* 0x0000000608007986 */ /* 0x000fe2000c101b04 */
[----:B------:R-:W-:Y:S05]  /*0340*/  EXIT ;  /* 0x000000000000794d */ /* 0x000fea0003800000 */
.L_x_468:
        /* <DEDUP_REMOVED lines=11> */
.L_x_1643:


//--------------------- .text.vec_addPhotonsAndBackgroundManyReshuffle_scmos --------------------------
	.section	.text.vec_addPhotonsAndBackgroundManyReshuffle_scmos,"ax",@progbits
	.align	128
        .global         vec_addPhotonsAndBackgroundManyReshuffle_scmos
        .type           vec_addPhotonsAndBackgroundManyReshuffle_scmos,@function
        .size           vec_addPhotonsAndBackgroundManyReshuffle_scmos,(.L_x_1644 - vec_addPhotonsAndBackgroundManyReshuffle_scmos)
        .other          vec_addPhotonsAndBackgroundManyReshuffle_scmos,@"STO_CUDA_ENTRY STV_DEFAULT"
vec_addPhotonsAndBackgroundManyReshuffle_scmos:
.text.vec_addPhotonsAndBackgroundManyReshuffle_scmos:
        /* <DEDUP_REMOVED lines=17> */
[----:B------:R-:W2:Y:S08]  /*0110*/  LDC.64 R10, c[0x0][0x3a0] ;  /* 0x0000e800ff0a7b82 */ /* 0x000eb00000000a00 */
[----:B------:R-:W3:Y:S01]  /*0120*/  LDC R17, c[0x0][0x388] ;  /* 0x0000e200ff117b82 */ /* 0x000ee20000000800 */
[----:B0-----:R-:W-:-:S04]  /*0130*/  IABS R6, R13 ;  /* 0x0000000d00067213 */ /* 0x001fc80000000000 */
[----:B------:R-:W0:Y:S08]  /*0140*/  I2F.RP R4, R6 ;  /* 0x0000000600047306 */ /* 0x000e300000209400 */
[----:B0-----:R-:W0:Y:S02]  /*0150*/  MUFU.RCP R4, R4 ;  /* 0x0000000400047308 */ /* 0x001e240000001000 */
[----:B0-----:R-:W-:-:S06]  /*0160*/  VIADD R2, R4, 0xffffffe ;  /* 0x0ffffffe04027836 */ /* 0x001fcc0000000000 */
[----:B------:R0:W4:Y:S02]  /*0170*/  F2I.FTZ.U32.TRUNC.NTZ R3, R2 ;  /* 0x0000000200037305 */ /* 0x000124000021f000 */
[----:B0-----:R-:W-:Y:S01]  /*0180*/  IMAD.MOV.U32 R2, RZ, RZ, RZ ;  /* 0x000000ffff027224 */ /* 0x001fe200078e00ff */
[----:B----4-:R-:W-:-:S05]  /*0190*/  IADD3 R5, PT, PT, RZ, -R3, RZ ;  /* 0x80000003ff057210 */ /* 0x010fca0007ffe0ff */
[----:B------:R-:W-:-:S04]  /*01a0*/  IMAD R5, R5, R6, RZ ;  /* 0x0000000605057224 */ /* 0x000fc800078e02ff */
[----:B------:R-:W-:Y:S01]  /*01b0*/  IMAD.HI.U32 R3, R3, R5, R2 ;  /* 0x0000000503037227 */ /* 0x000fe200078e0002 */
[----:B------:R-:W-:Y:S02]  /*01c0*/  MOV R5, R7 ;  /* 0x0000000700057202 */ /* 0x000fe40000000f00 */
[----:B------:R-:W-:-:S03]  /*01d0*/  LOP3.LUT R2, R0, R13, RZ, 0x3c, !PT ;  /* 0x0000000d00027212 */ /* 0x000fc600078e3cff */
[----:B------:R-:W-:Y:S01]  /*01e0*/  IMAD.HI.U32 R12, R3, R5, RZ ;  /* 0x00000005030c7227 */ /* 0x000fe200078e00ff */
[----:B------:R-:W-:-:S03]  /*01f0*/  ISETP.GE.AND P2, PT, R2, RZ, PT ;  /* 0x000000ff0200720c */ /* 0x000fc60003f46270 */
[----:B------:R-:W-:-:S04]  /*0200*/  IMAD.MOV R3, RZ, RZ, -R12 ;  /* 0x000000ffff037224 */ /* 0x000fc800078e0a0c */
[----:B------:R-:W-:-:S05]  /*0210*/  IMAD R3, R6, R3, R5 ;  /* 0x0000000306037224 */ /* 0x000fca00078e0205 */
[----:B------:R-:W-:-:S13]  /*0220*/  ISETP.GT.U32.AND P1, PT, R6, R3, PT ;  /* 0x000000030600720c */ /* 0x000fda0003f24070 */
[-C--:B------:R-:W-:Y:S01]  /*0230*/  @!P1 IADD3 R3, PT, PT, R3, -R6.reuse, RZ ;  /* 0x8000000603039210 */ /* 0x080fe20007ffe0ff */
[----:B------:R-:W-:Y:S01]  /*0240*/  @!P1 VIADD R12, R12, 0x1 ;  /* 0x000000010c0c9836 */ /* 0x000fe20000000000 */
[----:B------:R-:W-:Y:S02]  /*0250*/  ISETP.NE.AND P1, PT, R13, RZ, PT ;  /* 0x000000ff0d00720c */ /* 0x000fe40003f25270 */
[----:B------:R-:W-:Y:S02]  /*0260*/  ISETP.GE.U32.AND P0, PT, R3, R6, PT ;  /* 0x000000060300720c */ /* 0x000fe40003f06070 */
[----:B------:R-:W0:Y:S08]  /*0270*/  LDC.64 R6, c[0x0][0x398] ;  /* 0x0000e600ff067b82 */ /* 0x000e300000000a00 */
[----:B------:R-:W4:Y:S03]  /*0280*/  LDC.64 R2, c[0x0][0x3a8] ;  /* 0x0000ea00ff027b82 */ /* 0x000f260000000a00 */
[----:B------:R-:W-:-:S05]  /*0290*/  @P0 IADD3 R12, PT, PT, R12, 0x1, RZ ;  /* 0x000000010c0c0810 */ /* 0x000fca0007ffe0ff */
[----:B------:R-:W-:Y:S01]  /*02a0*/  @!P2 IMAD.MOV R12, RZ, RZ, -R12 ;  /* 0x000000ffff0ca224 */ /* 0x000fe200078e0a0c */
[----:B------:R-:W-:-:S04]  /*02b0*/  @!P1 LOP3.LUT R12, RZ, R13, RZ, 0x33, !PT ;  /* 0x0000000dff0c9212 */ /* 0x000fc800078e33ff */
[----:B------:R-:W-:Y:S01]  /*02c0*/  SHF.L.U32 R5, R12, 0x1, RZ ;  /* 0x000000010c057819 */ /* 0x000fe200000006ff */
[----:B0-----:R-:W-:-:S04]  /*02d0*/  IMAD.WIDE R6, R0, 0x8, R6 ;  /* 0x0000000800067825 */ /* 0x001fc800078e0206 */
[----:B--2---:R-:W-:Y:S02]  /*02e0*/  IMAD.WIDE R10, R5, 0x8, R10 ;  /* 0x00000008050a7825 */ /* 0x004fe400078e020a */
[----:B-1----:R-:W2:Y:S02]  /*02f0*/  LDG.E.64 R6, desc[UR4][R6.64] ;  /* 0x0000000406067981 */ /* 0x002ea4000c1e1b00 */
[----:B----4-:R-:W-:Y:S02]  /*0300*/  IMAD.WIDE R2, R0, 0x8, R2 ;  /* 0x0000000800027825 */ /* 0x010fe400078e0202 */
[----:B------:R-:W2:Y:S04]  /*0310*/  LDG.E.64 R8, desc[UR4][R10.64] ;  /* 0x000000040a087981 */ /* 0x000ea8000c1e1b00 */
[----:B------:R0:W2:Y:S04]  /*0320*/  LDG.E.64 R4, desc[UR4][R10.64+0x8] ;  /* 0x000008040a047981 */ /* 0x0000a8000c1e1b00 */
[----:B------:R-:W4:Y:S01]  /*0330*/  LDG.E.64 R2, desc[UR4][R2.64] ;  /* 0x0000000402027981 */ /* 0x000f22000c1e1b00 */
[-C--:B---3--:R-:W-:Y:S01]  /*0340*/  IABS R20, R17.reuse ;  /* 0x0000001100147213 */ /* 0x088fe20000000000 */
[----:B------:R-:W-:-:S03]  /*0350*/  IMAD R14, R13, R17, RZ ;  /* 0x000000110d0e7224 */ /* 0x000fc600078e02ff */
[----:B------:R-:W1:Y:S02]  /*0360*/  I2F.RP R21, R20 ;  /* 0x0000001400157306 */ /* 0x000e640000209400 */
[----:B------:R-:W-:-:S06]  /*0370*/  IABS R16, R14 ;  /* 0x0000000e00107213 */ /* 0x000fcc0000000000 */
[----:B------:R-:W3:Y:S08]  /*0380*/  I2F.RP R22, R16 ;  /* 0x0000001000167306 */ /* 0x000ef00000209400 */
[----:B-1----:R-:W1:Y:S08]  /*0390*/  MUFU.RCP R21, R21 ;  /* 0x0000001500157308 */ /* 0x002e700000001000 */
[----:B---3--:R-:W0:Y:S01]  /*03a0*/  MUFU.RCP R22, R22 ;  /* 0x0000001600167308 */ /* 0x008e220000001000 */
[----:B-1----:R-:W-:Y:S01]  /*03b0*/  VIADD R18, R21, 0xffffffe ;  /* 0x0ffffffe15127836 */ /* 0x002fe20000000000 */
[----:B------:R-:W-:-:S06]  /*03c0*/  IABS R21, R12 ;  /* 0x0000000c00157213 */ /* 0x000fcc0000000000 */
[----:B------:R1:W3:Y:S01]  /*03d0*/  F2I.FTZ.U32.TRUNC.NTZ R19, R18 ;  /* 0x0000001200137305 */ /* 0x0002e2000021f000 */
[----:B0-----:R-:W-:Y:S02]  /*03e0*/  IADD3 R10, PT, PT, R22, 0xffffffe, RZ ;  /* 0x0ffffffe160a7810 */ /* 0x001fe40007ffe0ff */
[----:B------:R-:W-:-:S05]  /*03f0*/  IABS R22, R15 ;  /* 0x0000000f00167213 */ /* 0x000fca0000000000 */
[----:B------:R0:W5:Y:S01]  /*0400*/  F2I.FTZ.U32.TRUNC.NTZ R11, R10 ;  /* 0x0000000a000b7305 */ /* 0x000162000021f000 */
[----:B-1----:R-:W-:Y:S01]  /*0410*/  IMAD.MOV.U32 R18, RZ, RZ, RZ ;  /* 0x000000ffff127224 */ /* 0x002fe200078e00ff */
[----:B------:R-:W-:Y:S01]  /*0420*/  LOP3.LUT R15, R14, R15, RZ, 0x3c, !PT ;  /* 0x0000000f0e0f7212 */ /* 0x000fe200078e3cff */
[----:B---3--:R-:W-:Y:S02]  /*0430*/  IMAD.MOV R23, RZ, RZ, -R19 ;  /* 0x000000ffff177224 */ /* 0x008fe400078e0a13 */
[----:B0-----:R-:W-:Y:S02]  /*0440*/  HFMA2 R10, -RZ, RZ, 0, 0 ;  /* 0x00000000ff0a7431 */ /* 0x001fe400000001ff */
[----:B------:R-:W-:Y:S01]  /*0450*/  IMAD R23, R23, R20, RZ ;  /* 0x0000001417177224 */ /* 0x000fe200078e02ff */
[----:B-----5:R-:W-:-:S03]  /*0460*/  IADD3 R25, PT, PT, RZ, -R11, RZ ;  /* 0x8000000bff197210 */ /* 0x020fc60007ffe0ff */
[----:B------:R-:W-:-:S04]  /*0470*/  IMAD.HI.U32 R19, R19, R23, R18 ;  /* 0x0000001713137227 */ /* 0x000fc800078e0012 */
[----:B------:R-:W-:Y:S02]  /*0480*/  IMAD R23, R25, R16, RZ ;  /* 0x0000001019177224 */ /* 0x000fe400078e02ff */
[----:B------:R-:W-:Y:S01]  /*0490*/  IMAD.HI.U32 R18, R19, R21, RZ ;  /* 0x0000001513127227 */ /* 0x000fe200078e00ff */
[----:B------:R-:W-:-:S03]  /*04a0*/  IABS R19, R14 ;  /* 0x0000000e00137213 */ /* 0x000fc60000000000 */
[----:B------:R-:W-:Y:S01]  /*04b0*/  IMAD.HI.U32 R10, R11, R23, R10 ;  /* 0x000000170b0a7227 */ /* 0x000fe200078e000a */
[----:B------:R-:W-:-:S03]  /*04c0*/  IADD3 R19, PT, PT, RZ, -R19, RZ ;  /* 0x80000013ff137210 */ /* 0x000fc60007ffe0ff */
[----:B------:R-:W-:-:S04]  /*04d0*/  IMAD.MOV R11, RZ, RZ, -R18 ;  /* 0x000000ffff0b7224 */ /* 0x000fc800078e0a12 */
[----:B------:R-:W-:Y:S02]  /*04e0*/  IMAD R11, R20, R11, R21 ;  /* 0x0000000b140b7224 */ /* 0x000fe400078e0215 */
[----:B------:R-:W-:Y:S02]  /*04f0*/  IMAD.MOV.U32 R21, RZ, RZ, R19 ;  /* 0x000000ffff157224 */ /* 0x000fe400078e0013 */
[----:B------:R-:W-:Y:S01]  /*0500*/  IMAD.HI.U32 R19, R10, R22, RZ ;  /* 0x000000160a137227 */ /* 0x000fe200078e00ff */
[----:B------:R-:W-:Y:S02]  /*0510*/  ISETP.GT.U32.AND P3, PT, R20, R11, PT ;  /* 0x0000000b1400720c */ /* 0x000fe40003f64070 */
[----:B------:R-:W-:Y:S01]  /*0520*/  LOP3.LUT R10, R12, R17, RZ, 0x3c, !PT ;  /* 0x000000110c0a7212 */ /* 0x000fe200078e3cff */
[----:B------:R-:W-:-:S03]  /*0530*/  IMAD R21, R19, R21, R22 ;  /* 0x0000001513157224 */ /* 0x000fc600078e0216 */
[----:B------:R-:W-:Y:S02]  /*0540*/  ISETP.GE.AND P2, PT, R10, RZ, PT ;  /* 0x000000ff0a00720c */ /* 0x000fe40003f46270 */
[----:B------:R-:W-:-:S05]  /*0550*/  ISETP.GT.U32.AND P0, PT, R16, R21, PT ;  /* 0x000000151000720c */ /* 0x000fca0003f04070 */
[-C--:B------:R-:W-:Y:S02]  /*0560*/  @!P3 IADD3 R11, PT, PT, R11, -R20.reuse, RZ ;  /* 0x800000140b0bb210 */ /* 0x080fe40007ffe0ff */
[----:B------:R-:W-:Y:S02]  /*0570*/  @!P3 IADD3 R18, PT, PT, R18, 0x1, RZ ;  /* 0x000000011212b810 */ /* 0x000fe40007ffe0ff */
[----:B------:R-:W-:Y:S02]  /*0580*/  ISETP.GE.U32.AND P4, PT, R11, R20, PT ;  /* 0x000000140b00720c */ /* 0x000fe40003f86070 */
[----:B------:R-:W-:Y:S01]  /*0590*/  ISETP.NE.AND P3, PT, R17, RZ, PT ;  /* 0x000000ff1100720c */ /* 0x000fe20003f65270 */
[----:B------:R-:W0:Y:S01]  /*05a0*/  LDC.64 R10, c[0x0][0x390] ;  /* 0x0000e400ff0a7b82 */ /* 0x000e220000000a00 */
[----:B------:R-:W-:Y:S01]  /*05b0*/  @!P0 IMAD.IADD R21, R21, 0x1, -R16 ;  /* 0x0000000115158824 */ /* 0x000fe200078e0a10 */
[----:B------:R-:W-:Y:S02]  /*05c0*/  @!P0 IADD3 R19, PT, PT, R19, 0x1, RZ ;  /* 0x0000000113138810 */ /* 0x000fe40007ffe0ff */
[----:B------:R-:W-:-:S02]  /*05d0*/  ISETP.NE.AND P0, PT, R14, RZ, PT ;  /* 0x000000ff0e00720c */ /* 0x000fc40003f05270 */
[----:B------:R-:W-:-:S04]  /*05e0*/  ISETP.GE.U32.AND P1, PT, R21, R16, PT ;  /* 0x000000101500720c */ /* 0x000fc80003f26070 */
[----:B------:R-:W-:Y:S01]  /*05f0*/  @P4 VIADD R18, R18, 0x1 ;  /* 0x0000000112124836 */ /* 0x000fe20000000000 */
[----:B------:R-:W-:Y:S01]  /*0600*/  ISETP.GE.AND P4, PT, R15, RZ, PT ;  /* 0x000000ff0f00720c */ /* 0x000fe20003f86270 */
[----:B------:R-:W-:-:S03]  /*0610*/  IMAD.MOV R15, RZ, RZ, -R12 ;  /* 0x000000ffff0f7224 */ /* 0x000fc600078e0a0c */
[----:B------:R-:W-:Y:S01]  /*0620*/  @!P2 IADD3 R18, PT, PT, -R18, RZ, RZ ;  /* 0x000000ff1212a210 */ /* 0x000fe20007ffe1ff */
[----:B------:R-:W-:Y:S01]  /*0630*/  IMAD R15, R13, R15, R0 ;  /* 0x0000000f0d0f7224 */ /* 0x000fe200078e0200 */
[----:B------:R-:W-:Y:S02]  /*0640*/  @!P3 LOP3.LUT R18, RZ, R17, RZ, 0x33, !PT ;  /* 0x00000011ff12b212 */ /* 0x000fe400078e33ff */
[----:B------:R-:W-:Y:S02]  /*0650*/  @P1 VIADD R19, R19, 0x1 ;  /* 0x0000000113131836 */ /* 0x000fe40000000000 */
[----:B------:R-:W-:-:S03]  /*0660*/  IADD3 R16, PT, PT, -R18, RZ, RZ ;  /* 0x000000ff12107210 */ /* 0x000fc60007ffe1ff */
[----:B------:R-:W-:Y:S01]  /*0670*/  @!P4 IMAD.MOV R19, RZ, RZ, -R19 ;  /* 0x000000ffff13c224 */ /* 0x000fe200078e0a13 */
[----:B------:R-:W-:Y:S01]  /*0680*/  @!P0 LOP3.LUT R19, RZ, R14, RZ, 0x33, !PT ;  /* 0x0000000eff138212 */ /* 0x000fe200078e33ff */
[----:B------:R-:W-:-:S04]  /*0690*/  IMAD R16, R17, R16, R12 ;  /* 0x0000001011107224 */ /* 0x000fc800078e020c */
[----:B------:R-:W-:-:S04]  /*06a0*/  IMAD R0, R16, R19, R18 ;  /* 0x0000001310007224 */ /* 0x000fc800078e0212 */
[----:B------:R-:W-:-:S04]  /*06b0*/  IMAD R13, R0, R13, R15 ;  /* 0x0000000d000d7224 */ /* 0x000fc800078e020f */
[----:B0-----:R-:W-:Y:S01]  /*06c0*/  IMAD.WIDE R10, R13, 0x8, R10 ;  /* 0x000000080d0a7825 */ /* 0x001fe200078e020a */
[----:B--2---:R-:W-:-:S08]  /*06d0*/  DFMA R4, R6, R8, R4 ;  /* 0x000000080604722b */ /* 0x004fd00000000004 */
[----:B----4-:R-:W-:-:S07]  /*06e0*/  DADD R2, R4, R2 ;  /* 0x0000000004027229 */ /* 0x010fce0000000002 */
[----:B------:R-:W-:Y:S01]  /*06f0*/  STG.E.64 desc[UR4][R10.64], R2 ;  /* 0x000000020a007986 */ /* 0x000fe2000c101b04 */
[----:B------:R-:W-:Y:S05]  /*0700*/  EXIT ;  /* 0x000000000000794d */ /* 0x000fea0003800000 */
.L_x_469:
        /* <DEDUP_REMOVED lines=15> */
.L_x_1644:


//--------------------- .text.vec_addPhotonsAndBackgroundManyReshuffle --------------------------
	.section	.text.vec_addPhotonsAndBackgroundManyReshuffle,"ax",@progbits
	.align	128
        .global         vec_addPhotonsAndBackgroundManyReshuffle
        .type           vec_addPhotonsAndBackgroundManyReshuffle,@function
        .size           vec_addPhotonsAndBackgroundManyReshuffle,(.L_x_1645 - vec_addPhotonsAndBackgroundManyReshuffle)
        .other          vec_addPhotonsAndBackgroundManyReshuffle,@"STO_CUDA_ENTRY STV_DEFAULT"
vec_addPhotonsAndBackgroundManyReshuffle:
.text.vec_addPhotonsAndBackgroundManyReshuffle:
        /* <DEDUP_REMOVED lines=22> */
[----:B0-----:R-:W-:Y:S01]  /*0160*/  VIADD R2, R4, 0xffffffe ;  /* 0x0ffffffe04027836 */ /* 0x001fe20000000000 */
[----:B------:R-:W-:-:S05]  /*0170*/  LOP3.LUT R4, R0, R9, RZ, 0x3c, !PT ;  /* 0x0000000900047212 */ /* 0x000fca00078e3cff */
        /* <DEDUP_REMOVED lines=15> */
[----:B------:R-:W0:Y:S11]  /*0270*/  LDC.64 R2, c[0x0][0x398] ;  /* 0x0000e600ff027b82 */ /* 0x000e360000000a00 */
[----:B------:R-:W-:-:S05]  /*0280*/  @P0 VIADD R8, R8, 0x1 ;  /* 0x0000000108080836 */ /* 0x000fca0000000000 */
[----:B------:R-:W-:Y:S02]  /*0290*/  @!P2 IADD3 R8, PT, PT, -R8, RZ, RZ ;  /* 0x000000ff0808a210 */ /* 0x000fe40007ffe1ff */
[----:B------:R-:W-:-:S05]  /*02a0*/  @!P1 LOP3.LUT R8, RZ, R9, RZ, 0x33, !PT ;  /* 0x00000009ff089212 */ /* 0x000fca00078e33ff */
[----:B------:R-:W-:Y:S02]  /*02b0*/  IMAD.SHL.U32 R5, R8, 0x2, RZ ;  /* 0x0000000208057824 */ /* 0x000fe400078e00ff */
[----:B0-----:R-:W-:-:S04]  /*02c0*/  IMAD.WIDE R2, R0, 0x8, R2 ;  /* 0x0000000800027825 */ /* 0x001fc800078e0202 */
[----:B--2---:R-:W-:Y:S02]  /*02d0*/  IMAD.WIDE R12, R5, 0x8, R12 ;  /* 0x00000008050c7825 */ /* 0x004fe400078e020c */
[----:B-1----:R-:W2:Y:S04]  /*02e0*/  LDG.E.64 R2, desc[UR4][R2.64] ;  /* 0x0000000402027981 */ /* 0x002ea8000c1e1b00 */
[----:B------:R-:W2:Y:S04]  /*02f0*/  LDG.E.64 R4, desc[UR4][R12.64] ;  /* 0x000000040c047981 */ /* 0x000ea8000c1e1b00 */
[----:B------:R0:W2:Y:S01]  /*0300*/  LDG.E.64 R6, desc[UR4][R12.64+0x8] ;  /* 0x000008040c067981 */ /* 0x0000a2000c1e1b00 */
[-C--:B---3--:R-:W-:Y:S01]  /*0310*/  IABS R18, R17.reuse ;  /* 0x0000001100127213 */ /* 0x088fe20000000000 */
[----:B------:R-:W-:-:S03]  /*0320*/  IMAD R10, R9, R17, RZ ;  /* 0x00000011090a7224 */ /* 0x000fc600078e02ff */
[----:B------:R-:W1:Y:S02]  /*0330*/  I2F.RP R19, R18 ;  /* 0x0000001200137306 */ /* 0x000e640000209400 */
[----:B------:R-:W-:-:S06]  /*0340*/  IABS R16, R10 ;  /* 0x0000000a00107213 */ /* 0x000fcc0000000000 */
[----:B------:R-:W3:Y:S08]  /*0350*/  I2F.RP R20, R16 ;  /* 0x0000001000147306 */ /* 0x000ef00000209400 */
[----:B-1----:R-:W1:Y:S08]  /*0360*/  MUFU.RCP R19, R19 ;  /* 0x0000001300137308 */ /* 0x002e700000001000 */
[----:B---3--:R-:W0:Y:S01]  /*0370*/  MUFU.RCP R20, R20 ;  /* 0x0000001400147308 */ /* 0x008e220000001000 */
[----:B-1----:R-:W-:-:S02]  /*0380*/  IADD3 R14, PT, PT, R19, 0xffffffe, RZ ;  /* 0x0ffffffe130e7810 */ /* 0x002fc40007ffe0ff */
[----:B------:R-:W-:-:S05]  /*0390*/  IABS R19, R8 ;  /* 0x0000000800137213 */ /* 0x000fca0000000000 */
[----:B------:R1:W3:Y:S01]  /*03a0*/  F2I.FTZ.U32.TRUNC.NTZ R15, R14 ;  /* 0x0000000e000f7305 */ /* 0x0002e2000021f000 */
[----:B0-----:R-:W-:Y:S01]  /*03b0*/  VIADD R12, R20, 0xffffffe ;  /* 0x0ffffffe140c7836 */ /* 0x001fe20000000000 */
[-C--:B------:R-:W-:Y:S02]  /*03c0*/  IABS R20, R11.reuse ;  /* 0x0000000b00147213 */ /* 0x080fe40000000000 */
[----:B------:R-:W-:-:S04]  /*03d0*/  LOP3.LUT R11, R10, R11, RZ, 0x3c, !PT ;  /* 0x0000000b0a0b7212 */ /* 0x000fc800078e3cff */
[----:B------:R0:W4:Y:S01]  /*03e0*/  F2I.FTZ.U32.TRUNC.NTZ R13, R12 ;  /* 0x0000000c000d7305 */ /* 0x000122000021f000 */
[----:B-1----:R-:W-:Y:S01]  /*03f0*/  IMAD.MOV.U32 R14, RZ, RZ, RZ ;  /* 0x000000ffff0e7224 */ /* 0x002fe200078e00ff */
[----:B---3--:R-:W-:Y:S02]  /*0400*/  IADD3 R21, PT, PT, RZ, -R15, RZ ;  /* 0x8000000fff157210 */ /* 0x008fe40007ffe0ff */
[----:B0-----:R-:W-:-:S03]  /*0410*/  MOV R12, RZ ;  /* 0x000000ff000c7202 */ /* 0x001fc60000000f00 */
[----:B------:R-:W-:Y:S01]  /*0420*/  IMAD R21, R21, R18, RZ ;  /* 0x0000001215157224 */ /* 0x000fe200078e02ff */
[----:B----4-:R-:W-:-:S03]  /*0430*/  IADD3 R22, PT, PT, RZ, -R13, RZ ;  /* 0x8000000dff167210 */ /* 0x010fc60007ffe0ff */
[----:B------:R-:W-:-:S04]  /*0440*/  IMAD.HI.U32 R15, R15, R21, R14 ;  /* 0x000000150f0f7227 */ /* 0x000fc800078e000e */
[----:B------:R-:W-:Y:S01]  /*0450*/  IMAD.MOV.U32 R21, RZ, RZ, R22 ;  /* 0x000000ffff157224 */ /* 0x000fe200078e0016 */
[----:B------:R-:W-:Y:S01]  /*0460*/  IABS R22, R10 ;  /* 0x0000000a00167213 */ /* 0x000fe20000000000 */
[----:B------:R-:W-:-:S03]  /*0470*/  IMAD.HI.U32 R14, R15, R19, RZ ;  /* 0x000000130f0e7227 */ /* 0x000fc600078e00ff */
[----:B------:R-:W-:Y:S01]  /*0480*/  IADD3 R22, PT, PT, RZ, -R22, RZ ;  /* 0x80000016ff167210 */ /* 0x000fe20007ffe0ff */
[----:B------:R-:W-:Y:S02]  /*0490*/  IMAD R21, R21, R16, RZ ;  /* 0x0000001015157224 */ /* 0x000fe400078e02ff */
[----:B------:R-:W-:Y:S02]  /*04a0*/  IMAD.MOV R15, RZ, RZ, -R14 ;  /* 0x000000ffff0f7224 */ /* 0x000fe400078e0a0e */
[----:B------:R-:W-:-:S04]  /*04b0*/  IMAD.HI.U32 R12, R13, R21, R12 ;  /* 0x000000150d0c7227 */ /* 0x000fc800078e000c */
        /* <DEDUP_REMOVED lines=18> */
[----:B------:R-:W-:Y:S02]  /*05e0*/  ISETP.GE.AND P4, PT, R11, RZ, PT ;  /* 0x000000ff0b00720c */ /* 0x000fe40003f86270 */
[----:B------:R-:W-:Y:S01]  /*05f0*/  IADD3 R11, PT, PT, -R8, RZ, RZ ;  /* 0x000000ff080b7210 */ /* 0x000fe20007ffe1ff */
[----:B------:R-:W-:-:S04]  /*0600*/  IMAD.MOV.U32 R16, RZ, RZ, R14 ;  /* 0x000000ffff107224 */ /* 0x000fc800078e000e */
[----:B------:R-:W-:Y:S01]  /*0610*/  @!P2 IMAD.MOV R16, RZ, RZ, -R16 ;  /* 0x000000ffff10a224 */ /* 0x000fe200078e0a10 */
[----:B------:R-:W-:Y:S01]  /*0620*/  @!P3 LOP3.LUT R16, RZ, R17, RZ, 0x33, !PT ;  /* 0x00000011ff10b212 */ /* 0x000fe200078e33ff */
[----:B------:R-:W-:Y:S01]  /*0630*/  IMAD R11, R9, R11, R0 ;  /* 0x0000000b090b7224 */ /* 0x000fe200078e0200 */
[----:B------:R-:W-:-:S03]  /*0640*/  @P1 IADD3 R15, PT, PT, R15, 0x1, RZ ;  /* 0x000000010f0f1810 */ /* 0x000fc60007ffe0ff */
[----:B------:R-:W-:Y:S01]  /*0650*/  IMAD.MOV R14, RZ, RZ, -R16 ;  /* 0x000000ffff0e7224 */ /* 0x000fe200078e0a10 */
[----:B------:R-:W-:Y:S02]  /*0660*/  @!P4 IADD3 R15, PT, PT, -R15, RZ, RZ ;  /* 0x000000ff0f0fc210 */ /* 0x000fe40007ffe1ff */
[----:B------:R-:W-:Y:S01]  /*0670*/  @!P0 LOP3.LUT R15, RZ, R10, RZ, 0x33, !PT ;  /* 0x0000000aff0f8212 */ /* 0x000fe200078e33ff */
[----:B------:R-:W-:-:S04]  /*0680*/  IMAD R14, R17, R14, R8 ;  /* 0x0000000e110e7224 */ /* 0x000fc800078e0208 */
[----:B------:R-:W-:-:S04]  /*0690*/  IMAD R0, R14, R15, R16 ;  /* 0x0000000f0e007224 */ /* 0x000fc800078e0210 */
[----:B------:R-:W-:-:S04]  /*06a0*/  IMAD R9, R0, R9, R11 ;  /* 0x0000000900097224 */ /* 0x000fc800078e020b */
[----:B0-----:R-:W-:Y:S01]  /*06b0*/  IMAD.WIDE R12, R9, 0x8, R12 ;  /* 0x00000008090c7825 */ /* 0x001fe200078e020c */
[----:B--2---:R-:W-:-:S07]  /*06c0*/  DFMA R2, R2, R4, R6 ;  /* 0x000000040202722b */ /* 0x004fce0000000006 */
[----:B------:R-:W-:Y:S01]  /*06d0*/  STG.E.64 desc[UR4][R12.64], R2 ;  /* 0x000000020c007986 */ /* 0x000fe2000c101b04 */
[----:B------:R-:W-:Y:S05]  /*06e0*/  EXIT ;  /* 0x000000000000794d */ /* 0x000fea0003800000 */
.L_x_470:
        /* <DEDUP_REMOVED lines=9> */
.L_x_1645:


//--------------------- .text.vec_computeGaussianLikelihood --------------------------
	.section	.text.vec_computeGaussianLikelihood,"ax",@progbits
	.align	128
        .global         vec_computeGaussianLikelihood
        .type           vec_computeGaussianLikelihood,@function
        .size           vec_computeGaussianLikelihood,(.L_x_1646 - vec_computeGaussianLikelihood)
        .other          vec_computeGaussianLikelihood,@"STO_CUDA_ENTRY STV_DEFAULT"
vec_computeGaussianLikelihood:
.text.vec_computeGaussianLikelihood:
        /* <DEDUP_REMOVED lines=16> */
[----:B0-----:R-:W-:-:S06]  /*0100*/  IMAD.WIDE R2, R9, 0x8, R2 ;  /* 0x0000000809027825 */ /* 0x001fcc00078e0202 */
[----:B-1----:R-:W2:Y:S02]  /*0110*/  LDG.E.64 R2, desc[UR4][R2.64] ;  /* 0x0000000402027981 */ /* 0x002ea4000c1e1b00 */
[----:B--2---:R-:W-:-:S14]  /*0120*/  DSETP.GT.AND P0, PT, R2, RZ, PT ;  /* 0x000000ff0200722a */ /* 0x004fdc0003f04000 */
[----:B------:R-:W-:Y:S05]  /*0130*/  @!P0 BRA `(.L_x_471) ;  /* 0x0000000000248947 */ /* 0x000fea0003800000 */
[----:B------:R-:W0:Y:S08]  /*0140*/  LDC.64 R4, c[0x0][0x390] ;  /* 0x0000e400ff047b82 */ /* 0x000e300000000a00 */
[----:B------:R-:W1:Y:S01]  /*0150*/  LDC.64 R6, c[0x0][0x388] ;  /* 0x0000e200ff067b82 */ /* 0x000e620000000a00 */
[----:B0-----:R-:W-:-:S06]  /*0160*/  IMAD.WIDE R4, R9, 0x8, R4 ;  /* 0x0000000809047825 */ /* 0x001fcc00078e0204 */
[----:B------:R-:W2:Y:S01]  /*0170*/  LDG.E.64 R4, desc[UR4][R4.64] ;  /* 0x0000000404047981 */ /* 0x000ea2000c1e1b00 */
[----:B-1----:R-:W-:Y:S01]  /*0180*/  IMAD.WIDE R6, R9, 0x8, R6 ;  /* 0x0000000809067825 */ /* 0x002fe200078e0206 */
[----:B--2---:R-:W-:-:S08]  /*0190*/  DADD R2, R2, -R4 ;  /* 0x0000000002027229 */ /* 0x004fd00000000804 */
[----:B------:R-:W-:-:S07]  /*01a0*/  DMUL R2, R2, R2 ;  /* 0x0000000202027228 */ /* 0x000fce0000000000 */
[----:B------:R-:W-:Y:S01]  /*01b0*/  STG.E.64 desc[UR4][R6.64], R2 ;  /* 0x0000000206007986 */ /* 0x000fe2000c101b04 */
[----:B------:R-:W-:Y:S05]  /*01c0*/  EXIT ;  /* 0x000000000000794d */ /* 0x000fea0003800000 */
.L_x_471:
[----:B------:R-:W0:Y:S01]  /*01d0*/  LDC.64 R4, c[0x0][0x388] ;  /* 0x0000e200ff047b82 */ /* 0x000e220000000a00 */
[----:B------:R-:W-:Y:S02]  /*01e0*/  MOV R2, 0x0 ;  /* 0x0000000000027802 */ /* 0x000fe40000000f00 */
[----:B------:R-:W-:Y:S01]  /*01f0*/  MOV R3, 0x416312d0 ;  /* 0x416312d000037802 */ /* 0x000fe20000000f00 */
[----:B0-----:R-:W-:-:S05]  /*0200*/  IMAD.WIDE R4, R9, 0x8, R4 ;  /* 0x0000000809047825 */ /* 0x001fca00078e0204 */
[----:B------:R-:W-:Y:S01]  /*0210*/  STG.E.64 desc[UR4][R4.64], R2 ;  /* 0x0000000204007986 */ /* 0x000fe2000c101b04 */
[----:B------:R-:W-:Y:S05]  /*0220*/  EXIT ;  /* 0x000000000000794d */ /* 0x000fea0003800000 */
.L_x_472:
        /* <DEDUP_REMOVED lines=13> */
.L_x_1646:


//--------------------- .text.vec_computePoissonLikelihood --------------------------
	.section	.text.vec_computePoissonLikelihood,"ax",@progbits
	.align	128
        .global         vec_computePoissonLikelihood
        .type           vec_computePoissonLikelihood,@function
        .size           vec_computePoissonLikelihood,(.L_x_1647 - vec_computePoissonLikelihood)
        .other          vec_computePoissonLikelihood,@"STO_CUDA_ENTRY STV_DEFAULT"
vec_computePoissonLikelihood:
.text.vec_computePoissonLikelihood:
        /* <DEDUP_REMOVED lines=20> */
[----:B------:R-:W0:Y:S02]  /*0140*/  LDC.64 R4, c[0x0][0x390] ;  /* 0x0000e400ff047b82 */ /* 0x000e240000000a00 */
[----:B0-----:R-:W-:-:S06]  /*0150*/  IMAD.WIDE R4, R0, 0x8, R4 ;  /* 0x0000000800047825 */ /* 0x001fcc00078e0204 */
[----:B------:R-:W5:Y:S01]  /*0160*/  LDG.E.64 R4, desc[UR4][R4.64] ;  /* 0x0000000404047981 */ /* 0x000f62000c1e1b00 */
[----:B------:R-:W-:Y:S01]  /*0170*/  ISETP.GT.AND P0, PT, R3, 0xfffff, PT ;  /* 0x000fffff0300780c */ /* 0x000fe20003f04270 */
[----:B------:R-:W-:Y:S01]  /*0180*/  IMAD.MOV.U32 R8, RZ, RZ, R2 ;  /* 0x000000ffff087224 */ /* 0x000fe200078e0002 */
[----:B------:R-:W-:Y:S01]  /*0190*/  MOV R7, R3 ;  /* 0x0000000300077202 */ /* 0x000fe20000000f00 */
[----:B------:R-:W-:Y:S01]  /*01a0*/  IMAD.MOV.U32 R9, RZ, RZ, R3 ;  /* 0x000000ffff097224 */ /* 0x000fe200078e0003 */
[----:B------:R-:W-:Y:S01]  /*01b0*/  BSSY.RECONVERGENT B0, `(.L_x_474) ;  /* 0x0000051000007945 */ /* 0x000fe20003800200 */
[----:B------:R-:W-:-:S08]  /*01c0*/  MOV R10, R2 ;  /* 0x00000002000a7202 */ /* 0x000fd00000000f00 */
[----:B------:R-:W-:-:S10]  /*01d0*/  @!P0 DMUL R8, R2, 1.80143985094819840000e+16 ;  /* 0x4350000002088828 */ /* 0x000fd40000000000 */
[----:B------:R-:W-:Y:S01]  /*01e0*/  @!P0 IMAD.MOV.U32 R7, RZ, RZ, R9 ;  /* 0x000000ffff078224 */ /* 0x000fe200078e0009 */
[----:B------:R-:W-:-:S04]  /*01f0*/  @!P0 MOV R10, R8 ;  /* 0x00000008000a8202 */ /* 0x000fc80000000f00 */
[----:B------:R-:W-:-:S04]  /*0200*/  IADD3 R6, PT, PT, R7, -0x1, RZ ;  /* 0xffffffff07067810 */ /* 0x000fc80007ffe0ff */
[----:B------:R-:W-:Y:S01]  /*0210*/  ISETP.GT.U32.AND P1, PT, R6, 0x7feffffe, PT ;  /* 0x7feffffe0600780c */ /* 0x000fe20003f24070 */
[----:B------:R-:W-:Y:S02]  /*0220*/  IMAD.MOV.U32 R6, RZ, RZ, -0x3ff ;  /* 0xfffffc01ff067424 */ /* 0x000fe400078e00ff */
[----:B------:R-:W-:-:S10]  /*0230*/  @!P0 IMAD.MOV.U32 R6, RZ, RZ, -0x435 ;  /* 0xfffffbcbff068424 */ /* 0x000fd400078e00ff */
[----:B------:R-:W-:Y:S05]  /*0240*/  @P1 BRA `(.L_x_475) ;  /* 0x0000000400041947 */ /* 0x000fea0003800000 */
[----:B------:R-:W-:Y:S01]  /*0250*/  LOP3.LUT R8, R7, 0xfffff, RZ, 0xc0, !PT ;  /* 0x000fffff07087812 */ /* 0x000fe200078ec0ff */
[----:B------:R-:W-:Y:S01]  /*0260*/  IMAD.MOV.U32 R18, RZ, RZ, -0x748574fc ;  /* 0x8b7a8b04ff127424 */ /* 0x000fe200078e00ff */
[----:B------:R-:W-:Y:S01]  /*0270*/  MOV R19, 0x3ed0ee25 ;  /* 0x3ed0ee2500137802 */ /* 0x000fe20000000f00 */
[----:B------:R-:W-:Y:S01]  /*0280*/  UMOV UR6, 0x3ae80f1e ;  /* 0x3ae80f1e00067882 */ /* 0x000fe20000000000 */
[----:B------:R-:W-:Y:S01]  /*0290*/  LOP3.LUT R9, R8, 0x3ff00000, RZ, 0xfc, !PT ;  /* 0x3ff0000008097812 */ /* 0x000fe200078efcff */
[----:B------:R-:W-:Y:S01]  /*02a0*/  IMAD.MOV.U32 R8, RZ, RZ, R10 ;  /* 0x000000ffff087224 */ /* 0x000fe200078e000a */
[----:B------:R-:W-:Y:S01]  /*02b0*/  MOV R10, RZ ;  /* 0x000000ff000a7202 */ /* 0x000fe20000000f00 */
[----:B------:R-:W-:Y:S01]  /*02c0*/  UMOV UR7, 0x3eb1380b ;  /* 0x3eb1380b00077882 */ /* 0x000fe20000000000 */
[----:B------:R-:W-:Y:S01]  /*02d0*/  ISETP.GE.U32.AND P0, PT, R9, 0x3ff6a09f, PT ;  /* 0x3ff6a09f0900780c */ /* 0x000fe20003f06070 */
[----:B------:R-:W-:Y:S01]  /*02e0*/  UMOV UR8, 0x80000000 ;  /* 0x8000000000087882 */ /* 0x000fe20000000000 */
[----:B------:R-:W-:Y:S01]  /*02f0*/  LEA.HI R20, R7, R6, RZ, 0xc ;  /* 0x0000000607147211 */ /* 0x000fe200078f60ff */
[----:B------:R-:W-:Y:S01]  /*0300*/  UMOV UR9, 0x43300000 ;  /* 0x4330000000097882 */ /* 0x000fe20000000000 */
[----:B------:R-:W-:-:S09]  /*0310*/  MOV R21, 0x43300000 ;  /* 0x4330000000157802 */ /* 0x000fd20000000f00 */
[----:B------:R-:W-:Y:S01]  /*0320*/  @P0 IADD3 R11, PT, PT, R9, -0x100000, RZ ;  /* 0xfff00000090b0810 */ /* 0x000fe20007ffe0ff */
[----:B------:R-:W-:-:S04]  /*0330*/  @P0 VIADD R20, R20, 0x1 ;  /* 0x0000000114140836 */ /* 0x000fc80000000000 */
[----:B------:R-:W-:Y:S01]  /*0340*/  @P0 IMAD.MOV.U32 R9, RZ, RZ, R11 ;  /* 0x000000ffff090224 */ /* 0x000fe200078e000b */
[----:B------:R-:W-:-:S05]  /*0350*/  LOP3.LUT R20, R20, 0x80000000, RZ, 0x3c, !PT ;  /* 0x8000000014147812 */ /* 0x000fca00078e3cff */
[C---:B------:R-:W-:Y:S02]  /*0360*/  DADD R16, R8.reuse, 1 ;  /* 0x3ff0000008107429 */ /* 0x040fe40000000000 */
[----:B------:R-:W-:-:S04]  /*0370*/  DADD R8, R8, -1 ;  /* 0xbff0000008087429 */ /* 0x000fc80000000000 */
[----:B------:R-:W0:Y:S02]  /*0380*/  MUFU.RCP64H R11, R17 ;  /* 0x00000011000b7308 */ /* 0x000e240000001800 */
[----:B0-----:R-:W-:-:S08]  /*0390*/  DFMA R12, -R16, R10, 1 ;  /* 0x3ff00000100c742b */ /* 0x001fd0000000010a */
[----:B------:R-:W-:-:S08]  /*03a0*/  DFMA R12, R12, R12, R12 ;  /* 0x0000000c0c0c722b */ /* 0x000fd0000000000c */
[----:B------:R-:W-:-:S08]  /*03b0*/  DFMA R10, R10, R12, R10 ;  /* 0x0000000c0a0a722b */ /* 0x000fd0000000000a */
[----:B------:R-:W-:-:S08]  /*03c0*/  DMUL R12, R8, R10 ;  /* 0x0000000a080c7228 */ /* 0x000fd00000000000 */
[----:B------:R-:W-:-:S08]  /*03d0*/  DFMA R12, R8, R10, R12 ;  /* 0x0000000a080c722b */ /* 0x000fd0000000000c */
[----:B------:R-:W-:Y:S02]  /*03e0*/  DMUL R14, R12, R12 ;  /* 0x0000000c0c0e7228 */ /* 0x000fe40000000000 */
[----:B------:R-:W-:-:S06]  /*03f0*/  DADD R6, R8, -R12 ;  /* 0x0000000008067229 */ /* 0x000fcc000000080c */
[----:B------:R-:W-:Y:S01]  /*0400*/  DFMA R16, R14, UR6, R18 ;  /* 0x000000060e107c2b */ /* 0x000fe20008000012 */
[----:B------:R-:W-:Y:S01]  /*0410*/  UMOV UR6, 0x9f02676f ;  /* 0x9f02676f00067882 */ /* 0x000fe20000000000 */
[----:B------:R-:W-:Y:S01]  /*0420*/  UMOV UR7, 0x3ef3b266 ;  /* 0x3ef3b26600077882 */ /* 0x000fe20000000000 */
[----:B------:R-:W-:Y:S02]  /*0430*/  DADD R18, R6, R6 ;  /* 0x0000000006127229 */ /* 0x000fe40000000006 */
[----:B------:R-:W-:Y:S01]  /*0440*/  DADD R6, R20, -UR8 ;  /* 0x8000000814067e29 */ /* 0x000fe20008000000 */
[----:B------:R-:W-:Y:S01]  /*0450*/  UMOV UR8, 0xfefa39ef ;  /* 0xfefa39ef00087882 */ /* 0x000fe20000000000 */
[----:B------:R-:W-:Y:S01]  /*0460*/  UMOV UR9, 0x3fe62e42 ;  /* 0x3fe62e4200097882 */ /* 0x000fe20000000000 */
[----:B------:R-:W-:Y:S01]  /*0470*/  DFMA R16, R14, R16, UR6 ;  /* 0x000000060e107e2b */ /* 0x000fe20008000010 */
[----:B------:R-:W-:Y:S01]  /*0480*/  UMOV UR6, 0xa9ab0956 ;  /* 0xa9ab095600067882 */ /* 0x000fe20000000000 */
[----:B------:R-:W-:Y:S01]  /*0490*/  UMOV UR7, 0x3f1745cb ;  /* 0x3f1745cb00077882 */ /* 0x000fe20000000000 */
[----:B------:R-:W-:-:S02]  /*04a0*/  DFMA R18, R8, -R12, R18 ;  /* 0x8000000c0812722b */ /* 0x000fc40000000012 */
[----:B------:R-:W-:-:S03]  /*04b0*/  DFMA R8, R6, UR8, R12 ;  /* 0x0000000806087c2b */ /* 0x000fc6000800000c */
[----:B------:R-:W-:Y:S01]  /*04c0*/  DFMA R16, R14, R16, UR6 ;  /* 0x000000060e107e2b */ /* 0x000fe20008000010 */
[----:B------:R-:W-:Y:S01]  /*04d0*/  UMOV UR6, 0x2d1b5154 ;  /* 0x2d1b515400067882 */ /* 0x000fe20000000000 */
[----:B------:R-:W-:Y:S01]  /*04e0*/  UMOV UR7, 0x3f3c71c7 ;  /* 0x3f3c71c700077882 */ /* 0x000fe20000000000 */
[----:B------:R-:W-:-:S05]  /*04f0*/  DMUL R18, R10, R18 ;  /* 0x000000120a127228 */ /* 0x000fca0000000000 */
[----:B------:R-:W-:Y:S01]  /*0500*/  DFMA R16, R14, R16, UR6 ;  /* 0x000000060e107e2b */ /* 0x000fe20008000010 */
[----:B------:R-:W-:Y:S01]  /*0510*/  UMOV UR6, 0x923be72d ;  /* 0x923be72d00067882 */ /* 0x000fe20000000000 */
[----:B------:R-:W-:-:S06]  /*0520*/  UMOV UR7, 0x3f624924 ;  /* 0x3f62492400077882 */ /* 0x000fcc0000000000 */
        /* <DEDUP_REMOVED lines=8> */
[----:B------:R-:W-:Y:S02]  /*05b0*/  UMOV UR7, 0x3fe62e42 ;  /* 0x3fe62e4200077882 */ /* 0x000fe40000000000 */
[----:B------:R-:W-:Y:S01]  /*05c0*/  DFMA R20, R6, -UR6, R8 ;  /* 0x8000000606147c2b */ /* 0x000fe20008000008 */
[----:B------:R-:W-:Y:S01]  /*05d0*/  UMOV UR6, 0x3b39803f ;  /* 0x3b39803f00067882 */ /* 0x000fe20000000000 */
[----:B------:R-:W-:Y:S02]  /*05e0*/  UMOV UR7, 0x3c7abc9e ;  /* 0x3c7abc9e00077882 */ /* 0x000fe40000000000 */
[----:B------:R-:W-:-:S04]  /*05f0*/  DMUL R16, R14, R16 ;  /* 0x000000100e107228 */ /* 0x000fc80000000000 */
[----:B------:R-:W-:-:S04]  /*0600*/  DADD R20, -R12, R20 ;  /* 0x000000000c147229 */ /* 0x000fc80000000114 */
[----:B------:R-:W-:-:S08]  /*0610*/  DFMA R16, R12, R16, R18 ;  /* 0x000000100c10722b */ /* 0x000fd00000000012 */
[----:B------:R-:W-:-:S08]  /*0620*/  DADD R16, R16, -R20 ;  /* 0x0000000010107229 */ /* 0x000fd00000000814 */
[----:B------:R-:W-:-:S08]  /*0630*/  DFMA R16, R6, UR6, R16 ;  /* 0x0000000606107c2b */ /* 0x000fd00008000010 */
[----:B------:R-:W-:Y:S01]  /*0640*/  DADD R8, R8, R16 ;  /* 0x0000000008087229 */ /* 0x000fe20000000010 */
[----:B------:R-:W-:Y:S10]  /*0650*/  BRA `(.L_x_476) ;  /* 0x0000000000187947 */ /* 0x000ff40003800000 */
.L_x_475:
[----:B------:R-:W-:Y:S01]  /*0660*/  IMAD.MOV.U32 R6, RZ, RZ, 0x0 ;  /* 0x00000000ff067424 */ /* 0x000fe200078e00ff */
[----:B------:R-:W-:Y:S02]  /*0670*/  MOV R7, 0x7ff00000 ;  /* 0x7ff0000000077802 */ /* 0x000fe40000000f00 */
[----:B------:R-:W-:-:S04]  /*0680*/  LOP3.LUT P0, RZ, R9, 0x7fffffff, RZ, 0xc0, !PT ;  /* 0x7fffffff09ff7812 */ /* 0x000fc8000780c0ff */
[----:B------:R-:W-:-:S10]  /*0690*/  DFMA R6, R8, R6, +INF ;  /* 0x7ff000000806742b */ /* 0x000fd40000000006 */
[----:B------:R-:W-:Y:S02]  /*06a0*/  FSEL R8, R6, RZ, P0 ;  /* 0x000000ff06087208 */ /* 0x000fe40000000000 */
[----:B------:R-:W-:-:S07]  /*06b0*/  FSEL R9, R7, -QNAN , P0 ;  /* 0xfff0000007097808 */ /* 0x000fce0000000000 */
.L_x_476:
[----:B------:R-:W-:Y:S05]  /*06c0*/  BSYNC.RECONVERGENT B0 ;  /* 0x0000000000007941 */ /* 0x000fea0003800200 */
.L_x_474:
[----:B------:R-:W0:Y:S01]  /*06d0*/  LDC.64 R6, c[0x0][0x388] ;  /* 0x0000e200ff067b82 */ /* 0x000e220000000a00 */
[----:B-----5:R-:W-:Y:S01]  /*06e0*/  DFMA R4, -R4, R8, R2 ;  /* 0x000000080404722b */ /* 0x020fe20000000102 */
[----:B0-----:R-:W-:-:S06]  /*06f0*/  IMAD.WIDE R2, R0, 0x8, R6 ;  /* 0x0000000800027825 */ /* 0x001fcc00078e0206 */
[----:B------:R-:W-:Y:S01]  /*0700*/  STG.E.64 desc[UR4][R2.64], R4 ;  /* 0x0000000402007986 */ /* 0x000fe2000c101b04 */
[----:B------:R-:W-:Y:S05]  /*0710*/  EXIT ;  /* 0x000000000000794d */ /* 0x000fea0003800000 */
.L_x_473:
[----:B------:R-:W0:Y:S01]  /*0720*/  LDC.64 R4, c[0x0][0x388] ;  /* 0x0000e200ff047b82 */ /* 0x000e220000000a00 */
[----:B------:R-:W-:Y:S01]  /*0730*/  IMAD.MOV.U32 R2, RZ, RZ, 0x0 ;  /* 0x00000000ff027424 */ /* 0x000fe200078e00ff */
[----:B------:R-:W-:Y:S01]  /*0740*/  MOV R3, 0x416312d0 ;  /* 0x416312d000037802 */ /* 0x000fe20000000f00 */
[----:B0-----:R-:W-:-:S05]  /*0750*/  IMAD.WIDE R4, R0, 0x8, R4 ;  /* 0x0000000800047825 */ /* 0x001fca00078e0204 */
[----:B------:R-:W-:Y:S01]  /*0760*/  STG.E.64 desc[UR4][R4.64], R2 ;  /* 0x0000000204007986 */ /* 0x000fe2000c101b04 */
[----:B------:R-:W-:Y:S05]  /*0770*/  EXIT ;  /* 0x000000000000794d */ /* 0x000fea0003800000 */
.L_x_477:
        /* <DEDUP_REMOVED lines=16> */
.L_x_1647:


//--------------------- .text.vec_divScalarMany_f --------------------------
	.section	.text.vec_divScalarMany_f,"ax",@progbits
	.align	128
        .global         vec_divScalarMany_f
        .type           vec_divScalarMany_f,@function
        .size           vec_divScalarMany_f,(.L_x_1537 - vec_divScalarMany_f)
        .other          vec_divScalarMany_f,@"STO_CUDA_ENTRY STV_DEFAULT"
vec_divScalarMany_f:
.text.vec_divScalarMany_f:
        /* <DEDUP_REMOVED lines=16> */
[----:B0-----:R-:W-:-:S04]  /*0100*/  IABS R7, R9 ;  /* 0x0000000900077213 */ /* 0x001fc80000000000 */
[----:B------:R-:W0:Y:S08]  /*0110*/  I2F.RP R0, R7 ;  /* 0x0000000700007306 */ /* 0x000e300000209400 */
[----:B0-----:R-:W0:Y:S02]  /*0120*/  MUFU.RCP R0, R0 ;  /* 0x0000000000007308 */ /* 0x001e240000001000 */
[----:B0-----:R-:W-:-:S06]  /*0130*/  VIADD R4, R0, 0xffffffe ;  /* 0x0ffffffe00047836 */ /* 0x001fcc0000000000 */
[----:B------:R0:W2:Y:S02]  /*0140*/  F2I.FTZ.U32.TRUNC.NTZ R5, R4 ;  /* 0x0000000400057305 */ /* 0x0000a4000021f000 */
[----:B0-----:R-:W-:Y:S02]  /*0150*/  IMAD.MOV.U32 R4, RZ, RZ, RZ ;  /* 0x000000ffff047224 */ /* 0x001fe400078e00ff */
[----:B--2---:R-:W-:-:S04]  /*0160*/  IMAD.MOV R6, RZ, RZ, -R5 ;  /* 0x000000ffff067224 */ /* 0x004fc800078e0a05 */
[----:B------:R-:W-:Y:S01]  /*0170*/  IMAD R3, R6, R7, RZ ;  /* 0x0000000706037224 */ /* 0x000fe200078e02ff */
[----:B------:R-:W-:-:S03]  /*0180*/  IABS R6, R2 ;  /* 0x0000000200067213 */ /* 0x000fc60000000000 */
[----:B------:R-:W-:-:S06]  /*0190*/  IMAD.HI.U32 R5, R5, R3, R4 ;  /* 0x0000000305057227 */ /* 0x000fcc00078e0004 */
[----:B------:R-:W-:Y:S02]  /*01a0*/  IMAD.HI.U32 R3, R5, R6, RZ ;  /* 0x0000000605037227 */ /* 0x000fe400078e00ff */
[----:B------:R-:W0:Y:S02]  /*01b0*/  LDC.64 R4, c[0x0][0x3a0] ;  /* 0x0000e800ff047b82 */ /* 0x000e240000000a00 */
        /* <DEDUP_REMOVED lines=11> */
[----:B------:R-:W-:-:S05]  /*0270*/  @!P2 LOP3.LUT R3, RZ, R9, RZ, 0x33, !PT ;  /* 0x00000009ff03a212 */ /* 0x000fca00078e33ff */
[----:B0-----:R-:W-:-:S05]  /*0280*/  IMAD.WIDE R4, R3, 0x4, R4 ;  /* 0x0000000403047825 */ /* 0x001fca00078e0204 */
[----:B-1----:R-:W2:Y:S02]  /*0290*/  LDG.E R11, desc[UR4][R4.64] ;  /* 0x00000004040b7981 */ /* 0x002ea4000c1e1900 */
[----:B--2---:R-:W-:-:S13]  /*02a0*/  FSETP.NEU.AND P0, PT, R11, RZ, PT ;  /* 0x000000ff0b00720b */ /* 0x004fda0003f0d000 */
[----:B------:R-:W-:Y:S05]  /*02b0*/  @!P0 EXIT ;  /* 0x000000000000894d */ /* 0x000fea0003800000 */
[----:B------:R-:W0:Y:S02]  /*02c0*/  LDC.64 R4, c[0x0][0x398] ;  /* 0x0000e600ff047b82 */ /* 0x000e240000000a00 */
[----:B0-----:R-:W-:-:S05]  /*02d0*/  IMAD.WIDE R4, R2, 0x4, R4 ;  /* 0x0000000402047825 */ /* 0x001fca00078e0204 */
        /* <DEDUP_REMOVED lines=11> */
[----:B------:R-:W-:Y:S05]  /*0390*/  CALL.REL.NOINC `($__internal_38_$__cuda_sm3x_div_rn_noftz_f32_slowpath) ;  /* 0x0000000000307944 */ /* 0x000fea0003c00000 */
[----:B------:R-:W-:-:S07]  /*03a0*/  IMAD.MOV.U32 R9, RZ, RZ, R0 ;  /* 0x000000ffff097224 */ /* 0x000fce00078e0000 */
.L_x_479:
[----:B------:R-:W-:Y:S05]  /*03b0*/  BSYNC.RECONVERGENT B0 ;  /* 0x0000000000007941 */ /* 0x000fea0003800200 */
.L_x_478:
[----:B------:R-:W0:Y:S08]  /*03c0*/  LDC.64 R4, c[0x0][0x388] ;  /* 0x0000e200ff047b82 */ /* 0x000e300000000a00 */
[----:B------:R-:W1:Y:S01]  /*03d0*/  LDC.64 R6, c[0x0][0x390] ;  /* 0x0000e400ff067b82 */ /* 0x000e620000000a00 */
[----:B0-----:R-:W-:-:S05]  /*03e0*/  IMAD.WIDE R4, R2, 0x4, R4 ;  /* 0x0000000402047825 */ /* 0x001fca00078e0204 */
[----:B------:R-:W-:Y:S01]  /*03f0*/  STG.E desc[UR4][R4.64], R9 ;  /* 0x0000000904007986 */ /* 0x000fe2000c101904 */
[----:B-1----:R-:W-:-:S05]  /*0400*/  IMAD.WIDE R2, R2, 0x8, R6 ;  /* 0x0000000802027825 */ /* 0x002fca00078e0206 */
[----:B------:R-:W-:Y:S04]  /*0410*/  STG.E.64 desc[UR4][R2.64], RZ ;  /* 0x000000ff02007986 */ /* 0x000fe8000c101b04 */
[----:B------:R-:W2:Y:S02]  /*0420*/  LDG.E R6, desc[UR4][R4.64] ;  /* 0x0000000404067981 */ /* 0x000ea4000c1e1900 */
[----:B--2---:R-:W0:Y:S02]  /*0430*/  F2F.F64.F32 R6, R6 ;  /* 0x0000000600067310 */ /* 0x004e240000201800 */
[----:B0-----:R-:W-:Y:S01]  /*0440*/  STG.E.64 desc[UR4][R2.64], R6 ;  /* 0x0000000602007986 */ /* 0x001fe2000c101b04 */
[----:B------:R-:W-:Y:S05]  /*0450*/  EXIT ;  /* 0x000000000000794d */ /* 0x000fea0003800000 */
        .weak           $__internal_38_$__cuda_sm3x_div_rn_noftz_f32_slowpath
        .type           $__internal_38_$__cuda_sm3x_div_rn_noftz_f32_slowpath,@function
        .size           $__internal_38_$__cuda_sm3x_div_rn_noftz_f32_slowpath,(.L_x_1537 - $__internal_38_$__cuda_sm3x_div_rn_noftz_f32_slowpath)
$__internal_38_$__cuda_sm3x_div_rn_noftz_f32_slowpath:
        /* <DEDUP_REMOVED lines=37> */
.L_x_481:
[----:B------:R-:W-:Y:S01]  /*06b0*/  LEA R0, R12, 0xc0800000, 0x17 ;  /* 0xc08000000c007811 */ /* 0x000fe200078eb8ff */
[----:B------:R-:W-:Y:S01]  /*06c0*/  VIADD R5, R5, 0xffffff81 ;  /* 0xffffff8105057836 */ /* 0x000fe20000000000 */
[----:B------:R-:W-:Y:S03]  /*06d0*/  BSSY.RECONVERGENT B2, `(.L_x_486) ;  /* 0x0000035000027945 */ /* 0x000fe60003800200 */
        /* <DEDUP_REMOVED lines=48> */
.L_x_488:
[----:B------:R-:W-:-:S04]  /*09e0*/  LOP3.LUT R0, R0, 0x80000000, RZ, 0xc0, !PT ;  /* 0x8000000000007812 */ /* 0x000fc800078ec0ff */
[----:B------:R-:W-:Y:S01]  /*09f0*/  LOP3.LUT R0, R0, 0x7f800000, RZ, 0xfc, !PT ;  /* 0x7f80000000007812 */ /* 0x000fe200078efcff */
[----:B------:R-:W-:Y:S06]  /*0a00*/  BRA `(.L_x_489) ;  /* 0x0000000000047947 */ /* 0x000fec0003800000 */
.L_x_487:
[----:B------:R-:W-:-:S07]  /*0a10*/  IMAD R0, R5, 0x800000, R0 ;  /* 0x0080000005007824 */ /* 0x000fce00078e0200 */
.L_x_489:
[----:B------:R-:W-:Y:S05]  /*0a20*/  BSYNC.RECONVERGENT B2 ;  /* 0x0000000000027941 */ /* 0x000fea0003800200 */
.L_x_486:
[----:B------:R-:W-:Y:S05]  /*0a30*/  BRA `(.L_x_490) ;  /* 0x0000000000207947 */ /* 0x000fea0003800000 */
.L_x_485:
[----:B------:R-:W-:-:S04]  /*0a40*/  LOP3.LUT R0, R7, 0x80000000, R6, 0x48, !PT ;  /* 0x8000000007007812 */ /* 0x000fc800078e4806 */
[----:B------:R-:W-:Y:S01]  /*0a50*/  LOP3.LUT R0, R0, 0x7f800000, RZ, 0xfc, !PT ;  /* 0x7f80000000007812 */ /* 0x000fe200078efcff */
[----:B------:R-:W-:Y:S06]  /*0a60*/  BRA `(.L_x_490) ;  /* 0x0000000000147947 */ /* 0x000fec0003800000 */
.L_x_484:
[----:B------:R-:W-:Y:S01]  /*0a70*/  LOP3.LUT R0, R7, 0x80000000, R6, 0x48, !PT ;  /* 0x8000000007007812 */ /* 0x000fe200078e4806 */
[----:B------:R-:W-:Y:S06]  /*0a80*/  BRA `(.L_x_490) ;  /* 0x00000000000c7947 */ /* 0x000fec0003800000 */
.L_x_483:
[----:B------:R-:W0:Y:S01]  /*0a90*/  MUFU.RSQ R0, -QNAN ;  /* 0xffc0000000007908 */ /* 0x000e220000001400 */
[----:B------:R-:W-:Y:S05]  /*0aa0*/  BRA `(.L_x_490) ;  /* 0x0000000000047947 */ /* 0x000fea0003800000 */
.L_x_482:
[----:B------:R-:W-:-:S07]  /*0ab0*/  FADD.FTZ R0, R0, R3 ;  /* 0x0000000300007221 */ /* 0x000fce0000010000 */
.L_x_490:
[----:B------:R-:W-:Y:S05]  /*0ac0*/  BSYNC.RECONVERGENT B1 ;  /* 0x0000000000017941 */ /* 0x000fea0003800200 */
.L_x_480:
[----:B------:R-:W-:-:S04]  /*0ad0*/  IMAD.MOV.U32 R5, RZ, RZ, 0x0 ;  /* 0x00000000ff057424 */ /* 0x000fc800078e00ff */
[----:B0-----:R-:W-:Y:S05]  /*0ae0*/  RET.REL.NODEC R4 `(vec_divScalarMany_f) ;  /* 0xfffffff404447950 */ /* 0x001fea0003c3ffff */
.L_x_491:
        /* <DEDUP_REMOVED lines=9> */
.L_x_1537:


//--------------------- .text.vec_computeModelMany3_scmos --------------------------
	.section	.text.vec_computeModelMany3_scmos,"ax",@progbits
	.align	128
        .global         vec_computeModelMany3_scmos
        .type           vec_computeModelMany3_scmos,@function
        .size           vec_computeModelMany3_scmos,(.L_x_1649 - vec_computeModelMany3_scmos)
        .other          vec_computeModelMany3_scmos,@"STO_CUDA_ENTRY STV_DEFAULT"
vec_computeModelMany3_scmos:
.text.vec_computeModelMany3_scmos:
        /* <DEDUP_REMOVED lines=15> */
[----:B------:R-:W1:Y:S07]  /*00f0*/  LDCU.64 UR4, c[0x0][0x358] ;  /* 0x00006b00ff0477ac */ /* 0x000e6e0008000a00 */
[----:B------:R-:W2:Y:S01]  /*0100*/  LDC.64 R8, c[0x0][0x3a0] ;  /* 0x0000e800ff087b82 */ /* 0x000ea20000000a00 */
        /* <DEDUP_REMOVED lines=9> */
[----:B------:R-:W-:Y:S01]  /*01a0*/  IMAD.HI.U32 R3, R3, R7, R2 ;  /* 0x0000000703037227 */ /* 0x000fe200078e0002 */
[----:B------:R-:W-:-:S04]  /*01b0*/  LOP3.LUT R2, R0, R13, RZ, 0x3c, !PT ;  /* 0x0000000d00027212 */ /* 0x000fc800078e3cff */
[----:B------:R-:W-:Y:S01]  /*01c0*/  ISETP.GE.AND P1, PT, R2, RZ, PT ;  /* 0x000000ff0200720c */ /* 0x000fe20003f26270 */
        /* <DEDUP_REMOVED lines=10> */
[----:B------:R-:W-:-:S05]  /*0270*/  @P0 IADD3 R3, PT, PT, R3, 0x1, RZ ;  /* 0x0000000103030810 */ /* 0x000fca0007ffe0ff */
[----:B------:R-:W-:Y:S02]  /*0280*/  IMAD.MOV.U32 R11, RZ, RZ, R3 ;  /* 0x000000ffff0b7224 */ /* 0x000fe400078e0003 */
[----:B------:R-:W4:Y:S03]  /*0290*/  LDC.64 R2, c[0x0][0x3a8] ;  /* 0x0000ea00ff027b82 */ /* 0x000f260000000a00 */
[----:B------:R-:W-:Y:S02]  /*02a0*/  @!P1 IADD3 R11, PT, PT, -R11, RZ, RZ ;  /* 0x000000ff0b0b9210 */ /* 0x000fe40007ffe1ff */
[----:B------:R-:W-:Y:S01]  /*02b0*/  @!P2 LOP3.LUT R11, RZ, R13, RZ, 0x33, !PT ;  /* 0x0000000dff0ba212 */ /* 0x000fe200078e33ff */
[----:B---3--:R-:W-:-:S03]  /*02c0*/  IMAD.WIDE R4, R0, 0x8, R4 ;  /* 0x0000000800047825 */ /* 0x008fc600078e0204 */
[C---:B------:R-:W-:Y:S01]  /*02d0*/  IADD3 R10, PT, PT, -R11.reuse, RZ, RZ ;  /* 0x000000ff0b0a7210 */ /* 0x040fe20007ffe1ff */
[----:B0-----:R-:W-:Y:S02]  /*02e0*/  IMAD.WIDE R6, R11, 0x8, R6 ;  /* 0x000000080b067825 */ /* 0x001fe400078e0206 */
[----:B-1----:R-:W3:Y:S02]  /*02f0*/  LDG.E.64 R4, desc[UR4][R4.64] ;  /* 0x0000000404047981 */ /* 0x002ee4000c1e1b00 */
[----:B------:R-:W-:Y:S02]  /*0300*/  IMAD R13, R13, R10, R0 ;  /* 0x0000000a0d0d7224 */ /* 0x000fe400078e0200 */
[----:B------:R-:W3:Y:S02]  /*0310*/  LDG.E.64 R6, desc[UR4][R6.64] ;  /* 0x0000000406067981 */ /* 0x000ee4000c1e1b00 */
[----:B--2---:R-:W-:-:S06]  /*0320*/  IMAD.WIDE R8, R13, 0x8, R8 ;  /* 0x000000080d087825 */ /* 0x004fcc00078e0208 */
[----:B------:R-:W3:Y:S01]  /*0330*/  LDG.E.64 R8, desc[UR4][R8.64] ;  /* 0x0000000408087981 */ /* 0x000ee2000c1e1b00 */
[----:B----4-:R-:W-:Y:S02]  /*0340*/  IMAD.WIDE R10, R13, 0x8, R2 ;  /* 0x000000080d0a7825 */ /* 0x010fe400078e0202 */
[----:B------:R-:W0:Y:S04]  /*0350*/  LDC.64 R12, c[0x0][0x388] ;  /* 0x0000e200ff0c7b82 */ /* 0x000e280000000a00 */
[----:B------:R-:W2:Y:S01]  /*0360*/  LDG.E.64 R10, desc[UR4][R10.64] ;  /* 0x000000040a0a7981 */ /* 0x000ea2000c1e1b00 */
[----:B0-----:R-:W-:Y:S01]  /*0370*/  IMAD.WIDE R12, R0, 0x8, R12 ;  /* 0x00000008000c7825 */ /* 0x001fe200078e020c */
[----:B---3--:R-:W-:-:S08]  /*0380*/  DFMA R2, R4, R6, R8 ;  /* 0x000000060402722b */ /* 0x008fd00000000008 */
[----:B--2---:R-:W-:-:S07]  /*0390*/  DADD R2, R2, R10 ;  /* 0x0000000002027229 */ /* 0x004fce000000000a */
[----:B------:R-:W-:Y:S01]  /*03a0*/  STG.E.64 desc[UR4][R12.64], R2 ;  /* 0x000000020c007986 */ /* 0x000fe2000c101b04 */
[----:B------:R-:W-:Y:S05]  /*03b0*/  EXIT ;  /* 0x000000000000794d */ /* 0x000fea0003800000 */
.L_x_492:
        /* <DEDUP_REMOVED lines=12> */
.L_x_1649:


//--------------------- .text.vec_computeModelMany2_scmos --------------------------
	.section	.text.vec_computeModelMany2_scmos,"ax",@progbits
	.align	128
        .global         vec_computeModelMany2_scmos
        .type           vec_computeModelMany2_scmos,@function
        .size           vec_computeModelMany2_scmos,(.L_x_1650 - vec_computeModelMany2_scmos)
        .other          vec_computeModelMany2_scmos,@"STO_CUDA_ENTRY STV_DEFAULT"
vec_computeModelMany2_scmos:
.text.vec_computeModelMany2_scmos:
        /* <DEDUP_REMOVED lines=25> */
[----:B------:R-:W-:-:S04]  /*0190*/  IMAD R7, R7, R6, RZ ;  /* 0x0000000607077224 */ /* 0x000fc800078e02ff */
[----:B------:R-:W-:Y:S01]  /*01a0*/  IMAD.HI.U32 R3, R3, R7, R2 ;  /* 0x0000000703037227 */ /* 0x000fe200078e0002 */
[----:B------:R-:W-:Y:S02]  /*01b0*/  MOV R7, R8 ;  /* 0x0000000800077202 */ /* 0x000fe40000000f00 */
[----:B------:R-:W0:Y:S01]  /*01c0*/  LDC.64 R8, c[0x0][0x398] ;  /* 0x0000e600ff087b82 */ /* 0x000e220000000a00 */
[----:B------:R-:W-:Y:S02]  /*01d0*/  LOP3.LUT R2, R0, R5, RZ, 0x3c, !PT ;  /* 0x0000000500027212 */ /* 0x000fe400078e3cff */
[----:B------:R-:W-:Y:S02]  /*01e0*/  IMAD.HI.U32 R12, R3, R7, RZ ;  /* 0x00000007030c7227 */ /* 0x000fe400078e00ff */
[----:B------:R-:W-:Y:S02]  /*01f0*/  ISETP.GE.AND P1, PT, R2, RZ, PT ;  /* 0x000000ff0200720c */ /* 0x000fe40003f26270 */
[----:B------:R-:W-:-:S04]  /*0200*/  IMAD.MOV R3, RZ, RZ, -R12 ;  /* 0x000000ffff037224 */ /* 0x000fc800078e0a0c */
[----:B------:R-:W-:-:S05]  /*0210*/  IMAD R3, R6, R3, R7 ;  /* 0x0000000306037224 */ /* 0x000fca00078e0207 */
[----:B------:R-:W-:-:S13]  /*0220*/  ISETP.GT.U32.AND P2, PT, R6, R3, PT ;  /* 0x000000030600720c */ /* 0x000fda0003f44070 */
[-C--:B------:R-:W-:Y:S02]  /*0230*/  @!P2 IADD3 R3, PT, PT, R3, -R6.reuse, RZ ;  /* 0x800000060303a210 */ /* 0x080fe40007ffe0ff */
[----:B------:R-:W-:Y:S02]  /*0240*/  @!P2 IADD3 R12, PT, PT, R12, 0x1, RZ ;  /* 0x000000010c0ca810 */ /* 0x000fe40007ffe0ff */
[----:B------:R-:W-:Y:S02]  /*0250*/  ISETP.GE.U32.AND P0, PT, R3, R6, PT ;  /* 0x000000060300720c */ /* 0x000fe40003f06070 */
[----:B------:R-:W3:Y:S01]  /*0260*/  LDC.64 R6, c[0x0][0x390] ;  /* 0x0000e400ff067b82 */ /* 0x000ee20000000a00 */
[----:B------:R-:W-:-:S07]  /*0270*/  ISETP.NE.AND P2, PT, R5, RZ, PT ;  /* 0x000000ff0500720c */ /* 0x000fce0003f45270 */
[----:B------:R-:W4:Y:S03]  /*0280*/  LDC.64 R2, c[0x0][0x3a8] ;  /* 0x0000ea00ff027b82 */ /* 0x000f260000000a00 */
[----:B------:R-:W-:-:S05]  /*0290*/  @P0 VIADD R12, R12, 0x1 ;  /* 0x000000010c0c0836 */ /* 0x000fca0000000000 */
[----:B------:R-:W-:Y:S02]  /*02a0*/  @!P1 IADD3 R12, PT, PT, -R12, RZ, RZ ;  /* 0x000000ff0c0c9210 */ /* 0x000fe40007ffe1ff */
[----:B------:R-:W-:-:S04]  /*02b0*/  @!P2 LOP3.LUT R12, RZ, R5, RZ, 0x33, !PT ;  /* 0x00000005ff0ca212 */ /* 0x000fc800078e33ff */
[C---:B------:R-:W-:Y:S01]  /*02c0*/  IADD3 R4, PT, PT, -R12.reuse, RZ, RZ ;  /* 0x000000ff0c047210 */ /* 0x040fe20007ffe1ff */
[----:B0-----:R-:W-:-:S04]  /*02d0*/  IMAD.WIDE R8, R12, 0x8, R8 ;  /* 0x000000080c087825 */ /* 0x001fc800078e0208 */
[----:B---3--:R-:W-:Y:S02]  /*02e0*/  IMAD.WIDE R6, R0, 0x8, R6 ;  /* 0x0000000800067825 */ /* 0x008fe400078e0206 */
[----:B-1----:R-:W3:Y:S02]  /*02f0*/  LDG.E.64 R8, desc[UR4][R8.64] ;  /* 0x0000000408087981 */ /* 0x002ee4000c1e1b00 */
[----:B--2---:R-:W-:Y:S02]  /*0300*/  IMAD.WIDE R10, R12, 0x8, R10 ;  /* 0x000000080c0a7825 */ /* 0x004fe400078e020a */
[----:B------:R-:W3:Y:S01]  /*0310*/  LDG.E.64 R6, desc[UR4][R6.64] ;  /* 0x0000000406067981 */ /* 0x000ee2000c1e1b00 */
[----:B------:R-:W0:Y:S01]  /*0320*/  LDC.64 R12, c[0x0][0x388] ;  /* 0x0000e200ff0c7b82 */ /* 0x000e220000000a00 */
[----:B------:R-:W-:Y:S02]  /*0330*/  IMAD R5, R5, R4, R0 ;  /* 0x0000000405057224 */ /* 0x000fe400078e0200 */
[----:B------:R-:W3:Y:S02]  /*0340*/  LDG.E.64 R10, desc[UR4][R10.64] ;  /* 0x000000040a0a7981 */ /* 0x000ee4000c1e1b00 */
[----:B----4-:R-:W-:-:S06]  /*0350*/  IMAD.WIDE R4, R5, 0x8, R2 ;  /* 0x0000000805047825 */ /* 0x010fcc00078e0202 */
[----:B------:R-:W2:Y:S01]  /*0360*/  LDG.E.64 R4, desc[UR4][R4.64] ;  /* 0x0000000404047981 */ /* 0x000ea2000c1e1b00 */
[----:B0-----:R-:W-:Y:S01]  /*0370*/  IMAD.WIDE R12, R0, 0x8, R12 ;  /* 0x00000008000c7825 */ /* 0x001fe200078e020c */
[----:B---3--:R-:W-:-:S08]  /*0380*/  DFMA R2, R6, R8, R10 ;  /* 0x000000080602722b */ /* 0x008fd0000000000a */
[----:B--2---:R-:W-:-:S07]  /*0390*/  DADD R2, R2, R4 ;  /* 0x0000000002027229 */ /* 0x004fce0000000004 */
[----:B------:R-:W-:Y:S01]  /*03a0*/  STG.E.64 desc[UR4][R12.64], R2 ;  /* 0x000000020c007986 */ /* 0x000fe2000c101b04 */
[----:B------:R-:W-:Y:S05]  /*03b0*/  EXIT ;  /* 0x000000000000794d */ /* 0x000fea0003800000 */
.L_x_493:
        /* <DEDUP_REMOVED lines=12> */
.L_x_1650:


//--------------------- .text.vec_computeModelMany1_scmos --------------------------
	.section	.text.vec_computeModelMany1_scmos,"ax",@progbits
	.align	128
        .global         vec_computeModelMany1_scmos
        .type           vec_computeModelMany1_scmos,@function
        .size           vec_computeModelMany1_scmos,(.L_x_1651 - vec_computeModelMany1_scmos)
        .other          vec_computeModelMany1_scmos,@"STO_CUDA_ENTRY STV_DEFAULT"
vec_computeModelMany1_scmos:
.text.vec_computeModelMany1_scmos:
        /* <DEDUP_REMOVED lines=23> */
[----:B------:R-:W-:Y:S01]  /*0170*/  IMAD R9, R6, R7, RZ ;  /* 0x0000000706097224 */ /* 0x000fe200078e02ff */
[----:B------:R-:W-:-:S03]  /*0180*/  IABS R6, R0 ;  /* 0x0000000000067213 */ /* 0x000fc60000000000 */
[----:B------:R-:W-:Y:S02]  /*0190*/  IMAD.HI.U32 R5, R5, R9, R4 ;  /* 0x0000000905057227 */ /* 0x000fe400078e0004 */
[----:B------:R-:W0:Y:S04]  /*01a0*/  LDC.64 R8, c[0x0][0x3a8] ;  /* 0x0000ea00ff087b82 */ /* 0x000e280000000a00 */
[----:B------:R-:W-:-:S04]  /*01b0*/  IMAD.HI.U32 R10, R5, R6, RZ ;  /* 0x00000006050a7227 */ /* 0x000fc800078e00ff */
[----:B------:R-:W2:Y:S01]  /*01c0*/  LDC.64 R4, c[0x0][0x390] ;  /* 0x0000e400ff047b82 */ /* 0x000ea20000000a00 */
[----:B------:R-:W-:-:S05]  /*01d0*/  IADD3 R2, PT, PT, -R10, RZ, RZ ;  /* 0x000000ff0a027210 */ /* 0x000fca0007ffe1ff */
[----:B------:R-:W-:-:S05]  /*01e0*/  IMAD R2, R7, R2, R6 ;  /* 0x0000000207027224 */ /* 0x000fca00078e0206 */
[----:B------:R-:W-:-:S13]  /*01f0*/  ISETP.GT.U32.AND P2, PT, R7, R2, PT ;  /* 0x000000020700720c */ /* 0x000fda0003f44070 */
[----:B------:R-:W-:Y:S01]  /*0200*/  @!P2 IMAD.IADD R2, R2, 0x1, -R7 ;  /* 0x000000010202a824 */ /* 0x000fe200078e0a07 */
[----:B------:R-:W-:Y:S01]  /*0210*/  @!P2 IADD3 R10, PT, PT, R10, 0x1, RZ ;  /* 0x000000010a0aa810 */ /* 0x000fe20007ffe0ff */
[----:B--2---:R-:W-:Y:S01]  /*0220*/  IMAD.WIDE R4, R0, 0x8, R4 ;  /* 0x0000000800047825 */ /* 0x004fe200078e0204 */
[----:B------:R-:W-:Y:S02]  /*0230*/  ISETP.NE.AND P2, PT, R3, RZ, PT ;  /* 0x000000ff0300720c */ /* 0x000fe40003f45270 */
[----:B------:R-:W-:Y:S02]  /*0240*/  ISETP.GE.U32.AND P0, PT, R2, R7, PT ;  /* 0x000000070200720c */ /* 0x000fe40003f06070 */
[----:B------:R-:W2:Y:S01]  /*0250*/  LDC.64 R6, c[0x0][0x398] ;  /* 0x0000e600ff067b82 */ /* 0x000ea20000000a00 */
[----:B------:R-:W-:Y:S01]  /*0260*/  LOP3.LUT R2, R0, R3, RZ, 0x3c, !PT ;  /* 0x0000000300027212 */ /* 0x000fe200078e3cff */
[----:B-1----:R-:W3:Y:S03]  /*0270*/  LDG.E.64 R4, desc[UR4][R4.64] ;  /* 0x0000000404047981 */ /* 0x002ee6000c1e1b00 */
[----:B------:R-:W-:-:S06]  /*0280*/  ISETP.GE.AND P1, PT, R2, RZ, PT ;  /* 0x000000ff0200720c */ /* 0x000fcc0003f26270 */
[----:B------:R-:W-:-:S07]  /*0290*/  @P0 VIADD R10, R10, 0x1 ;  /* 0x000000010a0a0836 */ /* 0x000fce0000000000 */
[----:B------:R-:W-:Y:S02]  /*02a0*/  @!P1 IADD3 R10, PT, PT, -R10, RZ, RZ ;  /* 0x000000ff0a0a9210 */ /* 0x000fe40007ffe1ff */
[----:B------:R-:W-:-:S04]  /*02b0*/  @!P2 LOP3.LUT R10, RZ, R3, RZ, 0x33, !PT ;  /* 0x00000003ff0aa212 */ /* 0x000fc800078e33ff */
[C---:B------:R-:W-:Y:S01]  /*02c0*/  IADD3 R2, PT, PT, -R10.reuse, RZ, RZ ;  /* 0x000000ff0a027210 */ /* 0x040fe20007ffe1ff */
[----:B--2---:R-:W-:Y:S02]  /*02d0*/  IMAD.WIDE R6, R10, 0x8, R6 ;  /* 0x000000080a067825 */ /* 0x004fe400078e0206 */
[----:B------:R-:W1:Y:S02]  /*02e0*/  LDC.64 R10, c[0x0][0x388] ;  /* 0x0000e200ff0a7b82 */ /* 0x000e640000000a00 */
[----:B------:R-:W-:Y:S02]  /*02f0*/  IMAD R3, R3, R2, R0 ;  /* 0x0000000203037224 */ /* 0x000fe400078e0200 */
[----:B------:R-:W3:Y:S02]  /*0300*/  LDG.E.64 R6, desc[UR4][R6.64] ;  /* 0x0000000406067981 */ /* 0x000ee4000c1e1b00 */
[----:B0-----:R-:W-:Y:S02]  /*0310*/  IMAD.WIDE R8, R3, 0x8, R8 ;  /* 0x0000000803087825 */ /* 0x001fe400078e0208 */
[----:B------:R-:W3:Y:S04]  /*0320*/  LDC.64 R2, c[0x0][0x3a0] ;  /* 0x0000e800ff027b82 */ /* 0x000ee80000000a00 */
[----:B------:R-:W2:Y:S01]  /*0330*/  LDG.E.64 R8, desc[UR4][R8.64] ;  /* 0x0000000408087981 */ /* 0x000ea2000c1e1b00 */
[----:B-1----:R-:W-:Y:S01]  /*0340*/  IMAD.WIDE R10, R0, 0x8, R10 ;  /* 0x00000008000a7825 */ /* 0x002fe200078e020a */
[----:B---3--:R-:W-:-:S08]  /*0350*/  DFMA R2, R4, R6, R2 ;  /* 0x000000060402722b */ /* 0x008fd00000000002 */
[----:B--2---:R-:W-:-:S07]  /*0360*/  DADD R2, R2, R8 ;  /* 0x0000000002027229 */ /* 0x004fce0000000008 */
[----:B------:R-:W-:Y:S01]  /*0370*/  STG.E.64 desc[UR4][R10.64], R2 ;  /* 0x000000020a007986 */ /* 0x000fe2000c101b04 */
[----:B------:R-:W-:Y:S05]  /*0380*/  EXIT ;  /* 0x000000000000794d */ /* 0x000fea0003800000 */
.L_x_494:
        /* <DEDUP_REMOVED lines=15> */
.L_x_1651:


//--------------------- .text.vec_computeModelMany3 --------------------------
	.section	.text.vec_computeModelMany3,"ax",@progbits
	.align	128
        .global         vec_computeModelMany3
        .type           vec_computeModelMany3,@function
        .size           vec_computeModelMany3,(.L_x_1652 - vec_computeModelMany3)
        .other          vec_computeModelMany3,@"STO_CUDA_ENTRY STV_DEFAULT"
vec_computeModelMany3:
.text.vec_computeModelMany3:
        /* <DEDUP_REMOVED lines=26> */
[----:B------:R-:W-:Y:S02]  /*01a0*/  MOV R5, R7 ;  /* 0x0000000700057202 */ /* 0x000fe40000000f00 */
[----:B------:R-:W-:-:S03]  /*01b0*/  LOP3.LUT R2, R0, R9, RZ, 0x3c, !PT ;  /* 0x0000000900027212 */ /* 0x000fc600078e3cff */
[----:B------:R-:W-:Y:S01]  /*01c0*/  IMAD.HI.U32 R8, R3, R5, RZ ;  /* 0x0000000503087227 */ /* 0x000fe200078e00ff */
[----:B------:R-:W-:-:S03]  /*01d0*/  ISETP.GE.AND P1, PT, R2, RZ, PT ;  /* 0x000000ff0200720c */ /* 0x000fc60003f26270 */
[----:B------:R-:W-:-:S04]  /*01e0*/  IMAD.MOV R3, RZ, RZ, -R8 ;  /* 0x000000ffff037224 */ /* 0x000fc800078e0a08 */
[C---:B------:R-:W-:Y:S02]  /*01f0*/  IMAD R3, R6.reuse, R3, R5 ;  /* 0x0000000306037224 */ /* 0x040fe400078e0205 */
[----:B------:R-:W0:Y:S03]  /*0200*/  LDC.64 R4, c[0x0][0x398] ;  /* 0x0000e600ff047b82 */ /* 0x000e260000000a00 */
[----:B------:R-:W-:-:S13]  /*0210*/  ISETP.GT.U32.AND P2, PT, R6, R3, PT ;  /* 0x000000030600720c */ /* 0x000fda0003f44070 */
[-C--:B------:R-:W-:Y:S02]  /*0220*/  @!P2 IADD3 R3, PT, PT, R3, -R6.reuse, RZ ;  /* 0x800000060303a210 */ /* 0x080fe40007ffe0ff */
[----:B------:R-:W-:Y:S02]  /*0230*/  @!P2 IADD3 R8, PT, PT, R8, 0x1, RZ ;  /* 0x000000010808a810 */ /* 0x000fe40007ffe0ff */
[----:B------:R-:W-:Y:S02]  /*0240*/  ISETP.GE.U32.AND P0, PT, R3, R6, PT ;  /* 0x000000060300720c */ /* 0x000fe40003f06070 */
[----:B------:R-:W-:Y:S01]  /*0250*/  ISETP.NE.AND P2, PT, R9, RZ, PT ;  /* 0x000000ff0900720c */ /* 0x000fe20003f45270 */
[----:B------:R-:W2:Y:S08]  /*0260*/  LDC.64 R2, c[0x0][0x390] ;  /* 0x0000e400ff027b82 */ /* 0x000eb00000000a00 */
[----:B------:R-:W3:Y:S02]  /*0270*/  LDC.64 R6, c[0x0][0x3a0] ;  /* 0x0000e800ff067b82 */ /* 0x000ee40000000a00 */
[----:B------:R-:W-:-:S05]  /*0280*/  @P0 VIADD R8, R8, 0x1 ;  /* 0x0000000108080836 */ /* 0x000fca0000000000 */
[----:B------:R-:W-:Y:S02]  /*0290*/  @!P1 IADD3 R8, PT, PT, -R8, RZ, RZ ;  /* 0x000000ff08089210 */ /* 0x000fe40007ffe1ff */
[----:B------:R-:W-:-:S04]  /*02a0*/  @!P2 LOP3.LUT R8, RZ, R9, RZ, 0x33, !PT ;  /* 0x00000009ff08a212 */ /* 0x000fc800078e33ff */
[C---:B------:R-:W-:Y:S01]  /*02b0*/  IADD3 R10, PT, PT, -R8.reuse, RZ, RZ ;  /* 0x000000ff080a7210 */ /* 0x040fe20007ffe1ff */
[----:B0-----:R-:W-:-:S04]  /*02c0*/  IMAD.WIDE R4, R8, 0x8, R4 ;  /* 0x0000000808047825 */ /* 0x001fc800078e0204 */
[----:B------:R-:W-:Y:S02]  /*02d0*/  IMAD R9, R9, R10, R0 ;  /* 0x0000000a09097224 */ /* 0x000fe400078e0200 */
[C---:B--2---:R-:W-:Y:S01]  /*02e0*/  IMAD.WIDE R2, R0.reuse, 0x8, R2 ;  /* 0x0000000800027825 */ /* 0x044fe200078e0202 */
[----:B-1----:R-:W2:Y:S01]  /*02f0*/  LDG.E.64 R4, desc[UR4][R4.64] ;  /* 0x0000000404047981 */ /* 0x002ea2000c1e1b00 */
[----:B------:R-:W0:Y:S02]  /*0300*/  LDC.64 R10, c[0x0][0x388] ;  /* 0x0000e200ff0a7b82 */ /* 0x000e240000000a00 */
[----:B---3--:R-:W-:Y:S02]  /*0310*/  IMAD.WIDE R6, R9, 0x8, R6 ;  /* 0x0000000809067825 */ /* 0x008fe400078e0206 */
[----:B------:R-:W2:Y:S04]  /*0320*/  LDG.E.64 R2, desc[UR4][R2.64] ;  /* 0x0000000402027981 */ /* 0x000ea8000c1e1b00 */
[----:B------:R-:W2:Y:S01]  /*0330*/  LDG.E.64 R6, desc[UR4][R6.64] ;  /* 0x0000000406067981 */ /* 0x000ea2000c1e1b00 */
[----:B0-----:R-:W-:Y:S01]  /*0340*/  IMAD.WIDE R10, R0, 0x8, R10 ;  /* 0x00000008000a7825 */ /* 0x001fe200078e020a */
[----:B--2---:R-:W-:-:S07]  /*0350*/  DFMA R8, R2, R4, R6 ;  /* 0x000000040208722b */ /* 0x004fce0000000006 */
[----:B------:R-:W-:Y:S01]  /*0360*/  STG.E.64 desc[UR4][R10.64], R8 ;  /* 0x000000080a007986 */ /* 0x000fe2000c101b04 */
[----:B------:R-:W-:Y:S05]  /*0370*/  EXIT ;  /* 0x000000000000794d */ /* 0x000fea0003800000 */
.L_x_495:
        /* <DEDUP_REMOVED lines=16> */
.L_x_1652:


//--------------------- .text.vec_computeModelMany2 --------------------------
	.section	.text.vec_computeModelMany2,"ax",@progbits
	.align	128
        .global         vec_computeModelMany2
        .type           vec_computeModelMany2,@function
        .size           vec_computeModelMany2,(.L_x_1653 - vec_computeModelMany2)
        .other          vec_computeModelMany2,@"STO_CUDA_ENTRY STV_DEFAULT"
vec_computeModelMany2:
.text.vec_computeModelMany2:
        /* <DEDUP_REMOVED lines=17> */
[-C--:B0-----:R-:W-:Y:S02]  /*0110*/  IABS R6, R9.reuse ;  /* 0x0000000900067213 */ /* 0x081fe40000000000 */
[----:B------:R-:W-:Y:S02]  /*0120*/  LOP3.LUT R10, R0, R9, RZ, 0x3c, !PT ;  /* 0x00000009000a7212 */ /* 0x000fe400078e3cff */
[----:B------:R-:W0:Y:S02]  /*0130*/  I2F.RP R4, R6 ;  /* 0x0000000600047306 */ /* 0x000e240000209400 */
[----:B------:R-:W-:Y:S02]  /*0140*/  ISETP.GE.AND P1, PT, R10, RZ, PT ;  /* 0x000000ff0a00720c */ /* 0x000fe40003f26270 */
[----:B------:R-:W2:Y:S04]  /*0150*/  LDC.64 R10, c[0x0][0x388] ;  /* 0x0000e200ff0a7b82 */ /* 0x000ea80000000a00 */
[----:B0-----:R-:W0:Y:S02]  /*0160*/  MUFU.RCP R4, R4 ;  /* 0x0000000400047308 */ /* 0x001e240000001000 */
[----:B0-----:R-:W-:-:S06]  /*0170*/  IADD3 R2, PT, PT, R4, 0xffffffe, RZ ;  /* 0x0ffffffe04027810 */ /* 0x001fcc0007ffe0ff */
[----:B------:R0:W3:Y:S02]  /*0180*/  F2I.FTZ.U32.TRUNC.NTZ R3, R2 ;  /* 0x0000000200037305 */ /* 0x0000e4000021f000 */
[----:B0-----:R-:W-:Y:S01]  /*0190*/  IMAD.MOV.U32 R2, RZ, RZ, RZ ;  /* 0x000000ffff027224 */ /* 0x001fe200078e00ff */
[----:B---3--:R-:W-:-:S05]  /*01a0*/  IADD3 R5, PT, PT, RZ, -R3, RZ ;  /* 0x80000003ff057210 */ /* 0x008fca0007ffe0ff */
[----:B------:R-:W-:-:S04]  /*01b0*/  IMAD R5, R5, R6, RZ ;  /* 0x0000000605057224 */ /* 0x000fc800078e02ff */
[----:B------:R-:W-:Y:S01]  /*01c0*/  IMAD.HI.U32 R3, R3, R5, R2 ;  /* 0x0000000503037227 */ /* 0x000fe200078e0002 */
[----:B------:R-:W-:-:S05]  /*01d0*/  MOV R5, R7 ;  /* 0x0000000700057202 */ /* 0x000fca0000000f00 */
[----:B------:R-:W-:-:S04]  /*01e0*/  IMAD.HI.U32 R8, R3, R5, RZ ;  /* 0x0000000503087227 */ /* 0x000fc800078e00ff */
[----:B------:R-:W-:-:S04]  /*01f0*/  IMAD.MOV R3, RZ, RZ, -R8 ;  /* 0x000000ffff037224 */ /* 0x000fc800078e0a08 */
[C---:B------:R-:W-:Y:S02]  /*0200*/  IMAD R3, R6.reuse, R3, R5 ;  /* 0x0000000306037224 */ /* 0x040fe400078e0205 */
[----:B------:R-:W0:Y:S03]  /*0210*/  LDC.64 R4, c[0x0][0x398] ;  /* 0x0000e600ff047b82 */ /* 0x000e260000000a00 */
[----:B------:R-:W-:-:S13]  /*0220*/  ISETP.GT.U32.AND P2, PT, R6, R3, PT ;  /* 0x000000030600720c */ /* 0x000fda0003f44070 */
[-C--:B------:R-:W-:Y:S01]  /*0230*/  @!P2 IADD3 R3, PT, PT, R3, -R6.reuse, RZ ;  /* 0x800000060303a210 */ /* 0x080fe20007ffe0ff */
[----:B------:R-:W-:Y:S01]  /*0240*/  @!P2 VIADD R8, R8, 0x1 ;  /* 0x000000010808a836 */ /* 0x000fe20000000000 */
[----:B------:R-:W-:Y:S02]  /*0250*/  ISETP.NE.AND P2, PT, R9, RZ, PT ;  /* 0x000000ff0900720c */ /* 0x000fe40003f45270 */
[----:B------:R-:W-:Y:S02]  /*0260*/  ISETP.GE.U32.AND P0, PT, R3, R6, PT ;  /* 0x000000060300720c */ /* 0x000fe40003f06070 */
[----:B------:R-:W3:Y:S08]  /*0270*/  LDC.64 R2, c[0x0][0x390] ;  /* 0x0000e400ff027b82 */ /* 0x000ef00000000a00 */
[----:B------:R-:W4:Y:S03]  /*0280*/  LDC.64 R6, c[0x0][0x3a0] ;  /* 0x0000e800ff067b82 */ /* 0x000f260000000a00 */
[----:B------:R-:W-:-:S04]  /*0290*/  @P0 IADD3 R8, PT, PT, R8, 0x1, RZ ;  /* 0x0000000108080810 */ /* 0x000fc80007ffe0ff */
[----:B------:R-:W-:Y:S02]  /*02a0*/  @!P1 IADD3 R8, PT, PT, -R8, RZ, RZ ;  /* 0x000000ff08089210 */ /* 0x000fe40007ffe1ff */
[----:B------:R-:W-:-:S05]  /*02b0*/  @!P2 LOP3.LUT R8, RZ, R9, RZ, 0x33, !PT ;  /* 0x00000009ff08a212 */ /* 0x000fca00078e33ff */
[----:B0-----:R-:W-:-:S04]  /*02c0*/  IMAD.WIDE R4, R8, 0x8, R4 ;  /* 0x0000000808047825 */ /* 0x001fc800078e0204 */
[----:B---3--:R-:W-:Y:S02]  /*02d0*/  IMAD.WIDE R2, R0, 0x8, R2 ;  /* 0x0000000800027825 */ /* 0x008fe400078e0202 */
[----:B-1----:R-:W3:Y:S02]  /*02e0*/  LDG.E.64 R4, desc[UR4][R4.64] ;  /* 0x0000000404047981 */ /* 0x002ee4000c1e1b00 */
[----:B----4-:R-:W-:Y:S02]  /*02f0*/  IMAD.WIDE R6, R8, 0x8, R6 ;  /* 0x0000000808067825 */ /* 0x010fe400078e0206 */
[----:B------:R-:W3:Y:S04]  /*0300*/  LDG.E.64 R2, desc[UR4][R2.64] ;  /* 0x0000000402027981 */ /* 0x000ee8000c1e1b00 */
[----:B------:R-:W3:Y:S01]  /*0310*/  LDG.E.64 R6, desc[UR4][R6.64] ;  /* 0x0000000406067981 */ /* 0x000ee2000c1e1b00 */
[----:B--2---:R-:W-:Y:S01]  /*0320*/  IMAD.WIDE R10, R0, 0x8, R10 ;  /* 0x00000008000a7825 */ /* 0x004fe200078e020a */
[----:B---3--:R-:W-:-:S07]  /*0330*/  DFMA R8, R2, R4, R6 ;  /* 0x000000040208722b */ /* 0x008fce0000000006 */
[----:B------:R-:W-:Y:S01]  /*0340*/  STG.E.64 desc[UR4][R10.64], R8 ;  /* 0x000000080a007986 */ /* 0x000fe2000c101b04 */
[----:B------:R-:W-:Y:S05]  /*0350*/  EXIT ;  /* 0x000000000000794d */ /* 0x000fea0003800000 */
.L_x_496:
        /* <DEDUP_REMOVED lines=10> */
.L_x_1653:


//--------------------- .text.vec_computeModelMany1 --------------------------
	.section	.text.vec_computeModelMany1,"ax",@progbits
	.align	128
        .global         vec_computeModelMany1
        .type           vec_computeModelMany1,@function
        .size           vec_computeModelMany1,(.L_x_1654 - vec_computeModelMany1)
        .other          vec_computeModelMany1,@"STO_CUDA_ENTRY STV_DEFAULT"
vec_computeModelMany1:
.text.vec_computeModelMany1:
        /* <DEDUP_REMOVED lines=17> */
[----:B------:R-:W2:Y:S01]  /*0110*/  LDCU.64 UR6, c[0x0][0x3a0] ;  /* 0x00007400ff0677ac */ /* 0x000ea20008000a00 */
        /* <DEDUP_REMOVED lines=19> */
[----:B------:R-:W3:Y:S01]  /*0250*/  LDC.64 R2, c[0x0][0x390] ;  /* 0x0000e400ff027b82 */ /* 0x000ee20000000a00 */
[----:B------:R-:W-:-:S04]  /*0260*/  LOP3.LUT R8, R0, R7, RZ, 0x3c, !PT ;  /* 0x0000000700087212 */ /* 0x000fc800078e3cff */
[----:B------:R-:W-:-:S03]  /*0270*/  ISETP.GE.AND P1, PT, R8, RZ, PT ;  /* 0x000000ff0800720c */ /* 0x000fc60003f26270 */
[----:B------:R-:W4:Y:S03]  /*0280*/  LDC.64 R8, c[0x0][0x388] ;  /* 0x0000e200ff087b82 */ /* 0x000f260000000a00 */
[----:B------:R-:W-:-:S07]  /*0290*/  @P0 IADD3 R6, PT, PT, R6, 0x1, RZ ;  /* 0x0000000106060810 */ /* 0x000fce0007ffe0ff */
[----:B------:R-:W-:Y:S01]  /*02a0*/  @!P1 IMAD.MOV R6, RZ, RZ, -R6 ;  /* 0x000000ffff069224 */ /* 0x000fe200078e0a06 */
[----:B------:R-:W-:Y:S01]  /*02b0*/  @!P2 LOP3.LUT R6, RZ, R7, RZ, 0x33, !PT ;  /* 0x00000007ff06a212 */ /* 0x000fe200078e33ff */
[----:B---3--:R-:W-:-:S04]  /*02c0*/  IMAD.WIDE R2, R0, 0x8, R2 ;  /* 0x0000000800027825 */ /* 0x008fc800078e0202 */
[----:B0-----:R-:W-:Y:S02]  /*02d0*/  IMAD.WIDE R4, R6, 0x8, R4 ;  /* 0x0000000806047825 */ /* 0x001fe400078e0204 */
[----:B-1----:R-:W2:Y:S04]  /*02e0*/  LDG.E.64 R2, desc[UR4][R2.64] ;  /* 0x0000000402027981 */ /* 0x002ea8000c1e1b00 */
[----:B------:R-:W2:Y:S01]  /*02f0*/  LDG.E.64 R4, desc[UR4][R4.64] ;  /* 0x0000000404047981 */ /* 0x000ea2000c1e1b00 */
[----:B----4-:R-:W-:Y:S01]  /*0300*/  IMAD.WIDE R8, R0, 0x8, R8 ;  /* 0x0000000800087825 */ /* 0x010fe200078e0208 */
[----:B--2---:R-:W-:-:S07]  /*0310*/  DFMA R6, R2, R4, UR6 ;  /* 0x0000000602067e2b */ /* 0x004fce0008000004 */
[----:B------:R-:W-:Y:S01]  /*0320*/  STG.E.64 desc[UR4][R8.64], R6 ;  /* 0x0000000608007986 */ /* 0x000fe2000c101b04 */
[----:B------:R-:W-:Y:S05]  /*0330*/  EXIT ;  /* 0x000000000000794d */ /* 0x000fea0003800000 */
.L_x_497:
        /* <DEDUP_REMOVED lines=12> */
.L_x_1654:


//--------------------- .text.vec_mulMany_f       --------------------------
	.section	.text.vec_mulMany_f,"ax",@progbits
	.align	128
        .global         vec_mulMany_f
        .type           vec_mulMany_f,@function
        .size           vec_mulMany_f,(.L_x_1655 - vec_mulMany_f)
        .other          vec_mulMany_f,@"STO_CUDA_ENTRY STV_DEFAULT"
vec_mulMany_f:
.text.vec_mulMany_f:
        /* <DEDUP_REMOVED lines=15> */
[----:B------:R-:W-:Y:S01]  /*00f0*/  ISETP.GE.AND P2, PT, R0, RZ, PT ;  /* 0x000000ff0000720c */ /* 0x000fe20003f46270 */
        /* <DEDUP_REMOVED lines=12> */
[----:B------:R-:W-:-:S05]  /*01c0*/  IMAD.HI.U32 R3, R3, R6, RZ ;  /* 0x0000000603037227 */ /* 0x000fca00078e00ff */
[----:B------:R-:W-:-:S05]  /*01d0*/  IADD3 R3, PT, PT, -R3, RZ, RZ ;  /* 0x000000ff03037210 */ /* 0x000fca0007ffe1ff */
[C---:B------:R-:W-:Y:S02]  /*01e0*/  IMAD R6, R7.reuse, R3, R6 ;  /* 0x0000000307067224 */ /* 0x040fe400078e0206 */
[----:B------:R-:W2:Y:S03]  /*01f0*/  LDC.64 R2, c[0x0][0x390] ;  /* 0x0000e400ff027b82 */ /* 0x000ea60000000a00 */
[----:B------:R-:W-:-:S13]  /*0200*/  ISETP.GT.U32.AND P0, PT, R7, R6, PT ;  /* 0x000000060700720c */ /* 0x000fda0003f04070 */
[----:B------:R-:W-:Y:S01]  /*0210*/  @!P0 IMAD.IADD R6, R6, 0x1, -R7 ;  /* 0x0000000106068824 */ /* 0x000fe200078e0a07 */
[----:B------:R-:W-:-:S04]  /*0220*/  ISETP.NE.AND P0, PT, R8, RZ, PT ;  /* 0x000000ff0800720c */ /* 0x000fc80003f05270 */
[----:B------:R-:W-:Y:S01]  /*0230*/  ISETP.GT.U32.AND P1, PT, R7, R6, PT ;  /* 0x000000060700720c */ /* 0x000fe20003f24070 */
[----:B--2---:R-:W-:-:S06]  /*0240*/  IMAD.WIDE R2, R0, 0x4, R2 ;  /* 0x0000000400027825 */ /* 0x004fcc00078e0202 */
[----:B-1----:R-:W2:Y:S06]  /*0250*/  LDG.E R2, desc[UR4][R2.64] ;  /* 0x0000000402027981 */ /* 0x002eac000c1e1900 */
[----:B------:R-:W-:-:S04]  /*0260*/  @!P1 IADD3 R6, PT, PT, R6, -R7, RZ ;  /* 0x8000000706069210 */ /* 0x000fc80007ffe0ff */
[----:B------:R-:W-:Y:S02]  /*0270*/  @!P2 IADD3 R6, PT, PT, -R6, RZ, RZ ;  /* 0x000000ff0606a210 */ /* 0x000fe40007ffe1ff */
[----:B------:R-:W-:-:S05]  /*0280*/  @!P0 LOP3.LUT R6, RZ, R8, RZ, 0x33, !PT ;  /* 0x00000008ff068212 */ /* 0x000fca00078e33ff */
[----:B0-----:R-:W-:Y:S02]  /*0290*/  IMAD.WIDE R4, R6, 0x4, R4 ;  /* 0x0000000406047825 */ /* 0x001fe400078e0204 */
[----:B------:R-:W0:Y:S04]  /*02a0*/  LDC.64 R6, c[0x0][0x388] ;  /* 0x0000e200ff067b82 */ /* 0x000e280000000a00 */
[----:B------:R-:W2:Y:S01]  /*02b0*/  LDG.E R5, desc[UR4][R4.64] ;  /* 0x0000000404057981 */ /* 0x000ea2000c1e1900 */
[----:B0-----:R-:W-:-:S04]  /*02c0*/  IMAD.WIDE R6, R0, 0x4, R6 ;  /* 0x0000000400067825 */ /* 0x001fc800078e0206 */
[----:B--2---:R-:W-:-:S05]  /*02d0*/  FMUL R9, R2, R5 ;  /* 0x0000000502097220 */ /* 0x004fca0000400000 */
[----:B------:R-:W-:Y:S01]  /*02e0*/  STG.E desc[UR4][R6.64], R9 ;  /* 0x0000000906007986 */ /* 0x000fe2000c101904 */
[----:B------:R-:W-:Y:S05]  /*02f0*/  EXIT ;  /* 0x000000000000794d */ /* 0x000fea0003800000 */
.L_x_498:
        /* <DEDUP_REMOVED lines=16> */
.L_x_1655:


//--------------------- .text.vec_divScalarMany   --------------------------
	.section	.text.vec_divScalarMany,"ax",@progbits
	.align	128
        .global         vec_divScalarMany
        .type           vec_divScalarMany,@function
        .size           vec_divScalarMany,(.L_x_1538 - vec_divScalarMany)
        .other          vec_divScalarMany,@"STO_CUDA_ENTRY STV_DEFAULT"
vec_divScalarMany:
.text.vec_divScalarMany:
        /* <DEDUP_REMOVED lines=38> */
[----:B------:R-:W-:Y:S01]  /*0260*/  @!P2 IMAD.MOV R3, RZ, RZ, -R3 ;  /* 0x000000ffff03a224 */ /* 0x000fe200078e0a03 */
[----:B------:R-:W-:-:S05]  /*0270*/  @!P1 LOP3.LUT R3, RZ, R7, RZ, 0x33, !PT ;  /* 0x00000007ff039212 */ /* 0x000fca00078e33ff */
[----:B0-----:R-:W-:-:S06]  /*0280*/  IMAD.WIDE R4, R3, 0x8, R4 ;  /* 0x0000000803047825 */ /* 0x001fcc00078e0204 */
[----:B-1----:R-:W2:Y:S02]  /*0290*/  LDG.E.64 R4, desc[UR4][R4.64] ;  /* 0x0000000404047981 */ /* 0x002ea4000c1e1b00 */
[----:B--2---:R-:W-:-:S14]  /*02a0*/  DSETP.NEU.AND P0, PT, R4, RZ, PT ;  /* 0x000000ff0400722a */ /* 0x004fdc0003f0d000 */
[----:B------:R-:W-:Y:S05]  /*02b0*/  @!P0 EXIT ;  /* 0x000000000000894d */ /* 0x000fea0003800000 */
[----:B------:R-:W0:Y:S02]  /*02c0*/  LDC.64 R6, c[0x0][0x390] ;  /* 0x0000e400ff067b82 */ /* 0x000e240000000a00 */
[----:B0-----:R-:W-:-:S06]  /*02d0*/  IMAD.WIDE R6, R0, 0x8, R6 ;  /* 0x0000000800067825 */ /* 0x001fcc00078e0206 */
[----:B------:R-:W2:Y:S01]  /*02e0*/  LDG.E.64 R6, desc[UR4][R6.64] ;  /* 0x0000000406067981 */ /* 0x000ea2000c1e1b00 */
[----:B------:R-:W0:Y:S01]  /*02f0*/  MUFU.RCP64H R3, R5 ;  /* 0x0000000500037308 */ /* 0x000e220000001800 */
[----:B------:R-:W-:Y:S01]  /*0300*/  IMAD.MOV.U32 R2, RZ, RZ, 0x1 ;  /* 0x00000001ff027424 */ /* 0x000fe200078e00ff */
[----:B------:R-:W-:Y:S05]  /*0310*/  BSSY.RECONVERGENT B0, `(.L_x_499) ;  /* 0x000000f000007945 */ /* 0x000fea0003800200 */
[----:B0-----:R-:W-:-:S08]  /*0320*/  DFMA R8, -R4, R2, 1 ;  /* 0x3ff000000408742b */ /* 0x001fd00000000102 */
[----:B------:R-:W-:-:S08]  /*0330*/  DFMA R8, R8, R8, R8 ;  /* 0x000000080808722b */ /* 0x000fd00000000008 */
[----:B------:R-:W-:-:S08]  /*0340*/  DFMA R8, R2, R8, R2 ;  /* 0x000000080208722b */ /* 0x000fd00000000002 */
[----:B------:R-:W-:-:S08]  /*0350*/  DFMA R2, -R4, R8, 1 ;  /* 0x3ff000000402742b */ /* 0x000fd00000000108 */
[----:B------:R-:W-:-:S08]  /*0360*/  DFMA R2, R8, R2, R8 ;  /* 0x000000020802722b */ /* 0x000fd00000000008 */
[----:B--2---:R-:W-:Y:S01]  /*0370*/  DMUL R8, R6, R2 ;  /* 0x0000000206087228 */ /* 0x004fe20000000000 */
[----:B------:R-:W-:-:S07]  /*0380*/  FSETP.GEU.AND P1, PT, |R7|, 6.5827683646048100446e-37, PT ;  /* 0x036000000700780b */ /* 0x000fce0003f2e200 */
[----:B------:R-:W-:-:S08]  /*0390*/  DFMA R10, -R4, R8, R6 ;  /* 0x00000008040a722b */ /* 0x000fd00000000106 */
[----:B------:R-:W-:-:S10]  /*03a0*/  DFMA R2, R2, R10, R8 ;  /* 0x0000000a0202722b */ /* 0x000fd40000000008 */
[----:B------:R-:W-:-:S05]  /*03b0*/  FFMA R8, RZ, R5, R3 ;  /* 0x00000005ff087223 */ /* 0x000fca0000000003 */
[----:B------:R-:W-:-:S13]  /*03c0*/  FSETP.GT.AND P0, PT, |R8|, 1.469367938527859385e-39, PT ;  /* 0x001000000800780b */ /* 0x000fda0003f04200 */
[----:B------:R-:W-:Y:S05]  /*03d0*/  @P0 BRA P1, `(.L_x_500) ;  /* 0x0000000000080947 */ /* 0x000fea0000800000 */
[----:B------:R-:W-:-:S07]  /*03e0*/  MOV R10, 0x400 ;  /* 0x00000400000a7802 */ /* 0x000fce0000000f00 */
[----:B------:R-:W-:Y:S05]  /*03f0*/  CALL.REL.NOINC `($__internal_39_$__cuda_sm20_div_rn_f64_full) ;  /* 0x0000000000147944 */ /* 0x000fea0003c00000 */
.L_x_500:
[----:B------:R-:W-:Y:S05]  /*0400*/  BSYNC.RECONVERGENT B0 ;  /* 0x0000000000007941 */ /* 0x000fea0003800200 */
.L_x_499:
[----:B------:R-:W0:Y:S02]  /*0410*/  LDC.64 R4, c[0x0][0x388] ;  /* 0x0000e200ff047b82 */ /* 0x000e240000000a00 */
[----:B0-----:R-:W-:-:S05]  /*0420*/  IMAD.WIDE R4, R0, 0x8, R4 ;  /* 0x0000000800047825 */ /* 0x001fca00078e0204 */
[----:B------:R-:W-:Y:S01]  /*0430*/  STG.E.64 desc[UR4][R4.64], R2 ;  /* 0x0000000204007986 */ /* 0x000fe2000c101b04 */
[----:B------:R-:W-:Y:S05]  /*0440*/  EXIT ;  /* 0x000000000000794d */ /* 0x000fea0003800000 */
        .weak           $__internal_39_$__cuda_sm20_div_rn_f64_full
        .type           $__internal_39_$__cuda_sm20_div_rn_f64_full,@function
        .size           $__internal_39_$__cuda_sm20_div_rn_f64_full,(.L_x_1538 - $__internal_39_$__cuda_sm20_div_rn_f64_full)
$__internal_39_$__cuda_sm20_div_rn_f64_full:
[C---:B------:R-:W-:Y:S01]  /*0450*/  FSETP.GEU.AND P0, PT, |R5|.reuse, 1.469367938527859385e-39, PT ;  /* 0x001000000500780b */ /* 0x040fe20003f0e200 */
[----:B------:R-:W-:Y:S01]  /*0460*/  IMAD.MOV.U32 R16, RZ, RZ, 0x1 ;  /* 0x00000001ff107424 */ /* 0x000fe200078e00ff */
[----:B------:R-:W-:Y:S01]  /*0470*/  LOP3.LUT R2, R5, 0x800fffff, RZ, 0xc0, !PT ;  /* 0x800fffff05027812 */ /* 0x000fe200078ec0ff */
[----:B------:R-:W-:Y:S01]  /*0480*/  BSSY.RECONVERGENT B1, `(.L_x_501) ;  /* 0x0000055000017945 */ /* 0x000fe20003800200 */
[C---:B------:R-:W-:Y:S02]  /*0490*/  FSETP.GEU.AND P2, PT, |R7|.reuse, 1.469367938527859385e-39, PT ;  /* 0x001000000700780b */ /* 0x040fe40003f4e200 */
[----:B------:R-:W-:Y:S01]  /*04a0*/  LOP3.LUT R3, R2, 0x3ff00000, RZ, 0xfc, !PT ;  /* 0x3ff0000002037812 */ /* 0x000fe200078efcff */
[----:B------:R-:W-:Y:S01]  /*04b0*/  IMAD.MOV.U32 R2, RZ, RZ, R4 ;  /* 0x000000ffff027224 */ /* 0x000fe200078e0004 */
[----:B------:R-:W-:Y:S02]  /*04c0*/  LOP3.LUT R11, R7, 0x7ff00000, RZ, 0xc0, !PT ;  /* 0x7ff00000070b7812 */ /* 0x000fe400078ec0ff */
[----:B------:R-:W-:-:S03]  /*04d0*/  LOP3.LUT R14, R5, 0x7ff00000, RZ, 0xc0, !PT ;  /* 0x7ff00000050e7812 */ /* 0x000fc600078ec0ff */
[----:B------:R-:W-:Y:S01]  /*04e0*/  @!P0 DMUL R2, R4, 8.98846567431157953865e+307 ;  /* 0x7fe0000004028828 */ /* 0x000fe20000000000 */
[----:B------:R-:W-:-:S03]  /*04f0*/  ISETP.GE.U32.AND P1, PT, R11, R14, PT ;  /* 0x0000000e0b00720c */ /* 0x000fc60003f26070 */
[----:B------:R-:W-:Y:S01]  /*0500*/  @!P2 LOP3.LUT R12, R5, 0x7ff00000, RZ, 0xc0, !PT ;  /* 0x7ff00000050ca812 */ /* 0x000fe200078ec0ff */
[----:B------:R-:W-:Y:S01]  /*0510*/  @!P2 IMAD.MOV.U32 R18, RZ, RZ, RZ ;  /* 0x000000ffff12a224 */ /* 0x000fe200078e00ff */
[----:B------:R-:W0:Y:S02]  /*0520*/  MUFU.RCP64H R17, R3 ;  /* 0x0000000300117308 */ /* 0x000e240000001800 */
[----:B------:R-:W-:Y:S01]  /*0530*/  @!P2 ISETP.GE.U32.AND P3, PT, R11, R12, PT ;  /* 0x0000000c0b00a20c */ /* 0x000fe20003f66070 */
[----:B------:R-:W-:-:S05]  /*0540*/  IMAD.MOV.U32 R12, RZ, RZ, 0x1ca00000 ;  /* 0x1ca00000ff0c7424 */ /* 0x000fca00078e00ff */
[----:B------:R-:W-:-:S04]  /*0550*/  @!P2 SEL R13, R12, 0x63400000, !P3 ;  /* 0x634000000c0da807 */ /* 0x000fc80005800000 */
[----:B------:R-:W-:-:S04]  /*0560*/  @!P2 LOP3.LUT R13, R13, 0x80000000, R7, 0xf8, !PT ;  /* 0x800000000d0da812 */ /* 0x000fc800078ef807 */
[----:B------:R-:W-:Y:S01]  /*0570*/  @!P2 LOP3.LUT R19, R13, 0x100000, RZ, 0xfc, !PT ;  /* 0x001000000d13a812 */ /* 0x000fe200078efcff */
[----:B0-----:R-:W-:-:S08]  /*0580*/  DFMA R8, R16, -R2, 1 ;  /* 0x3ff000001008742b */ /* 0x001fd00000000802 */
        /* <DEDUP_REMOVED lines=47> */
.L_x_502:
        /* <DEDUP_REMOVED lines=16> */
.L_x_505:
[----:B------:R-:W-:Y:S01]  /*0980*/  LOP3.LUT R13, R5, 0x80000, RZ, 0xfc, !PT ;  /* 0x00080000050d7812 */ /* 0x000fe200078efcff */
[----:B------:R-:W-:Y:S01]  /*0990*/  IMAD.MOV.U32 R12, RZ, RZ, R4 ;  /* 0x000000ffff0c7224 */ /* 0x000fe200078e0004 */
[----:B------:R-:W-:Y:S06]  /*09a0*/  BRA `(.L_x_503) ;  /* 0x0000000000087947 */ /* 0x000fec0003800000 */
.L_x_504:
[----:B------:R-:W-:Y:S01]  /*09b0*/  LOP3.LUT R13, R7, 0x80000, RZ, 0xfc, !PT ;  /* 0x00080000070d7812 */ /* 0x000fe200078efcff */
[----:B------:R-:W-:-:S07]  /*09c0*/  IMAD.MOV.U32 R12, RZ, RZ, R6 ;  /* 0x000000ffff0c7224 */ /* 0x000fce00078e0006 */
.L_x_503:
[----:B------:R-:W-:Y:S05]  /*09d0*/  BSYNC.RECONVERGENT B1 ;  /* 0x0000000000017941 */ /* 0x000fea0003800200 */
.L_x_501:
[----:B------:R-:W-:Y:S02]  /*09e0*/  IMAD.MOV.U32 R11, RZ, RZ, 0x0 ;  /* 0x00000000ff0b7424 */ /* 0x000fe400078e00ff */
[----:B------:R-:W-:Y:S02]  /*09f0*/  IMAD.MOV.U32 R2, RZ, RZ, R12 ;  /* 0x000000ffff027224 */ /* 0x000fe400078e000c */
[----:B------:R-:W-:Y:S01]  /*0a00*/  IMAD.MOV.U32 R3, RZ, RZ, R13 ;  /* 0x000000ffff037224 */ /* 0x000fe200078e000d */
[----:B------:R-:W-:Y:S06]  /*0a10*/  RET.REL.NODEC R10 `(vec_divScalarMany) ;  /* 0xfffffff40a787950 */ /* 0x000fec0003c3ffff */
.L_x_506:
        /* <DEDUP_REMOVED lines=14> */
.L_x_1538:


//--------------------- .text.vec_mulMany         --------------------------
	.section	.text.vec_mulMany,"ax",@progbits
	.align	128
        .global         vec_mulMany
        .type           vec_mulMany,@function
        .size           vec_mulMany,(.L_x_1657 - vec_mulMany)
        .other          vec_mulMany,@"STO_CUDA_ENTRY STV_DEFAULT"
vec_mulMany:
.text.vec_mulMany:
        /* <DEDUP_REMOVED lines=37> */
[----:B-1----:R-:W2:Y:S06]  /*0250*/  LDG.E.64 R2, desc[UR4][R2.64] ;  /* 0x0000000402027981 */ /* 0x002eac000c1e1b00 */
[----:B------:R-:W-:-:S04]  /*0260*/  @!P1 IADD3 R6, PT, PT, R6, -R7, RZ ;  /* 0x8000000706069210 */ /* 0x000fc80007ffe0ff */
[----:B------:R-:W-:Y:S02]  /*0270*/  @!P2 IADD3 R6, PT, PT, -R6, RZ, RZ ;  /* 0x000000ff0606a210 */ /* 0x000fe40007ffe1ff */
[----:B------:R-:W-:Y:S02]  /*0280*/  @!P0 LOP3.LUT R6, RZ, R8, RZ, 0x33, !PT ;  /* 0x00000008ff068212 */ /* 0x000fe400078e33ff */
[----:B------:R-:W1:Y:S03]  /*0290*/  LDC.64 R8, c[0x0][0x388] ;  /* 0x0000e200ff087b82 */ /* 0x000e660000000a00 */
[----:B0-----:R-:W-:-:S06]  /*02a0*/  IMAD.WIDE R4, R6, 0x8, R4 ;  /* 0x0000000806047825 */ /* 0x001fcc00078e0204 */
[----:B------:R-:W2:Y:S01]  /*02b0*/  LDG.E.64 R4, desc[UR4][R4.64] ;  /* 0x0000000404047981 */ /* 0x000ea2000c1e1b00 */
[----:B-1----:R-:W-:Y:S01]  /*02c0*/  IMAD.WIDE R8, R0, 0x8, R8 ;  /* 0x0000000800087825 */ /* 0x002fe200078e0208 */
[----:B--2---:R-:W-:-:S07]  /*02d0*/  DMUL R6, R2, R4 ;  /* 0x0000000402067228 */ /* 0x004fce0000000000 */
[----:B------:R-:W-:Y:S01]  /*02e0*/  STG.E.64 desc[UR4][R8.64], R6 ;  /* 0x0000000608007986 */ /* 0x000fe2000c101b04 */
[----:B------:R-:W-:Y:S05]  /*02f0*/  EXIT ;  /* 0x000000000000794d */ /* 0x000fea0003800000 */
.L_x_507:
        /* <DEDUP_REMOVED lines=16> */
.L_x_1657:


//--------------------- .text.vec_computePSF_signalNsqrtMany_fcrop --------------------------
	.section	.text.vec_computePSF_signalNsqrtMany_fcrop,"ax",@progbits
	.align	128
        .global         vec_computePSF_signalNsqrtMany_fcrop
        .type           vec_computePSF_signalNsqrtMany_fcrop,@function
        .size           vec_computePSF_signalNsqrtMany_fcrop,(.L_x_1540 - vec_computePSF_signalNsqrtMany_fcrop)
        .other          vec_computePSF_signalNsqrtMany_fcrop,@"STO_CUDA_ENTRY STV_DEFAULT"
vec_computePSF_signalNsqrtMany_fcrop:
.text.vec_computePSF_signalNsqrtMany_fcrop:
        /* <DEDUP_REMOVED lines=17> */
[----:B------:R-:W3:Y:S01]  /*0110*/  LDC R12, c[0x0][0x3a0] ;  /* 0x0000e800ff0c7b82 */ /* 0x000ee20000000800 */
[----:B0-----:R-:W-:-:S04]  /*0120*/  IABS R5, R7 ;  /* 0x0000000700057213 */ /* 0x001fc80000000000 */
[----:B------:R-:W0:Y:S08]  /*0130*/  I2F.RP R0, R5 ;  /* 0x0000000500007306 */ /* 0x000e300000209400 */
[----:B0-----:R-:W0:Y:S02]  /*0140*/  MUFU.RCP R0, R0 ;  /* 0x0000000000007308 */ /* 0x001e240000001000 */
[----:B0-----:R-:W-:-:S06]  /*0150*/  VIADD R2, R0, 0xffffffe ;  /* 0x0ffffffe00027836 */ /* 0x001fcc0000000000 */
[----:B------:R0:W4:Y:S02]  /*0160*/  F2I.FTZ.U32.TRUNC.NTZ R3, R2 ;  /* 0x0000000200037305 */ /* 0x000124000021f000 */
[----:B0-----:R-:W-:Y:S02]  /*0170*/  HFMA2 R2, -RZ, RZ, 0, 0 ;  /* 0x00000000ff027431 */ /* 0x001fe400000001ff */
[----:B----4-:R-:W-:-:S04]  /*0180*/  IMAD.MOV R6, RZ, RZ, -R3 ;  /* 0x000000ffff067224 */ /* 0x010fc800078e0a03 */
[----:B------:R-:W-:Y:S01]  /*0190*/  IMAD R9, R6, R5, RZ ;  /* 0x0000000506097224 */ /* 0x000fe200078e02ff */
[----:B------:R-:W-:-:S03]  /*01a0*/  IABS R6, R4 ;  /* 0x0000000400067213 */ /* 0x000fc60000000000 */
[----:B------:R-:W-:Y:S02]  /*01b0*/  IMAD.HI.U32 R3, R3, R9, R2 ;  /* 0x0000000903037227 */ /* 0x000fe400078e0002 */
[----:B------:R-:W0:Y:S04]  /*01c0*/  LDC.64 R8, c[0x0][0x3a8] ;  /* 0x0000ea00ff087b82 */ /* 0x000e280000000a00 */
[----:B------:R-:W-:-:S04]  /*01d0*/  IMAD.HI.U32 R3, R3, R6, RZ ;  /* 0x0000000603037227 */ /* 0x000fc800078e00ff */
[----:B------:R-:W-:-:S04]  /*01e0*/  IMAD.MOV R0, RZ, RZ, -R3 ;  /* 0x000000ffff007224 */ /* 0x000fc800078e0a03 */
[----:B------:R-:W-:-:S05]  /*01f0*/  IMAD R0, R5, R0, R6 ;  /* 0x0000000005007224 */ /* 0x000fca00078e0206 */
[----:B------:R-:W-:-:S13]  /*0200*/  ISETP.GT.U32.AND P2, PT, R5, R0, PT ;  /* 0x000000000500720c */ /* 0x000fda0003f44070 */
[----:B------:R-:W-:Y:S01]  /*0210*/  @!P2 IMAD.IADD R0, R0, 0x1, -R5 ;  /* 0x000000010000a824 */ /* 0x000fe200078e0a05 */
[----:B------:R-:W-:Y:S02]  /*0220*/  @!P2 IADD3 R3, PT, PT, R3, 0x1, RZ ;  /* 0x000000010303a810 */ /* 0x000fe40007ffe0ff */
[----:B------:R-:W-:Y:S02]  /*0230*/  ISETP.NE.AND P2, PT, R7, RZ, PT ;  /* 0x000000ff0700720c */ /* 0x000fe40003f45270 */
[----:B------:R-:W-:Y:S02]  /*0240*/  ISETP.GE.U32.AND P0, PT, R0, R5, PT ;  /* 0x000000050000720c */ /* 0x000fe40003f06070 */
[----:B------:R-:W-:-:S04]  /*0250*/  LOP3.LUT R0, R4, R7, RZ, 0x3c, !PT ;  /* 0x0000000704007212 */ /* 0x000fc800078e3cff */
[----:B------:R-:W-:-:S07]  /*0260*/  ISETP.GE.AND P1, PT, R0, RZ, PT ;  /* 0x000000ff0000720c */ /* 0x000fce0003f26270 */
[----:B------:R-:W-:-:S04]  /*0270*/  @P0 VIADD R3, R3, 0x1 ;  /* 0x0000000103030836 */ /* 0x000fc80000000000 */
[----:B------:R-:W-:Y:S02]  /*0280*/  IMAD.MOV.U32 R6, RZ, RZ, R3 ;  /* 0x000000ffff067224 */ /* 0x000fe400078e0003 */
[----:B------:R-:W4:Y:S03]  /*0290*/  LDC.64 R2, c[0x0][0x398] ;  /* 0x0000e600ff027b82 */ /* 0x000f260000000a00 */
[----:B------:R-:W-:Y:S02]  /*02a0*/  @!P1 IADD3 R6, PT, PT, -R6, RZ, RZ ;  /* 0x000000ff06069210 */ /* 0x000fe40007ffe1ff */
[----:B------:R-:W-:-:S05]  /*02b0*/  @!P2 LOP3.LUT R6, RZ, R7, RZ, 0x33, !PT ;  /* 0x00000007ff06a212 */ /* 0x000fca00078e33ff */
[----:B------:R-:W-:-:S04]  /*02c0*/  IMAD.MOV R5, RZ, RZ, -R6 ;  /* 0x000000ffff057224 */ /* 0x000fc800078e0a06 */
[----:B------:R-:W-:-:S04]  /*02d0*/  IMAD R5, R7, R5, R4 ;  /* 0x0000000507057224 */ /* 0x000fc800078e0204 */
[----:B0-----:R-:W-:-:S06]  /*02e0*/  IMAD.WIDE R8, R5, 0x4, R8 ;  /* 0x0000000405087825 */ /* 0x001fcc00078e0208 */
[----:B-1----:R-:W5:Y:S01]  /*02f0*/  LDG.E R9, desc[UR4][R8.64] ;  /* 0x0000000408097981 */ /* 0x002f62000c1e1900 */
[----:B--2---:R-:W-:-:S04]  /*0300*/  IMAD R6, R6, UR6, RZ ;  /* 0x0000000606067c24 */ /* 0x004fc8000f8e02ff */
[----:B-----5:R-:W-:-:S04]  /*0310*/  IMAD R7, R6, 0x2, R9 ;  /* 0x0000000206077824 */ /* 0x020fc800078e0209 */
[----:B----4-:R-:W-:-:S06]  /*0320*/  IMAD.WIDE R2, R7, 0x4, R2 ;  /* 0x0000000407027825 */ /* 0x010fcc00078e0202 */
[----:B------:R-:W2:Y:S01]  /*0330*/  LDG.E R3, desc[UR4][R2.64] ;  /* 0x0000000402037981 */ /* 0x000ea2000c1e1900 */
[----:B---3--:R-:W0:Y:S01]  /*0340*/  MUFU.RCP R7, R12 ;  /* 0x0000000c00077308 */ /* 0x008e220000001000 */
[----:B------:R-:W1:Y:S01]  /*0350*/  LDC R0, c[0x0][0x3a0] ;  /* 0x0000e800ff007b82 */ /* 0x000e620000000800 */
[----:B------:R-:W-:Y:S01]  /*0360*/  BSSY.RECONVERGENT B0, `(.L_x_508) ;  /* 0x000000b000007945 */ /* 0x000fe20003800200 */
[----:B0-----:R-:W-:-:S04]  /*0370*/  FFMA R10, R7, -R12, 1 ;  /* 0x3f800000070a7423 */ /* 0x001fc8000000080c */
[----:B------:R-:W-:Y:S01]  /*0380*/  FFMA R10, R7, R10, R7 ;  /* 0x0000000a070a7223 */ /* 0x000fe20000000007 */
[----:B--2---:R-:W0:Y:S03]  /*0390*/  FCHK P0, R3, R12 ;  /* 0x0000000c03007302 */ /* 0x004e260000000000 */
[----:B------:R-:W-:-:S04]  /*03a0*/  FFMA R7, R3, R10, RZ ;  /* 0x0000000a03077223 */ /* 0x000fc800000000ff */
[----:B------:R-:W-:-:S04]  /*03b0*/  FFMA R8, R7, -R12, R3 ;  /* 0x8000000c07087223 */ /* 0x000fc80000000003 */
[----:B------:R-:W-:Y:S01]  /*03c0*/  FFMA R7, R10, R8, R7 ;  /* 0x000000080a077223 */ /* 0x000fe20000000007 */
[----:B01----:R-:W-:Y:S06]  /*03d0*/  @!P0 BRA `(.L_x_509) ;  /* 0x00000000000c8947 */ /* 0x003fec0003800000 */
[----:B------:R-:W-:-:S07]  /*03e0*/  MOV R8, 0x400 ;  /* 0x0000040000087802 */ /* 0x000fce0000000f00 */
[----:B------:R-:W-:Y:S05]  /*03f0*/  CALL.REL.NOINC `($__internal_41_$__cuda_sm3x_div_rn_noftz_f32_slowpath) ;  /* 0x0000000400047944 */ /* 0x000fea0003c00000 */
[----:B------:R-:W-:-:S07]  /*0400*/  MOV R7, R2 ;  /* 0x0000000200077202 */ /* 0x000fce0000000f00 */
.L_x_509:
[----:B------:R-:W-:Y:S05]  /*0410*/  BSYNC.RECONVERGENT B0 ;  /* 0x0000000000007941 */ /* 0x000fea0003800200 */
.L_x_508:
[----:B------:R-:W0:Y:S08]  /*0420*/  LDC.64 R8, c[0x0][0x3b0] ;  /* 0x0000ec00ff087b82 */ /* 0x000e300000000a00 */
[----:B------:R-:W1:Y:S01]  /*0430*/  LDC.64 R10, c[0x0][0x398] ;  /* 0x0000e600ff0a7b82 */ /* 0x000e620000000a00 */
[----:B0-----:R-:W-:-:S07]  /*0440*/  IMAD.WIDE R8, R5, 0x4, R8 ;  /* 0x0000000405087825 */ /* 0x001fce00078e0208 */
[----:B------:R-:W0:Y:S01]  /*0450*/  LDC R5, c[0x0][0x3a0] ;  /* 0x0000e800ff057b82 */ /* 0x000e220000000800 */
[----:B------:R-:W2:Y:S02]  /*0460*/  LDG.E R9, desc[UR4][R8.64] ;  /* 0x0000000408097981 */ /* 0x000ea4000c1e1900 */
[----:B--2---:R-:W-:-:S04]  /*0470*/  IMAD R3, R6, 0x2, R9 ;  /* 0x0000000206037824 */ /* 0x004fc800078e0209 */
[----:B-1----:R-:W-:-:S06]  /*0480*/  IMAD.WIDE R10, R3, 0x4, R10 ;  /* 0x00000004030a7825 */ /* 0x002fcc00078e020a */
[----:B------:R-:W2:Y:S01]  /*0490*/  LDG.E R10, desc[UR4][R10.64] ;  /* 0x000000040a0a7981 */ /* 0x000ea2000c1e1900 */
[----:B0-----:R-:W0:Y:S01]  /*04a0*/  MUFU.RCP R2, R5 ;  /* 0x0000000500027308 */ /* 0x001e220000001000 */
        /* <DEDUP_REMOVED lines=8> */
[----:B------:R-:W-:Y:S01]  /*0530*/  IMAD.MOV.U32 R3, RZ, RZ, R10 ;  /* 0x000000ffff037224 */ /* 0x000fe200078e000a */
[----:B------:R-:W-:-:S07]  /*0540*/  MOV R8, 0x560 ;  /* 0x0000056000087802 */ /* 0x000fce0000000f00 */
[----:B------:R-:W-:Y:S05]  /*0550*/  CALL.REL.NOINC `($__internal_41_$__cuda_sm3x_div_rn_noftz_f32_slowpath) ;  /* 0x0000000000ac7944 */ /* 0x000fea0003c00000 */
.L_x_511:
[----:B------:R-:W-:Y:S05]  /*0560*/  BSYNC.RECONVERGENT B0 ;  /* 0x0000000000007941 */ /* 0x000fea0003800200 */
.L_x_510:
[----:B------:R-:W-:Y:S01]  /*0570*/  FMUL R2, R2, R2 ;  /* 0x0000000202027220 */ /* 0x000fe20000400000 */
[----:B------:R-:W-:Y:S03]  /*0580*/  BSSY.RECONVERGENT B0, `(.L_x_512) ;  /* 0x000000d000007945 */ /* 0x000fe60003800200 */
[----:B------:R-:W-:-:S04]  /*0590*/  FFMA R0, R7, R7, R2 ;  /* 0x0000000707007223 */ /* 0x000fc80000000002 */
[----:B------:R0:W1:Y:S01]  /*05a0*/  MUFU.RSQ R3, R0 ;  /* 0x0000000000037308 */ /* 0x0000620000001400 */
[----:B------:R-:W-:-:S04]  /*05b0*/  IADD3 R2, PT, PT, R0, -0xd000000, RZ ;  /* 0xf300000000027810 */ /* 0x000fc80007ffe0ff */
[----:B------:R-:W-:-:S13]  /*05c0*/  ISETP.GT.U32.AND P0, PT, R2, 0x727fffff, PT ;  /* 0x727fffff0200780c */ /* 0x000fda0003f04070 */
[----:B01----:R-:W-:Y:S05]  /*05d0*/  @!P0 BRA `(.L_x_513) ;  /* 0x00000000000c8947 */ /* 0x003fea0003800000 */
[----:B------:R-:W-:-:S07]  /*05e0*/  MOV R8, 0x600 ;  /* 0x0000060000087802 */ /* 0x000fce0000000f00 */
[----:B------:R-:W-:Y:S05]  /*05f0*/  CALL.REL.NOINC `($__internal_40_$__cuda_sm20_sqrt_rn_f32_slowpath) ;  /* 0x0000000000287944 */ /* 0x000fea0003c00000 */
[----:B------:R-:W-:Y:S05]  /*0600*/  BRA `(.L_x_514) ;  /* 0x0000000000107947 */ /* 0x000fea0003800000 */
.L_x_513:
[----:B------:R-:W-:Y:S01]  /*0610*/  FMUL.FTZ R7, R0, R3 ;  /* 0x0000000300077220 */ /* 0x000fe20000410000 */
[----:B------:R-:W-:-:S03]  /*0620*/  FMUL.FTZ R2, R3, 0.5 ;  /* 0x3f00000003027820 */ /* 0x000fc60000410000 */
[----:B------:R-:W-:-:S04]  /*0630*/  FFMA R0, -R7, R7, R0 ;  /* 0x0000000707007223 */ /* 0x000fc80000000100 */
[----:B------:R-:W-:-:S07]  /*0640*/  FFMA R7, R0, R2, R7 ;  /* 0x0000000200077223 */ /* 0x000fce0000000007 */
.L_x_514:
[----:B------:R-:W-:Y:S05]  /*0650*/  BSYNC.RECONVERGENT B0 ;  /* 0x0000000000007941 */ /* 0x000fea0003800200 */
.L_x_512:
[----:B------:R-:W0:Y:S02]  /*0660*/  LDC.64 R2, c[0x0][0x390] ;  /* 0x0000e400ff027b82 */ /* 0x000e240000000a00 */
[----:B0-----:R-:W-:-:S05]  /*0670*/  IMAD.WIDE R4, R4, 0x4, R2 ;  /* 0x0000000404047825 */ /* 0x001fca00078e0202 */
[----:B------:R-:W-:Y:S01]  /*0680*/  STG.E desc[UR4][R4.64], R7 ;  /* 0x0000000704007986 */ /* 0x000fe2000c101904 */
[----:B------:R-:W-:Y:S05]  /*0690*/  EXIT ;  /* 0x000000000000794d */ /* 0x000fea0003800000 */
        .weak           $__internal_40_$__cuda_sm20_sqrt_rn_f32_slowpath
        .type           $__internal_40_$__cuda_sm20_sqrt_rn_f32_slowpath,@function
        .size           $__internal_40_$__cuda_sm20_sqrt_rn_f32_slowpath,($__internal_41_$__cuda_sm3x_div_rn_noftz_f32_slowpath - $__internal_40_$__cuda_sm20_sqrt_rn_f32_slowpath)
$__internal_40_$__cuda_sm20_sqrt_rn_f32_slowpath:
        /* <DEDUP_REMOVED lines=14> */
[----:B------:R-:W-:Y:S02]  /*0780*/  @!P0 MOV R2, R0 ;  /* 0x0000000000028202 */ /* 0x000fe40000000f00 */
[----:B------:R-:W-:-:S04]  /*0790*/  @P0 FADD.FTZ R5, -R6, -RZ ;  /* 0x800000ff06050221 */ /* 0x000fc80000010100 */
[----:B------:R-:W-:-:S04]  /*07a0*/  @P0 FFMA R5, R6, R5, R3 ;  /* 0x0000000506050223 */ /* 0x000fc80000000003 */
[----:B------:R-:W-:-:S04]  /*07b0*/  @P0 FFMA R5, R5, R7, R6 ;  /* 0x0000000705050223 */ /* 0x000fc80000000006 */
[----:B------:R-:W-:-:S07]  /*07c0*/  @P0 FMUL.FTZ R2, R5, 2.3283064365386962891e-10 ;  /* 0x2f80000005020820 */ /* 0x000fce0000410000 */
.L_x_515:
[----:B------:R-:W-:Y:S02]  /*07d0*/  HFMA2 R3, -RZ, RZ, 0, 0 ;  /* 0x00000000ff037431 */ /* 0x000fe400000001ff */
[----:B------:R-:W-:Y:S02]  /*07e0*/  IMAD.MOV.U32 R7, RZ, RZ, R2 ;  /* 0x000000ffff077224 */ /* 0x000fe400078e0002 */
[----:B------:R-:W-:-:S04]  /*07f0*/  IMAD.MOV.U32 R2, RZ, RZ, R8 ;  /* 0x000000ffff027224 */ /* 0x000fc800078e0008 */
[----:B------:R-:W-:Y:S05]  /*0800*/  RET.REL.NODEC R2 `(vec_computePSF_signalNsqrtMany_fcrop) ;  /* 0xfffffff402fc7950 */ /* 0x000fea0003c3ffff */
        .weak           $__internal_41_$__cuda_sm3x_div_rn_noftz_f32_slowpath
        .type           $__internal_41_$__cuda_sm3x_div_rn_noftz_f32_slowpath,@function
        .size           $__internal_41_$__cuda_sm3x_div_rn_noftz_f32_slowpath,(.L_x_1540 - $__internal_41_$__cuda_sm3x_div_rn_noftz_f32_slowpath)
$__internal_41_$__cuda_sm3x_div_rn_noftz_f32_slowpath:
        /* <DEDUP_REMOVED lines=35> */
.L_x_517:
[----:B------:R-:W-:Y:S01]  /*0a40*/  LEA R11, R9, 0xc0800000, 0x17 ;  /* 0xc0800000090b7811 */ /* 0x000fe200078eb8ff */
[----:B------:R-:W-:Y:S01]  /*0a50*/  BSSY.RECONVERGENT B2, `(.L_x_522) ;  /* 0x0000036000027945 */ /* 0x000fe20003800200 */
[----:B------:R-:W-:-:S03]  /*0a60*/  IADD3 R12, PT, PT, R12, -0x7f, RZ ;  /* 0xffffff810c0c7810 */ /* 0x000fc60007ffe0ff */
        /* <DEDUP_REMOVED lines=14> */
[----:B------:R-:W-:-:S04]  /*0b50*/  LOP3.LUT R3, R3, 0xff, RZ, 0xc0, !PT ;  /* 0x000000ff03037812 */ /* 0x000fc800078ec0ff */
[----:B------:R-:W-:-:S05]  /*0b60*/  IADD3 R11, PT, PT, R3, R9, RZ ;  /* 0x00000009030b7210 */ /* 0x000fca0007ffe0ff */
        /* <DEDUP_REMOVED lines=16> */
[----:B------:R-:W-:Y:S01]  /*0c70*/  ISETP.NE.AND P1, PT, R11, RZ, PT ;  /* 0x000000ff0b00720c */ /* 0x000fe20003f25270 */
[----:B------:R-:W-:Y:S01]  /*0c80*/  IMAD.MOV R11, RZ, RZ, -R11 ;  /* 0x000000ffff0b7224 */ /* 0x000fe200078e0a0b */
[----:B------:R-:W-:Y:S02]  /*0c90*/  LOP3.LUT R9, R9, 0x800000, RZ, 0xfc, !PT ;  /* 0x0080000009097812 */ /* 0x000fe400078efcff */
        /* <DEDUP_REMOVED lines=13> */
.L_x_524:
[----:B------:R-:W-:-:S04]  /*0d70*/  LOP3.LUT R2, R2, 0x80000000, RZ, 0xc0, !PT ;  /* 0x8000000002027812 */ /* 0x000fc800078ec0ff */
[----:B------:R-:W-:Y:S01]  /*0d80*/  LOP3.LUT R2, R2, 0x7f800000, RZ, 0xfc, !PT ;  /* 0x7f80000002027812 */ /* 0x000fe200078efcff */
[----:B------:R-:W-:Y:S06]  /*0d90*/  BRA `(.L_x_525) ;  /* 0x0000000000047947 */ /* 0x000fec0003800000 */
.L_x_523:
[----:B------:R-:W-:-:S07]  /*0da0*/  IMAD R2, R9, 0x800000, R2 ;  /* 0x0080000009027824 */ /* 0x000fce00078e0202 */
.L_x_525:
[----:B------:R-:W-:Y:S05]  /*0db0*/  BSYNC.RECONVERGENT B2 ;  /* 0x0000000000027941 */ /* 0x000fea0003800200 */
.L_x_522:
[----:B------:R-:W-:Y:S05]  /*0dc0*/  BRA `(.L_x_526) ;  /* 0x0000000000207947 */ /* 0x000fea0003800000 */
.L_x_521:
[----:B------:R-:W-:-:S04]  /*0dd0*/  LOP3.LUT R2, R2, 0x80000000, R3, 0x48, !PT ;  /* 0x8000000002027812 */ /* 0x000fc800078e4803 */
[----:B------:R-:W-:Y:S01]  /*0de0*/  LOP3.LUT R2, R2, 0x7f800000, RZ, 0xfc, !PT ;  /* 0x7f80000002027812 */ /* 0x000fe200078efcff */
[----:B------:R-:W-:Y:S06]  /*0df0*/  BRA `(.L_x_526) ;  /* 0x0000000000147947 */ /* 0x000fec0003800000 */
.L_x_520:
[----:B------:R-:W-:Y:S01]  /*0e00*/  LOP3.LUT R2, R2, 0x80000000, R3, 0x48, !PT ;  /* 0x8000000002027812 */ /* 0x000fe200078e4803 */
[----:B------:R-:W-:Y:S06]  /*0e10*/  BRA `(.L_x_526) ;  /* 0x00000000000c7947 */ /* 0x000fec0003800000 */
.L_x_519:
[----:B------:R-:W0:Y:S01]  /*0e20*/  MUFU.RSQ R2, -QNAN ;  /* 0xffc0000000027908 */ /* 0x000e220000001400 */
[----:B------:R-:W-:Y:S05]  /*0e30*/  BRA `(.L_x_526) ;  /* 0x0000000000047947 */ /* 0x000fea0003800000 */
.L_x_518:
[----:B------:R-:W-:-:S07]  /*0e40*/  FADD.FTZ R2, R3, R0 ;  /* 0x0000000003027221 */ /* 0x000fce0000010000 */
.L_x_526:
[----:B------:R-:W-:Y:S05]  /*0e50*/  BSYNC.RECONVERGENT B1 ;  /* 0x0000000000017941 */ /* 0x000fea0003800200 */
.L_x_516:
[----:B------:R-:W-:-:S04]  /*0e60*/  HFMA2 R9, -RZ, RZ, 0, 0 ;  /* 0x00000000ff097431 */ /* 0x000fc800000001ff */
[----:B0-----:R-:W-:Y:S05]  /*0e70*/  RET.REL.NODEC R8 `(vec_computePSF_signalNsqrtMany_fcrop) ;  /* 0xfffffff008607950 */ /* 0x001fea0003c3ffff */
.L_x_527:
        /* <DEDUP_REMOVED lines=16> */
.L_x_1540:


//--------------------- .text.vec_computePSF_signalNsqrtMany_f --------------------------
	.section	.text.vec_computePSF_signalNsqrtMany_f,"ax",@progbits
	.align	128
        .global         vec_computePSF_signalNsqrtMany_f
        .type           vec_computePSF_signalNsqrtMany_f,@function
        .size           vec_computePSF_signalNsqrtMany_f,(.L_x_1542 - vec_computePSF_signalNsqrtMany_f)
        .other          vec_computePSF_signalNsqrtMany_f,@"STO_CUDA_ENTRY STV_DEFAULT"
vec_computePSF_signalNsqrtMany_f:
.text.vec_computePSF_signalNsqrtMany_f:
        /* <DEDUP_REMOVED lines=17> */
[----:B------:R-:W-:-:S05]  /*0110*/  ISETP.GE.AND P2, PT, R4, RZ, PT ;  /* 0x000000ff0400720c */ /* 0x000fca0003f46270 */
[----:B------:R-:W2:Y:S01]  /*0120*/  LDC.64 R8, c[0x0][0x3a0] ;  /* 0x0000e800ff087b82 */ /* 0x000ea20000000a00 */
[----:B0-----:R-:W-:-:S04]  /*0130*/  IABS R6, R10 ;  /* 0x0000000a00067213 */ /* 0x001fc80000000000 */
[----:B------:R-:W0:Y:S08]  /*0140*/  I2F.RP R0, R6 ;  /* 0x0000000600007306 */ /* 0x000e300000209400 */
[----:B0-----:R-:W0:Y:S02]  /*0150*/  MUFU.RCP R0, R0 ;  /* 0x0000000000007308 */ /* 0x001e240000001000 */
[----:B0-----:R-:W-:-:S06]  /*0160*/  VIADD R2, R0, 0xffffffe ;  /* 0x0ffffffe00027836 */ /* 0x001fcc0000000000 */
[----:B------:R0:W3:Y:S02]  /*0170*/  F2I.FTZ.U32.TRUNC.NTZ R3, R2 ;  /* 0x0000000200037305 */ /* 0x0000e4000021f000 */
[----:B0-----:R-:W-:Y:S02]  /*0180*/  HFMA2 R2, -RZ, RZ, 0, 0 ;  /* 0x00000000ff027431 */ /* 0x001fe400000001ff */
[----:B---3--:R-:W-:-:S04]  /*0190*/  IMAD.MOV R5, RZ, RZ, -R3 ;  /* 0x000000ffff057224 */ /* 0x008fc800078e0a03 */
[----:B------:R-:W-:-:S04]  /*01a0*/  IMAD R5, R5, R6, RZ ;  /* 0x0000000605057224 */ /* 0x000fc800078e02ff */
[----:B------:R-:W-:-:S06]  /*01b0*/  IMAD.HI.U32 R3, R3, R5, R2 ;  /* 0x0000000503037227 */ /* 0x000fcc00078e0002 */
[----:B------:R-:W-:-:S04]  /*01c0*/  IMAD.HI.U32 R3, R3, R7, RZ ;  /* 0x0000000703037227 */ /* 0x000fc800078e00ff */
[----:B------:R-:W-:-:S04]  /*01d0*/  IMAD.MOV R3, RZ, RZ, -R3 ;  /* 0x000000ffff037224 */ /* 0x000fc800078e0a03 */
[C---:B------:R-:W-:Y:S02]  /*01e0*/  IMAD R7, R6.reuse, R3, R7 ;  /* 0x0000000306077224 */ /* 0x040fe400078e0207 */
[----:B------:R-:W0:Y:S03]  /*01f0*/  LDC.64 R2, c[0x0][0x390] ;  /* 0x0000e400ff027b82 */ /* 0x000e260000000a00 */
[----:B------:R-:W-:-:S13]  /*0200*/  ISETP.GT.U32.AND P0, PT, R6, R7, PT ;  /* 0x000000070600720c */ /* 0x000fda0003f04070 */
[----:B------:R-:W-:Y:S01]  /*0210*/  @!P0 IMAD.IADD R7, R7, 0x1, -R6 ;  /* 0x0000000107078824 */ /* 0x000fe200078e0a06 */
[----:B------:R-:W-:-:S04]  /*0220*/  ISETP.NE.AND P0, PT, R10, RZ, PT ;  /* 0x000000ff0a00720c */ /* 0x000fc80003f05270 */
[----:B------:R-:W-:-:S13]  /*0230*/  ISETP.GT.U32.AND P1, PT, R6, R7, PT ;  /* 0x000000070600720c */ /* 0x000fda0003f24070 */
[----:B------:R-:W-:-:S05]  /*0240*/  @!P1 IADD3 R7, PT, PT, R7, -R6, RZ ;  /* 0x8000000607079210 */ /* 0x000fca0007ffe0ff */
[----:B------:R-:W-:Y:S01]  /*0250*/  @!P2 IMAD.MOV R7, RZ, RZ, -R7 ;  /* 0x000000ffff07a224 */ /* 0x000fe200078e0a07 */
[----:B------:R-:W-:Y:S02]  /*0260*/  @!P0 LOP3.LUT R7, RZ, R10, RZ, 0x33, !PT ;  /* 0x0000000aff078212 */ /* 0x000fe400078e33ff */
[----:B------:R-:W3:Y:S03]  /*0270*/  LDC R10, c[0x0][0x398] ;  /* 0x0000e600ff0a7b82 */ /* 0x000ee60000000800 */
[----:B--2---:R-:W-:-:S06]  /*0280*/  IMAD.WIDE R8, R7, 0x4, R8 ;  /* 0x0000000407087825 */ /* 0x004fcc00078e0208 */
[----:B-1----:R-:W2:Y:S01]  /*0290*/  LDG.E R8, desc[UR4][R8.64] ;  /* 0x0000000408087981 */ /* 0x002ea2000c1e1900 */
[----:B------:R-:W-:-:S05]  /*02a0*/  IMAD.IADD R5, R4, 0x1, -R7 ;  /* 0x0000000104057824 */ /* 0x000fca00078e0a07 */
[----:B--2---:R-:W-:-:S05]  /*02b0*/  LEA R11, R5, R8, 0x1 ;  /* 0x00000008050b7211 */ /* 0x004fca00078e08ff */
[----:B0-----:R-:W-:-:S06]  /*02c0*/  IMAD.WIDE R2, R11, 0x4, R2 ;  /* 0x000000040b027825 */ /* 0x001fcc00078e0202 */
        /* <DEDUP_REMOVED lines=12> */
[----:B------:R-:W-:Y:S05]  /*0390*/  CALL.REL.NOINC `($__internal_43_$__cuda_sm3x_div_rn_noftz_f32_slowpath) ;  /* 0x0000000400047944 */ /* 0x000fea0003c00000 */
[----:B------:R-:W-:-:S07]  /*03a0*/  IMAD.MOV.U32 R6, RZ, RZ, R2 ;  /* 0x000000ffff067224 */ /* 0x000fce00078e0002 */
.L_x_529:
[----:B------:R-:W-:Y:S05]  /*03b0*/  BSYNC.RECONVERGENT B0 ;  /* 0x0000000000007941 */ /* 0x000fea0003800200 */
.L_x_528:
[----:B------:R-:W0:Y:S08]  /*03c0*/  LDC.64 R8, c[0x0][0x3a8] ;  /* 0x0000ea00ff087b82 */ /* 0x000e300000000a00 */
[----:B------:R-:W1:Y:S01]  /*03d0*/  LDC.64 R10, c[0x0][0x390] ;  /* 0x0000e400ff0a7b82 */ /* 0x000e620000000a00 */
[----:B0-----:R-:W-:-:S06]  /*03e0*/  IMAD.WIDE R8, R7, 0x4, R8 ;  /* 0x0000000407087825 */ /* 0x001fcc00078e0208 */
[----:B------:R-:W2:Y:S02]  /*03f0*/  LDG.E R8, desc[UR4][R8.64] ;  /* 0x0000000408087981 */ /* 0x000ea4000c1e1900 */
[----:B--2---:R-:W-:-:S04]  /*0400*/  IMAD R5, R5, 0x2, R8 ;  /* 0x0000000205057824 */ /* 0x004fc800078e0208 */
[----:B-1----:R-:W-:Y:S02]  /*0410*/  IMAD.WIDE R10, R5, 0x4, R10 ;  /* 0x00000004050a7825 */ /* 0x002fe400078e020a */
[----:B------:R-:W0:Y:S04]  /*0420*/  LDC R5, c[0x0][0x398] ;  /* 0x0000e600ff057b82 */ /* 0x000e280000000800 */
[----:B------:R-:W2:Y:S01]  /*0430*/  LDG.E R10, desc[UR4][R10.64] ;  /* 0x000000040a0a7981 */ /* 0x000ea2000c1e1900 */
[----:B------:R-:W-:Y:S01]  /*0440*/  BSSY.RECONVERGENT B0, `(.L_x_530) ;  /* 0x000000c000007945 */ /* 0x000fe20003800200 */
[----:B0-----:R-:W0:Y:S02]  /*0450*/  MUFU.RCP R2, R5 ;  /* 0x0000000500027308 */ /* 0x001e240000001000 */
        /* <DEDUP_REMOVED lines=9> */
[----:B------:R-:W-:Y:S05]  /*04f0*/  CALL.REL.NOINC `($__internal_43_$__cuda_sm3x_div_rn_noftz_f32_slowpath) ;  /* 0x0000000000ac7944 */ /* 0x000fea0003c00000 */
.L_x_531:
[----:B------:R-:W-:Y:S05]  /*0500*/  BSYNC.RECONVERGENT B0 ;  /* 0x0000000000007941 */ /* 0x000fea0003800200 */
.L_x_530:
[----:B------:R-:W-:Y:S01]  /*0510*/  FMUL R3, R2, R2 ;  /* 0x0000000202037220 */ /* 0x000fe20000400000 */
[----:B------:R-:W-:Y:S03]  /*0520*/  BSSY.RECONVERGENT B0, `(.L_x_532) ;  /* 0x000000d000007945 */ /* 0x000fe60003800200 */
[----:B------:R-:W-:-:S04]  /*0530*/  FFMA R0, R6, R6, R3 ;  /* 0x0000000606007223 */ /* 0x000fc80000000003 */
[----:B------:R-:W-:Y:S01]  /*0540*/  VIADD R2, R0, 0xf3000000 ;  /* 0xf300000000027836 */ /* 0x000fe20000000000 */
[----:B------:R0:W1:Y:S04]  /*0550*/  MUFU.RSQ R3, R0 ;  /* 0x0000000000037308 */ /* 0x0000680000001400 */
[----:B------:R-:W-:-:S13]  /*0560*/  ISETP.GT.U32.AND P0, PT, R2, 0x727fffff, PT ;  /* 0x727fffff0200780c */ /* 0x000fda0003f04070 */
[----:B01----:R-:W-:Y:S05]  /*0570*/  @!P0 BRA `(.L_x_533) ;  /* 0x00000000000c8947 */ /* 0x003fea0003800000 */
[----:B------:R-:W-:-:S07]  /*0580*/  MOV R8, 0x5a0 ;  /* 0x000005a000087802 */ /* 0x000fce0000000f00 */
[----:B------:R-:W-:Y:S05]  /*0590*/  CALL.REL.NOINC `($__internal_42_$__cuda_sm20_sqrt_rn_f32_slowpath) ;  /* 0x0000000000287944 */ /* 0x000fea0003c00000 */
[----:B------:R-:W-:Y:S05]  /*05a0*/  BRA `(.L_x_534) ;  /* 0x0000000000107947 */ /* 0x000fea0003800000 */
.L_x_533:
[----:B------:R-:W-:Y:S01]  /*05b0*/  FMUL.FTZ R7, R0, R3 ;  /* 0x0000000300077220 */ /* 0x000fe20000410000 */
[----:B------:R-:W-:-:S03]  /*05c0*/  FMUL.FTZ R2, R3, 0.5 ;  /* 0x3f00000003027820 */ /* 0x000fc60000410000 */
[----:B------:R-:W-:-:S04]  /*05d0*/  FFMA R0, -R7, R7, R0 ;  /* 0x0000000707007223 */ /* 0x000fc80000000100 */
[----:B------:R-:W-:-:S07]  /*05e0*/  FFMA R7, R0, R2, R7 ;  /* 0x0000000200077223 */ /* 0x000fce0000000007 */
.L_x_534:
[----:B------:R-:W-:Y:S05]  /*05f0*/  BSYNC.RECONVERGENT B0 ;  /* 0x0000000000007941 */ /* 0x000fea0003800200 */
.L_x_532:
[----:B------:R-:W0:Y:S02]  /*0600*/  LDC.64 R2, c[0x0][0x388] ;  /* 0x0000e200ff027b82 */ /* 0x000e240000000a00 */
[----:B0-----:R-:W-:-:S05]  /*0610*/  IMAD.WIDE R4, R4, 0x4, R2 ;  /* 0x0000000404047825 */ /* 0x001fca00078e0202 */
[----:B------:R-:W-:Y:S01]  /*0620*/  STG.E desc[UR4][R4.64], R7 ;  /* 0x0000000704007986 */ /* 0x000fe2000c101904 */
[----:B------:R-:W-:Y:S05]  /*0630*/  EXIT ;  /* 0x000000000000794d */ /* 0x000fea0003800000 */
        .weak           $__internal_42_$__cuda_sm20_sqrt_rn_f32_slowpath
        .type           $__internal_42_$__cuda_sm20_sqrt_rn_f32_slowpath,@function
        .size           $__internal_42_$__cuda_sm20_sqrt_rn_f32_slowpath,($__internal_43_$__cuda_sm3x_div_rn_noftz_f32_slowpath - $__internal_42_$__cuda_sm20_sqrt_rn_f32_slowpath)
$__internal_42_$__cuda_sm20_sqrt_rn_f32_slowpath:
[----:B------:R-:W-:-:S13]  /*0640*/  LOP3.LUT P0, RZ, R0, 0x7fffffff, RZ, 0xc0, !PT ;  /* 0x7fffffff00ff7812 */ /* 0x000fda000780c0ff */
[----:B------:R-:W-:Y:S01]  /*0650*/  @!P0 IMAD.MOV.U32 R2, RZ, RZ, R0 ;  /* 0x000000ffff028224 */ /* 0x000fe200078e0000 */
[----:B------:R-:W-:Y:S06]  /*0660*/  @!P0 BRA `(.L_x_535) ;  /* 0x0000000000408947 */ /* 0x000fec0003800000 */
[----:B------:R-:W-:-:S13]  /*0670*/  FSETP.GEU.FTZ.AND P0, PT, R0, RZ, PT ;  /* 0x000000ff0000720b */ /* 0x000fda0003f1e000 */
[----:B------:R-:W-:Y:S01]  /*0680*/  @!P0 MOV R2, 0x7fffffff ;  /* 0x7fffffff00028802 */ /* 0x000fe20000000f00 */
        /* <DEDUP_REMOVED lines=14> */
.L_x_535:
[----:B------:R-:W-:Y:S01]  /*0770*/  IMAD.MOV.U32 R7, RZ, RZ, R2 ;  /* 0x000000ffff077224 */ /* 0x000fe200078e0002 */
[----:B------:R-:W-:Y:S01]  /*0780*/  MOV R2, R8 ;  /* 0x0000000800027202 */ /* 0x000fe20000000f00 */
[----:B------:R-:W-:-:S04]  /*0790*/  IMAD.MOV.U32 R3, RZ, RZ, 0x0 ;  /* 0x00000000ff037424 */ /* 0x000fc800078e00ff */
[----:B------:R-:W-:Y:S05]  /*07a0*/  RET.REL.NODEC R2 `(vec_computePSF_signalNsqrtMany_f) ;  /* 0xfffffff802147950 */ /* 0x000fea0003c3ffff */
        .weak           $__internal_43_$__cuda_sm3x_div_rn_noftz_f32_slowpath
        .type           $__internal_43_$__cuda_sm3x_div_rn_noftz_f32_slowpath,@function
        .size           $__internal_43_$__cuda_sm3x_div_rn_noftz_f32_slowpath,(.L_x_1542 - $__internal_43_$__cuda_sm3x_div_rn_noftz_f32_slowpath)
$__internal_43_$__cuda_sm3x_div_rn_noftz_f32_slowpath:
[--C-:B------:R-:W-:Y:S01]  /*07b0*/  SHF.R.U32.HI R9, RZ, 0x17, R0.reuse ;  /* 0x00000017ff097819 */ /* 0x100fe20000011600 */
[----:B------:R-:W-:Y:S01]  /*07c0*/  BSSY.RECONVERGENT B1, `(.L_x_536) ;  /* 0x0000063000017945 */ /* 0x000fe20003800200 */
[----:B------:R-:W-:Y:S02]  /*07d0*/  SHF.R.U32.HI R2, RZ, 0x17, R3 ;  /* 0x00000017ff027819 */ /* 0x000fe40000011603 */
[----:B------:R-:W-:Y:S02]  /*07e0*/  LOP3.LUT R9, R9, 0xff, RZ, 0xc0, !PT ;  /* 0x000000ff09097812 */ /* 0x000fe400078ec0ff */
[----:B------:R-:W-:Y:S01]  /*07f0*/  LOP3.LUT R12, R2, 0xff, RZ, 0xc0, !PT ;  /* 0x000000ff020c7812 */ /* 0x000fe200078ec0ff */
[----:B------:R-:W-:Y:S02]  /*0800*/  IMAD.MOV.U32 R2, RZ, RZ, R0 ;  /* 0x000000ffff027224 */ /* 0x000fe400078e0000 */
[----:B------:R-:W-:Y:S01]  /*0810*/  VIADD R11, R9, 0xffffffff ;  /* 0xffffffff090b7836 */ /* 0x000fe20000000000 */
[----:B------:R-:W-:-:S04]  /*0820*/  IADD3 R13, PT, PT, R12, -0x1, RZ ;  /* 0xffffffff0c0d7810 */ /* 0x000fc80007ffe0ff */
        /* <DEDUP_REMOVED lines=22> */
[----:B------:R-:W-:Y:S01]  /*0990*/  @P0 MOV R10, RZ ;  /* 0x000000ff000a0202 */ /* 0x000fe20000000f00 */
[----:B------:R-:W-:Y:S02]  /*09a0*/  @!P0 IMAD.MOV.U32 R10, RZ, RZ, -0x40 ;  /* 0xffffffc0ff0a8424 */ /* 0x000fe400078e00ff */
[----:B------:R-:W-:Y:S01]  /*09b0*/  @!P0 FFMA R3, R3, 1.84467440737095516160e+19, RZ ;  /* 0x5f80000003038823 */ /* 0x000fe200000000ff */
[----:B------:R-:W-:Y:S01]  /*09c0*/  @!P1 FFMA R2, R0, 1.84467440737095516160e+19, RZ ;  /* 0x5f80000000029823 */ /* 0x000fe200000000ff */
[----:B------:R-:W-:-:S07]  /*09d0*/  @!P1 VIADD R10, R10, 0x40 ;  /* 0x000000400a0a9836 */ /* 0x000fce0000000000 */
.L_x_537:
[----:B------:R-:W-:Y:S01]  /*09e0*/  LEA R11, R9, 0xc0800000, 0x17 ;  /* 0xc0800000090b7811 */ /* 0x000fe200078eb8ff */
[----:B------:R-:W-:Y:S01]  /*09f0*/  VIADD R12, R12, 0xffffff81 ;  /* 0xffffff810c0c7836 */ /* 0x000fe20000000000 */
[----:B------:R-:W-:Y:S02]  /*0a00*/  BSSY.RECONVERGENT B2, `(.L_x_542) ;  /* 0x0000035000027945 */ /* 0x000fe40003800200 */
[----:B------:R-:W-:Y:S01]  /*0a10*/  IADD3 R11, PT, PT, -R11, R2, RZ ;  /* 0x000000020b0b7210 */ /* 0x000fe20007ffe1ff */
[C---:B------:R-:W-:Y:S01]  /*0a20*/  IMAD R2, R12.reuse, -0x800000, R3 ;  /* 0xff8000000c027824 */ /* 0x040fe200078e0203 */
[----:B------:R-:W-:Y:S02]  /*0a30*/  IADD3 R9, PT, PT, R12, 0x7f, -R9 ;  /* 0x0000007f0c097810 */ /* 0x000fe40007ffe809 */
[----:B------:R-:W0:Y:S01]  /*0a40*/  MUFU.RCP R13, R11 ;  /* 0x0000000b000d7308 */ /* 0x000e220000001000 */
[----:B------:R-:W-:Y:S02]  /*0a50*/  FADD.FTZ R15, -R11, -RZ ;  /* 0x800000ff0b0f7221 */ /* 0x000fe40000010100 */
[----:B------:R-:W-:-:S02]  /*0a60*/  IMAD.IADD R9, R9, 0x1, R10 ;  /* 0x0000000109097824 */ /* 0x000fc400078e020a */
        /* <DEDUP_REMOVED lines=42> */
.L_x_544:
[----:B------:R-:W-:-:S04]  /*0d10*/  LOP3.LUT R2, R2, 0x80000000, RZ, 0xc0, !PT ;  /* 0x8000000002027812 */ /* 0x000fc800078ec0ff */
[----:B------:R-:W-:Y:S01]  /*0d20*/  LOP3.LUT R2, R2, 0x7f800000, RZ, 0xfc, !PT ;  /* 0x7f80000002027812 */ /* 0x000fe200078efcff */
[----:B------:R-:W-:Y:S06]  /*0d30*/  BRA `(.L_x_545) ;  /* 0x0000000000047947 */ /* 0x000fec0003800000 */
.L_x_543:
[----:B------:R-:W-:-:S07]  /*0d40*/  IMAD R2, R9, 0x800000, R2 ;  /* 0x0080000009027824 */ /* 0x000fce00078e0202 */
.L_x_545:
[----:B------:R-:W-:Y:S05]  /*0d50*/  BSYNC.RECONVERGENT B2 ;  /* 0x0000000000027941 */ /* 0x000fea0003800200 */
.L_x_542:
[----:B------:R-:W-:Y:S05]  /*0d60*/  BRA `(.L_x_546) ;  /* 0x0000000000207947 */ /* 0x000fea0003800000 */
.L_x_541:
[----:B------:R-:W-:-:S04]  /*0d70*/  LOP3.LUT R2, R2, 0x80000000, R3, 0x48, !PT ;  /* 0x8000000002027812 */ /* 0x000fc800078e4803 */
[----:B------:R-:W-:Y:S01]  /*0d80*/  LOP3.LUT R2, R2, 0x7f800000, RZ, 0xfc, !PT ;  /* 0x7f80000002027812 */ /* 0x000fe200078efcff */
[----:B------:R-:W-:Y:S06]  /*0d90*/  BRA `(.L_x_546) ;  /* 0x0000000000147947 */ /* 0x000fec0003800000 */
.L_x_540:
[----:B------:R-:W-:Y:S01]  /*0da0*/  LOP3.LUT R2, R2, 0x80000000, R3, 0x48, !PT ;  /* 0x8000000002027812 */ /* 0x000fe200078e4803 */
[----:B------:R-:W-:Y:S06]  /*0db0*/  BRA `(.L_x_546) ;  /* 0x00000000000c7947 */ /* 0x000fec0003800000 */
.L_x_539:
[----:B------:R-:W0:Y:S01]  /*0dc0*/  MUFU.RSQ R2, -QNAN ;  /* 0xffc0000000027908 */ /* 0x000e220000001400 */
[----:B------:R-:W-:Y:S05]  /*0dd0*/  BRA `(.L_x_546) ;  /* 0x0000000000047947 */ /* 0x000fea0003800000 */
.L_x_538:
[----:B------:R-:W-:-:S07]  /*0de0*/  FADD.FTZ R2, R3, R0 ;  /* 0x0000000003027221 */ /* 0x000fce0000010000 */
.L_x_546:
[----:B------:R-:W-:Y:S05]  /*0df0*/  BSYNC.RECONVERGENT B1 ;  /* 0x0000000000017941 */ /* 0x000fea0003800200 */
.L_x_536:
[----:B------:R-:W-:-:S04]  /*0e00*/  HFMA2 R9, -RZ, RZ, 0, 0 ;  /* 0x00000000ff097431 */ /* 0x000fc800000001ff */
[----:B0-----:R-:W-:Y:S05]  /*0e10*/  RET.REL.NODEC R8 `(vec_computePSF_signalNsqrtMany_f) ;  /* 0xfffffff008787950 */ /* 0x001fea0003c3ffff */
.L_x_547:
        /* <DEDUP_REMOVED lines=14> */
.L_x_1542:


//--------------------- .text.vec_computePSF_signalNsqrtMany --------------------------
	.section	.text.vec_computePSF_signalNsqrtMany,"ax",@progbits
	.align	128
        .global         vec_computePSF_signalNsqrtMany
        .type           vec_computePSF_signalNsqrtMany,@function
        .size           vec_computePSF_signalNsqrtMany,(.L_x_1544 - vec_computePSF_signalNsqrtMany)
        .other          vec_computePSF_signalNsqrtMany,@"STO_CUDA_ENTRY STV_DEFAULT"
vec_computePSF_signalNsqrtMany:
.text.vec_computePSF_signalNsqrtMany:
        /* <DEDUP_REMOVED lines=17> */
[----:B------:R-:W-:Y:S01]  /*0110*/  ISETP.GE.AND P2, PT, R0, RZ, PT ;  /* 0x000000ff0000720c */ /* 0x000fe20003f46270 */
[----:B------:R-:W2:Y:S04]  /*0120*/  LDCU UR6, c[0x0][0x39c] ;  /* 0x00007380ff0677ac */ /* 0x000ea80008000800 */
        /* <DEDUP_REMOVED lines=8> */
[----:B------:R-:W-:-:S04]  /*01b0*/  IMAD R5, R5, R6, RZ ;  /* 0x0000000605057224 */ /* 0x000fc800078e02ff */
[----:B------:R-:W-:Y:S02]  /*01c0*/  IMAD.HI.U32 R3, R3, R5, R2 ;  /* 0x0000000503037227 */ /* 0x000fe400078e0002 */
[----:B------:R-:W0:Y:S04]  /*01d0*/  LDC.64 R4, c[0x0][0x390] ;  /* 0x0000e400ff047b82 */ /* 0x000e280000000a00 */
[----:B------:R-:W-:-:S04]  /*01e0*/  IMAD.HI.U32 R3, R3, R21, RZ ;  /* 0x0000001503037227 */ /* 0x000fc800078e00ff */
[----:B------:R-:W-:-:S04]  /*01f0*/  IMAD.MOV R3, RZ, RZ, -R3 ;  /* 0x000000ffff037224 */ /* 0x000fc800078e0a03 */
[C---:B------:R-:W-:Y:S02]  /*0200*/  IMAD R21, R6.reuse, R3, R21 ;  /* 0x0000000306157224 */ /* 0x040fe400078e0215 */
[----:B------:R-:W4:Y:S03]  /*0210*/  LDC.64 R2, c[0x0][0x3a0] ;  /* 0x0000e800ff027b82 */ /* 0x000f260000000a00 */
[----:B------:R-:W-:-:S13]  /*0220*/  ISETP.GT.U32.AND P0, PT, R6, R21, PT ;  /* 0x000000150600720c */ /* 0x000fda0003f04070 */
[----:B------:R-:W-:Y:S01]  /*0230*/  @!P0 IMAD.IADD R21, R21, 0x1, -R6 ;  /* 0x0000000115158824 */ /* 0x000fe200078e0a06 */
[----:B------:R-:W-:-:S04]  /*0240*/  ISETP.NE.AND P0, PT, R7, RZ, PT ;  /* 0x000000ff0700720c */ /* 0x000fc80003f05270 */
[----:B------:R-:W-:-:S13]  /*0250*/  ISETP.GT.U32.AND P1, PT, R6, R21, PT ;  /* 0x000000150600720c */ /* 0x000fda0003f24070 */
[----:B------:R-:W-:-:S05]  /*0260*/  @!P1 IMAD.IADD R21, R21, 0x1, -R6 ;  /* 0x0000000115159824 */ /* 0x000fca00078e0a06 */
[----:B------:R-:W-:Y:S02]  /*0270*/  @!P2 IADD3 R21, PT, PT, -R21, RZ, RZ ;  /* 0x000000ff1515a210 */ /* 0x000fe40007ffe1ff */
[----:B------:R-:W-:-:S05]  /*0280*/  @!P0 LOP3.LUT R21, RZ, R7, RZ, 0x33, !PT ;  /* 0x00000007ff158212 */ /* 0x000fca00078e33ff */
[----:B----4-:R-:W-:-:S06]  /*0290*/  IMAD.WIDE R2, R21, 0x4, R2 ;  /* 0x0000000415027825 */ /* 0x010fcc00078e0202 */
[----:B-1----:R-:W4:Y:S01]  /*02a0*/  LDG.E R3, desc[UR4][R2.64] ;  /* 0x0000000402037981 */ /* 0x002f22000c1e1900 */
[----:B------:R-:W-:Y:S02]  /*02b0*/  IMAD.IADD R20, R0, 0x1, -R21 ;  /* 0x0000000100147824 */ /* 0x000fe400078e0a15 */
[----:B------:R-:W-:Y:S02]  /*02c0*/  IMAD.MOV.U32 R6, RZ, RZ, 0x1 ;  /* 0x00000001ff067424 */ /* 0x000fe400078e00ff */
[----:B----4-:R-:W-:-:S04]  /*02d0*/  IMAD R7, R20, 0x2, R3 ;  /* 0x0000000214077824 */ /* 0x010fc800078e0203 */
[----:B0-----:R-:W-:-:S06]  /*02e0*/  IMAD.WIDE R4, R7, 0x8, R4 ;  /* 0x0000000807047825 */ /* 0x001fcc00078e0204 */
[----:B------:R-:W4:Y:S01]  /*02f0*/  LDG.E.64 R4, desc[UR4][R4.64] ;  /* 0x0000000404047981 */ /* 0x000f22000c1e1b00 */
[----:B--2---:R-:W3:Y:S01]  /*0300*/  MUFU.RCP64H R7, UR6 ;  /* 0x0000000600077d08 */ /* 0x004ee20008001800 */
[----:B------:R-:W-:Y:S01]  /*0310*/  BSSY.RECONVERGENT B0, `(.L_x_548) ;  /* 0x0000013000007945 */ /* 0x000fe20003800200 */
[----:B---3--:R-:W-:-:S08]  /*0320*/  DFMA R8, R6, -R10, 1 ;  /* 0x3ff000000608742b */ /* 0x008fd0000000080a */
[----:B------:R-:W-:-:S08]  /*0330*/  DFMA R8, R8, R8, R8 ;  /* 0x000000080808722b */ /* 0x000fd00000000008 */
[----:B------:R-:W-:-:S08]  /*0340*/  DFMA R8, R6, R8, R6 ;  /* 0x000000080608722b */ /* 0x000fd00000000006 */
[----:B------:R-:W-:-:S08]  /*0350*/  DFMA R2, R8, -R10, 1 ;  /* 0x3ff000000802742b */ /* 0x000fd0000000080a */
[----:B------:R-:W-:-:S08]  /*0360*/  DFMA R2, R8, R2, R8 ;  /* 0x000000020802722b */ /* 0x000fd00000000008 */
[----:B----4-:R-:W-:Y:S01]  /*0370*/  DMUL R6, R4, R2 ;  /* 0x0000000204067228 */ /* 0x010fe20000000000 */
[----:B------:R-:W-:-:S07]  /*0380*/  FSETP.GEU.AND P1, PT, |R5|, 6.5827683646048100446e-37, PT ;  /* 0x036000000500780b */ /* 0x000fce0003f2e200 */
[----:B------:R-:W-:-:S08]  /*0390*/  DFMA R8, R6, -R10, R4 ;  /* 0x8000000a0608722b */ /* 0x000fd00000000004 */
[----:B------:R-:W-:Y:S01]  /*03a0*/  DFMA R2, R2, R8, R6 ;  /* 0x000000080202722b */ /* 0x000fe20000000006 */
[----:B------:R-:W0:Y:S09]  /*03b0*/  LDC R7, c[0x0][0x39c] ;  /* 0x0000e700ff077b82 */ /* 0x000e320000000800 */
[----:B------:R-:W-:Y:S01]  /*03c0*/  FFMA R6, RZ, UR6, R3 ;  /* 0x00000006ff067c23 */ /* 0x000fe20008000003 */
[----:B------:R-:W1:Y:S04]  /*03d0*/  LDCU UR6, c[0x0][0x398] ;  /* 0x00007300ff0677ac */ /* 0x000e680008000800 */
[----:B------:R-:W-:-:S13]  /*03e0*/  FSETP.GT.AND P0, PT, |R6|, 1.469367938527859385e-39, PT ;  /* 0x001000000600780b */ /* 0x000fda0003f04200 */
[----:B------:R-:W-:Y:S05]  /*03f0*/  @P0 BRA P1, `(.L_x_549) ;  /* 0x0000000000100947 */ /* 0x000fea0000800000 */
[----:B------:R-:W-:-:S07]  /*0400*/  MOV R22, 0x420 ;  /* 0x0000042000167802 */ /* 0x000fce0000000f00 */
[----:B01----:R-:W-:Y:S05]  /*0410*/  CALL.REL.NOINC `($__internal_44_$__cuda_sm20_div_rn_f64_full) ;  /* 0x0000000000f07944 */ /* 0x003fea0003c00000 */
[----:B------:R-:W-:Y:S02]  /*0420*/  IMAD.MOV.U32 R2, RZ, RZ, R4 ;  /* 0x000000ffff027224 */ /* 0x000fe400078e0004 */
[----:B------:R-:W-:-:S07]  /*0430*/  IMAD.MOV.U32 R3, RZ, RZ, R5 ;  /* 0x000000ffff037224 */ /* 0x000fce00078e0005 */
.L_x_549:
[----:B-1----:R-:W-:Y:S05]  /*0440*/  BSYNC.RECONVERGENT B0 ;  /* 0x0000000000007941 */ /* 0x002fea0003800200 */
.L_x_548:
[----:B------:R-:W1:Y:S01]  /*0450*/  LDC.64 R4, c[0x0][0x3a8] ;  /* 0x0000ea00ff047b82 */ /* 0x000e620000000a00 */
[----:B------:R-:W2:Y:S07]  /*0460*/  LDCU UR7, c[0x0][0x39c] ;  /* 0x00007380ff0777ac */ /* 0x000eae0008000800 */
[----:B------:R-:W3:Y:S08]  /*0470*/  LDC.64 R8, c[0x0][0x390] ;  /* 0x0000e400ff087b82 */ /* 0x000ef00000000a00 */
[----:B------:R-:W4:Y:S01]  /*0480*/  LDC.64 R12, c[0x0][0x398] ;  /* 0x0000e600ff0c7b82 */ /* 0x000f220000000a00 */
[----:B-1----:R-:W-:-:S06]  /*0490*/  IMAD.WIDE R4, R21, 0x4, R4 ;  /* 0x0000000415047825 */ /* 0x002fcc00078e0204 */
[----:B------:R-:W5:Y:S01]  /*04a0*/  LDG.E R5, desc[UR4][R4.64] ;  /* 0x0000000404057981 */ /* 0x000f62000c1e1900 */
[----:B------:R-:W-:Y:S02]  /*04b0*/  HFMA2 R10, -RZ, RZ, 0, 5.9604644775390625e-08 ;  /* 0x00000001ff0a7431 */ /* 0x000fe400000001ff */
[----:B-----5:R-:W-:-:S04]  /*04c0*/  IMAD R11, R20, 0x2, R5 ;  /* 0x00000002140b7824 */ /* 0x020fc800078e0205 */
[----:B---3--:R-:W-:-:S06]  /*04d0*/  IMAD.WIDE R8, R11, 0x8, R8 ;  /* 0x000000080b087825 */ /* 0x008fcc00078e0208 */
[----:B------:R-:W3:Y:S01]  /*04e0*/  LDG.E.64 R8, desc[UR4][R8.64] ;  /* 0x0000000408087981 */ /* 0x000ee2000c1e1b00 */
[----:B--2---:R-:W4:Y:S01]  /*04f0*/  MUFU.RCP64H R11, UR7 ;  /* 0x00000007000b7d08 */ /* 0x004f220008001800 */
[----:B------:R-:W-:Y:S01]  /*0500*/  BSSY.RECONVERGENT B0, `(.L_x_550) ;  /* 0x0000011000007945 */ /* 0x000fe20003800200 */
[----:B----4-:R-:W-:-:S08]  /*0510*/  DFMA R14, R10, -R12, 1 ;  /* 0x3ff000000a0e742b */ /* 0x010fd0000000080c */
[----:B------:R-:W-:-:S08]  /*0520*/  DFMA R14, R14, R14, R14 ;  /* 0x0000000e0e0e722b */ /* 0x000fd0000000000e */
[----:B------:R-:W-:-:S08]  /*0530*/  DFMA R14, R10, R14, R10 ;  /* 0x0000000e0a0e722b */ /* 0x000fd0000000000a */
[----:B------:R-:W-:-:S08]  /*0540*/  DFMA R4, R14, -R12, 1 ;  /* 0x3ff000000e04742b */ /* 0x000fd0000000080c */
[----:B------:R-:W-:-:S08]  /*0550*/  DFMA R14, R14, R4, R14 ;  /* 0x000000040e0e722b */ /* 0x000fd0000000000e */
[----:B---3--:R-:W-:Y:S01]  /*0560*/  DMUL R4, R14, R8 ;  /* 0x000000080e047228 */ /* 0x008fe20000000000 */
[----:B------:R-:W-:-:S07]  /*0570*/  FSETP.GEU.AND P1, PT, |R9|, 6.5827683646048100446e-37, PT ;  /* 0x036000000900780b */ /* 0x000fce0003f2e200 */
[----:B------:R-:W-:-:S08]  /*0580*/  DFMA R10, R4, -R12, R8 ;  /* 0x8000000c040a722b */ /* 0x000fd00000000008 */
[----:B------:R-:W-:-:S10]  /*0590*/  DFMA R4, R14, R10, R4 ;  /* 0x0000000a0e04722b */ /* 0x000fd40000000004 */
[----:B------:R-:W-:-:S05]  /*05a0*/  FFMA R6, RZ, UR7, R5 ;  /* 0x00000007ff067c23 */ /* 0x000fca0008000005 */
[----:B------:R-:W-:-:S13]  /*05b0*/  FSETP.GT.AND P0, PT, |R6|, 1.469367938527859385e-39, PT ;  /* 0x001000000600780b */ /* 0x000fda0003f04200 */
[----:B------:R-:W-:Y:S05]  /*05c0*/  @P0 BRA P1, `(.L_x_551) ;  /* 0x0000000000100947 */ /* 0x000fea0000800000 */
[----:B------:R-:W-:Y:S01]  /*05d0*/  IMAD.MOV.U32 R4, RZ, RZ, R8 ;  /* 0x000000ffff047224 */ /* 0x000fe200078e0008 */
[----:B------:R-:W-:Y:S01]  /*05e0*/  MOV R22, 0x610 ;  /* 0x0000061000167802 */ /* 0x000fe20000000f00 */
[----:B------:R-:W-:-:S07]  /*05f0*/  IMAD.MOV.U32 R5, RZ, RZ, R9 ;  /* 0x000000ffff057224 */ /* 0x000fce00078e0009 */
[----:B0-----:R-:W-:Y:S05]  /*0600*/  CALL.REL.NOINC `($__internal_44_$__cuda_sm20_div_rn_f64_full) ;  /* 0x0000000000747944 */ /* 0x001fea0003c00000 */
.L_x_551:
[----:B------:R-:W-:Y:S05]  /*0610*/  BSYNC.RECONVERGENT B0 ;  /* 0x0000000000007941 */ /* 0x000fea0003800200 */
.L_x_550:
[----:B------:R-:W-:Y:S01]  /*0620*/  DMUL R4, R4, R4 ;  /* 0x0000000404047228 */ /* 0x000fe20000000000 */
[----:B------:R-:W-:Y:S01]  /*0630*/  IMAD.MOV.U32 R8, RZ, RZ, 0x0 ;  /* 0x00000000ff087424 */ /* 0x000fe200078e00ff */
[----:B------:R-:W-:Y:S01]  /*0640*/  BSSY.RECONVERGENT B0, `(.L_x_552) ;  /* 0x0000015000007945 */ /* 0x000fe20003800200 */
[----:B------:R-:W-:-:S05]  /*0650*/  IMAD.MOV.U32 R9, RZ, RZ, 0x3fd80000 ;  /* 0x3fd80000ff097424 */ /* 0x000fca00078e00ff */
[----:B------:R-:W-:-:S06]  /*0660*/  DFMA R4, R2, R2, R4 ;  /* 0x000000020204722b */ /* 0x000fcc0000000004 */
[----:B0-----:R-:W0:Y:S04]  /*0670*/  MUFU.RSQ64H R7, R5 ;  /* 0x0000000500077308 */ /* 0x001e280000001c00 */
[----:B------:R-:W-:-:S05]  /*0680*/  VIADD R6, R5, 0xfcb00000 ;  /* 0xfcb0000005067836 */ /* 0x000fca0000000000 */
[----:B------:R-:W-:Y:S01]  /*0690*/  ISETP.GE.U32.AND P0, PT, R6, 0x7ca00000, PT ;  /* 0x7ca000000600780c */ /* 0x000fe20003f06070 */
[----:B0-----:R-:W-:-:S08]  /*06a0*/  DMUL R2, R6, R6 ;  /* 0x0000000606027228 */ /* 0x001fd00000000000 */
[----:B------:R-:W-:-:S08]  /*06b0*/  DFMA R2, R4, -R2, 1 ;  /* 0x3ff000000402742b */ /* 0x000fd00000000802 */
[----:B------:R-:W-:Y:S02]  /*06c0*/  DFMA R8, R2, R8, 0.5 ;  /* 0x3fe000000208742b */ /* 0x000fe40000000008 */
[----:B------:R-:W-:-:S08]  /*06d0*/  DMUL R2, R6, R2 ;  /* 0x0000000206027228 */ /* 0x000fd00000000000 */
[----:B------:R-:W-:-:S08]  /*06e0*/  DFMA R10, R8, R2, R6 ;  /* 0x00000002080a722b */ /* 0x000fd00000000006 */
[----:B------:R-:W-:Y:S02]  /*06f0*/  DMUL R12, R4, R10 ;  /* 0x0000000a040c7228 */ /* 0x000fe40000000000 */
[----:B------:R-:W-:Y:S01]  /*0700*/  VIADD R9, R11, 0xfff00000 ;  /* 0xfff000000b097836 */ /* 0x000fe20000000000 */
[----:B------:R-:W-:-:S05]  /*0710*/  MOV R8, R10 ;  /* 0x0000000a00087202 */ /* 0x000fca0000000f00 */
[----:B------:R-:W-:-:S08]  /*0720*/  DFMA R14, R12, -R12, R4 ;  /* 0x8000000c0c0e722b */ /* 0x000fd00000000004 */
[----:B------:R-:W-:Y:S01]  /*0730*/  DFMA R2, R14, R8, R12 ;  /* 0x000000080e02722b */ /* 0x000fe2000000000c */
[----:B------:R-:W-:Y:S10]  /*0740*/  @!P0 BRA `(.L_x_553) ;  /* 0x0000000000108947 */ /* 0x000ff40003800000 */
[----:B------:R-:W-:-:S07]  /*0750*/  MOV R2, 0x770 ;  /* 0x0000077000027802 */ /* 0x000fce0000000f00 */
[----:B------:R-:W-:Y:S05]  /*0760*/  CALL.REL.NOINC `($__internal_45_$__cuda_sm20_dsqrt_rn_f64_mediumpath_v1) ;  /* 0x0000000400907944 */ /* 0x000fea0003c00000 */
[----:B------:R-:W-:Y:S02]  /*0770*/  IMAD.MOV.U32 R2, RZ, RZ, R4 ;  /* 0x000000ffff027224 */ /* 0x000fe400078e0004 */
[----:B------:R-:W-:-:S07]  /*0780*/  IMAD.MOV.U32 R3, RZ, RZ, R5 ;  /* 0x000000ffff037224 */ /* 0x000fce00078e0005 */
.L_x_553:
[----:B------:R-:W-:Y:S05]  /*0790*/  BSYNC.RECONVERGENT B0 ;  /* 0x0000000000007941 */ /* 0x000fea0003800200 */
.L_x_552:
[----:B------:R-:W0:Y:S02]  /*07a0*/  LDC.64 R4, c[0x0][0x388] ;  /* 0x0000e200ff047b82 */ /* 0x000e240000000a00 */
[----:B0-----:R-:W-:-:S05]  /*07b0*/  IMAD.WIDE R4, R0, 0x8, R4 ;  /* 0x0000000800047825 */ /* 0x001fca00078e0204 */
[----:B------:R-:W-:Y:S01]  /*07c0*/  STG.E.64 desc[UR4][R4.64], R2 ;  /* 0x0000000204007986 */ /* 0x000fe2000c101b04 */
[----:B------:R-:W-:Y:S05]  /*07d0*/  EXIT ;  /* 0x000000000000794d */ /* 0x000fea0003800000 */
        .weak           $__internal_44_$__cuda_sm20_div_rn_f64_full
        .type           $__internal_44_$__cuda_sm20_div_rn_f64_full,@function
        .size           $__internal_44_$__cuda_sm20_div_rn_f64_full,($__internal_45_$__cuda_sm20_dsqrt_rn_f64_mediumpath_v1 - $__internal_44_$__cuda_sm20_div_rn_f64_full)
$__internal_44_$__cuda_sm20_div_rn_f64_full:
[C---:B------:R-:W-:Y:S01]  /*07e0*/  FSETP.GEU.AND P0, PT, |R7|.reuse, 1.469367938527859385e-39, PT ;  /* 0x001000000700780b */ /* 0x040fe20003f0e200 */
[----:B------:R-:W-:Y:S01]  /*07f0*/  IMAD.U32 R6, RZ, RZ, UR6 ;  /* 0x00000006ff067e24 */ /* 0x000fe2000f8e00ff */
[----:B------:R-:W-:Y:S01]  /*0800*/  LOP3.LUT R9, R7, 0x800fffff, RZ, 0xc0, !PT ;  /* 0x800fffff07097812 */ /* 0x000fe200078ec0ff */
[----:B------:R-:W-:Y:S01]  /*0810*/  IMAD.U32 R8, RZ, RZ, UR6 ;  /* 0x00000006ff087e24 */ /* 0x000fe2000f8e00ff */
[----:B------:R-:W-:Y:S01]  /*0820*/  FSETP.GEU.AND P2, PT, |R5|, 1.469367938527859385e-39, PT ;  /* 0x001000000500780b */ /* 0x000fe20003f4e200 */
[----:B------:R-:W-:Y:S01]  /*0830*/  IMAD.MOV.U32 R12, RZ, RZ, 0x1 ;  /* 0x00000001ff0c7424 */ /* 0x000fe200078e00ff */
[----:B------:R-:W-:Y:S01]  /*0840*/  LOP3.LUT R9, R9, 0x3ff00000, RZ, 0xfc, !PT ;  /* 0x3ff0000009097812 */ /* 0x000fe200078efcff */
[----:B------:R-:W-:Y:S01]  /*0850*/  IMAD.MOV.U32 R18, RZ, RZ, 0x1ca00000 ;  /* 0x1ca00000ff127424 */ /* 0x000fe200078e00ff */
[----:B------:R-:W-:Y:S01]  /*0860*/  LOP3.LUT R19, R5, 0x7ff00000, RZ, 0xc0, !PT ;  /* 0x7ff0000005137812 */ /* 0x000fe200078ec0ff */
[----:B------:R-:W-:Y:S01]  /*0870*/  BSSY.RECONVERGENT B1, `(.L_x_554) ;  /* 0x000004f000017945 */ /* 0x000fe20003800200 */
[----:B------:R-:W-:-:S03]  /*0880*/  LOP3.LUT R24, R7, 0x7ff00000, RZ, 0xc0, !PT ;  /* 0x7ff0000007187812 */ /* 0x000fc600078ec0ff */
[----:B------:R-:W-:Y:S01]  /*0890*/  @!P0 DMUL R8, R6, 8.98846567431157953865e+307 ;  /* 0x7fe0000006088828 */ /* 0x000fe20000000000 */
[----:B------:R-:W-:Y:S01]  /*08a0*/  ISETP.GE.U32.AND P1, PT, R19, R24, PT ;  /* 0x000000181300720c */ /* 0x000fe20003f26070 */
[----:B------:R-:W-:Y:S02]  /*08b0*/  IMAD.MOV.U32 R23, RZ, RZ, R19 ;  /* 0x000000ffff177224 */ /* 0x000fe400078e0013 */
[----:B------:R-:W-:Y:S02]  /*08c0*/  @!P2 LOP3.LUT R14, R7, 0x7ff00000, RZ, 0xc0, !PT ;  /* 0x7ff00000070ea812 */ /* 0x000fe400078ec0ff */
[----:B------:R-:W0:Y:S02]  /*08d0*/  MUFU.RCP64H R13, R9 ;  /* 0x00000009000d7308 */ /* 0x000e240000001800 */
[----:B------:R-:W-:Y:S02]  /*08e0*/  @!P2 ISETP.GE.U32.AND P3, PT, R19, R14, PT ;  /* 0x0000000e1300a20c */ /* 0x000fe40003f66070 */
[----:B------:R-:W-:-:S02]  /*08f0*/  @!P0 LOP3.LUT R24, R9, 0x7ff00000, RZ, 0xc0, !PT ;  /* 0x7ff0000009188812 */ /* 0x000fc400078ec0ff */
[----:B------:R-:W-:-:S03]  /*0900*/  @!P2 SEL R15, R18, 0x63400000, !P3 ;  /* 0x63400000120fa807 */ /* 0x000fc60005800000 */
[----:B------:R-:W-:Y:S01]  /*0910*/  VIADD R26, R24, 0xffffffff ;  /* 0xffffffff181a7836 */ /* 0x000fe20000000000 */
[----:B------:R-:W-:-:S04]  /*0920*/  @!P2 LOP3.LUT R16, R15, 0x80000000, R5, 0xf8, !PT ;  /* 0x800000000f10a812 */ /* 0x000fc800078ef805 */
[----:B------:R-:W-:Y:S01]  /*0930*/  @!P2 LOP3.LUT R17, R16, 0x100000, RZ, 0xfc, !PT ;  /* 0x001000001011a812 */ /* 0x000fe200078efcff */
[----:B------:R-:W-:Y:S01]  /*0940*/  @!P2 IMAD.MOV.U32 R16, RZ, RZ, RZ ;  /* 0x000000ffff10a224 */ /* 0x000fe200078e00ff */
[----:B0-----:R-:W-:-:S08]  /*0950*/  DFMA R10, R12, -R8, 1 ;  /* 0x3ff000000c0a742b */ /* 0x001fd00000000808 */
[----:B------:R-:W-:-:S08]  /*0960*/  DFMA R10, R10, R10, R10 ;  /* 0x0000000a0a0a722b */ /* 0x000fd0000000000a */
[----:B------:R-:W-:Y:S01]  /*0970*/  DFMA R12, R12, R10, R12 ;  /* 0x0000000a0c0c722b */ /* 0x000fe2000000000c */
[----:B------:R-:W-:Y:S02]  /*0980*/  SEL R11, R18, 0x63400000, !P1 ;  /* 0x63400000120b7807 */ /* 0x000fe40004800000 */
[----:B------:R-:W-:Y:S02]  /*0990*/  MOV R10, R4 ;  /* 0x00000004000a7202 */ /* 0x000fe40000000f00 */
        /* <DEDUP_REMOVED lines=8> */
[----:B------:R-:W-:-:S03]  /*0a20*/  DFMA R16, R12, -R8, R10 ;  /* 0x800000080c10722b */ /* 0x000fc6000000000a */
[----:B------:R-:W-:-:S05]  /*0a30*/  ISETP.GT.U32.OR P0, PT, R26, 0x7feffffe, P0 ;  /* 0x7feffffe1a00780c */ /* 0x000fca0000704470 */
[----:B------:R-:W-:-:S08]  /*0a40*/  DFMA R16, R14, R16, R12 ;  /* 0x000000100e10722b */ /* 0x000fd0000000000c */
[----:B------:R-:W-:Y:S05]  /*0a50*/  @P0 BRA `(.L_x_555) ;  /* 0x00000000006c0947 */ /* 0x000fea0003800000 */
[----:B------:R-:W-:Y:S01]  /*0a60*/  LOP3.LUT R12, R7, 0x7ff00000, RZ, 0xc0, !PT ;  /* 0x7ff00000070c7812 */ /* 0x000fe200078ec0ff */
[----:B------:R-:W-:-:S03]  /*0a70*/  IMAD.MOV.U32 R14, RZ, RZ, RZ ;  /* 0x000000ffff0e7224 */ /* 0x000fc600078e00ff */
[CC--:B------:R-:W-:Y:S02]  /*0a80*/  VIADDMNMX R4, R19.reuse, -R12.reuse, 0xb9600000, !PT ;  /* 0xb960000013047446 */ /* 0x0c0fe4000780090c */
[----:B------:R-:W-:Y:S02]  /*0a90*/  ISETP.GE.U32.AND P0, PT, R19, R12, PT ;  /* 0x0000000c1300720c */ /* 0x000fe40003f06070 */
[----:B------:R-:W-:Y:S02]  /*0aa0*/  VIMNMX R4, PT, PT, R4, 0x46a00000, PT ;  /* 0x46a0000004047848 */ /* 0x000fe40003fe0100 */
[----:B------:R-:W-:-:S05]  /*0ab0*/  SEL R5, R18, 0x63400000, !P0 ;  /* 0x6340000012057807 */ /* 0x000fca0004000000 */
[----:B------:R-:W-:-:S05]  /*0ac0*/  IMAD.IADD R4, R4, 0x1, -R5 ;  /* 0x0000000104047824 */ /* 0x000fca00078e0a05 */
[----:B------:R-:W-:-:S06]  /*0ad0*/  IADD3 R15, PT, PT, R4, 0x7fe00000, RZ ;  /* 0x7fe00000040f7810 */ /* 0x000fcc0007ffe0ff */
        /* <DEDUP_REMOVED lines=19> */
.L_x_555:
        /* <DEDUP_REMOVED lines=16> */
.L_x_558:
[----:B------:R-:W-:Y:S01]  /*0d10*/  LOP3.LUT R13, R7, 0x80000, RZ, 0xfc, !PT ;  /* 0x00080000070d7812 */ /* 0x000fe200078efcff */
[----:B------:R-:W-:Y:S01]  /*0d20*/  IMAD.MOV.U32 R12, RZ, RZ, R6 ;  /* 0x000000ffff0c7224 */ /* 0x000fe200078e0006 */
[----:B------:R-:W-:Y:S06]  /*0d30*/  BRA `(.L_x_556) ;  /* 0x0000000000087947 */ /* 0x000fec0003800000 */
.L_x_557:
[----:B------:R-:W-:Y:S01]  /*0d40*/  LOP3.LUT R13, R5, 0x80000, RZ, 0xfc, !PT ;  /* 0x00080000050d7812 */ /* 0x000fe200078efcff */
[----:B------:R-:W-:-:S07]  /*0d50*/  IMAD.MOV.U32 R12, RZ, RZ, R4 ;  /* 0x000000ffff0c7224 */ /* 0x000fce00078e0004 */
.L_x_556:
[----:B------:R-:W-:Y:S05]  /*0d60*/  BSYNC.RECONVERGENT B1 ;  /* 0x0000000000017941 */ /* 0x000fea0003800200 */
.L_x_554:
[----:B------:R-:W-:Y:S01]  /*0d70*/  IMAD.MOV.U32 R23, RZ, RZ, 0x0 ;  /* 0x00000000ff177424 */ /* 0x000fe200078e00ff */
[----:B------:R-:W-:Y:S01]  /*0d80*/  MOV R4, R12 ;  /* 0x0000000c00047202 */ /* 0x000fe20000000f00 */
[----:B------:R-:W-:Y:S02]  /*0d90*/  IMAD.MOV.U32 R5, RZ, RZ, R13 ;  /* 0x000000ffff057224 */ /* 0x000fe400078e000d */
[----:B------:R-:W-:Y:S05]  /*0da0*/  RET.REL.NODEC R22 `(vec_computePSF_signalNsqrtMany) ;  /* 0xfffffff016947950 */ /* 0x000fea0003c3ffff */
        .weak           $__internal_45_$__cuda_sm20_dsqrt_rn_f64_mediumpath_v1
        .type           $__internal_45_$__cuda_sm20_dsqrt_rn_f64_mediumpath_v1,@function
        .size           $__internal_45_$__cuda_sm20_dsqrt_rn_f64_mediumpath_v1,(.L_x_1544 - $__internal_45_$__cuda_sm20_dsqrt_rn_f64_mediumpath_v1)
$__internal_45_$__cuda_sm20_dsqrt_rn_f64_mediumpath_v1:
[----:B------:R-:W-:Y:S01]  /*0db0*/  ISETP.GE.U32.AND P0, PT, R6, -0x3400000, PT ;  /* 0xfcc000000600780c */ /* 0x000fe20003f06070 */
[----:B------:R-:W-:Y:S01]  /*0dc0*/  BSSY.RECONVERGENT B1, `(.L_x_559) ;  /* 0x0000028000017945 */ /* 0x000fe20003800200 */
[----:B------:R-:W-:Y:S01]  /*0dd0*/  IMAD.MOV.U32 R6, RZ, RZ, R4 ;  /* 0x000000ffff067224 */ /* 0x000fe200078e0004 */
[----:B------:R-:W-:Y:S01]  /*0de0*/  MOV R4, R14 ;  /* 0x0000000e00047202 */ /* 0x000fe20000000f00 */
[----:B------:R-:W-:Y:S02]  /*0df0*/  IMAD.MOV.U32 R7, RZ, RZ, R5 ;  /* 0x000000ffff077224 */ /* 0x000fe400078e0005 */
[----:B------:R-:W-:Y:S02]  /*0e00*/  IMAD.MOV.U32 R8, RZ, RZ, R10 ;  /* 0x000000ffff087224 */ /* 0x000fe400078e000a */
[----:B------:R-:W-:-:S05]  /*0e10*/  IMAD.MOV.U32 R5, RZ, RZ, R15 ;  /* 0x000000ffff057224 */ /* 0x000fca00078e000f */
        /* <DEDUP_REMOVED lines=9> */
.L_x_560:
        /* <DEDUP_REMOVED lines=9> */
[----:B------:R-:W-:Y:S01]  /*0f40*/  MOV R10, 0x0 ;  /* 0x00000000000a7802 */ /* 0x000fe20000000f00 */
[----:B------:R-:W-:Y:S02]  /*0f50*/  IMAD.MOV.U32 R6, RZ, RZ, RZ ;  /* 0x000000ffff067224 */ /* 0x000fe400078e00ff */
[----:B------:R-:W-:Y:S02]  /*0f60*/  IMAD.MOV.U32 R11, RZ, RZ, 0x3fd80000 ;  /* 0x3fd80000ff0b7424 */ /* 0x000fe400078e00ff */
        /* <DEDUP_REMOVED lines=12> */
.L_x_562:
[----:B------:R-:W-:-:S11]  /*1030*/  DADD R4, R6, R6 ;  /* 0x0000000006047229 */ /* 0x000fd60000000006 */
.L_x_561:
[----:B------:R-:W-:Y:S05]  /*1040*/  BSYNC.RECONVERGENT B1 ;  /* 0x0000000000017941 */ /* 0x000fea0003800200 */
.L_x_559:
[----:B------:R-:W-:-:S04]  /*1050*/  IMAD.MOV.U32 R3, RZ, RZ, 0x0 ;  /* 0x00000000ff037424 */ /* 0x000fc800078e00ff */
[----:B------:R-:W-:Y:S05]  /*1060*/  RET.REL.NODEC R2 `(vec_computePSF_signalNsqrtMany) ;  /* 0xffffffec02e47950 */ /* 0x000fea0003c3ffff */
.L_x_563:
        /* <DEDUP_REMOVED lines=9> */
.L_x_1544:


//--------------------- .text.vec_computePSF_signalNsqrt --------------------------
	.section	.text.vec_computePSF_signalNsqrt,"ax",@progbits
	.align	128
        .global         vec_computePSF_signalNsqrt
        .type           vec_computePSF_signalNsqrt,@function
        .size           vec_computePSF_signalNsqrt,(.L_x_1546 - vec_computePSF_signalNsqrt)
        .other          vec_computePSF_signalNsqrt,@"STO_CUDA_ENTRY STV_DEFAULT"
vec_computePSF_signalNsqrt:
.text.vec_computePSF_signalNsqrt:
        /* <DEDUP_REMOVED lines=16> */
[----:B------:R-:W2:Y:S06]  /*0100*/  LDCU UR6, c[0x0][0x39c] ;  /* 0x00007380ff0677ac */ /* 0x000eac0008000800 */
[----:B------:R-:W3:Y:S08]  /*0110*/  LDC.64 R4, c[0x0][0x390] ;  /* 0x0000e400ff047b82 */ /* 0x000ef00000000a00 */
[----:B------:R-:W4:Y:S01]  /*0120*/  LDC.64 R10, c[0x0][0x398] ;  /* 0x0000e600ff0a7b82 */ /* 0x000f220000000a00 */
[----:B0-----:R-:W-:-:S06]  /*0130*/  IMAD.WIDE R2, R0, 0x4, R2 ;  /* 0x0000000400027825 */ /* 0x001fcc00078e0202 */
[----:B-1----:R-:W3:Y:S01]  /*0140*/  LDG.E R3, desc[UR4][R2.64] ;  /* 0x0000000402037981 */ /* 0x002ee2000c1e1900 */
[----:B--2---:R-:W4:Y:S01]  /*0150*/  MUFU.RCP64H R7, UR6 ;  /* 0x0000000600077d08 */ /* 0x004f220008001800 */
[----:B------:R-:W-:-:S06]  /*0160*/  IMAD.MOV.U32 R6, RZ, RZ, 0x1 ;  /* 0x00000001ff067424 */ /* 0x000fcc00078e00ff */
[----:B----4-:R-:W-:-:S08]  /*0170*/  DFMA R8, R6, -R10, 1 ;  /* 0x3ff000000608742b */ /* 0x010fd0000000080a */
[----:B------:R-:W-:Y:S01]  /*0180*/  DFMA R8, R8, R8, R8 ;  /* 0x000000080808722b */ /* 0x000fe20000000008 */
[----:B---3--:R-:W-:-:S06]  /*0190*/  IMAD.WIDE R4, R3, 0x8, R4 ;  /* 0x0000000803047825 */ /* 0x008fcc00078e0204 */
[----:B------:R-:W2:Y:S01]  /*01a0*/  LDG.E.64 R4, desc[UR4][R4.64] ;  /* 0x0000000404047981 */ /* 0x000ea2000c1e1b00 */
[----:B------:R-:W-:Y:S01]  /*01b0*/  DFMA R8, R6, R8, R6 ;  /* 0x000000080608722b */ /* 0x000fe20000000006 */
[----:B------:R-:W-:Y:S07]  /*01c0*/  BSSY.RECONVERGENT B0, `(.L_x_564) ;  /* 0x0000012000007945 */ /* 0x000fee0003800200 */
[----:B------:R-:W-:-:S08]  /*01d0*/  DFMA R2, R8, -R10, 1 ;  /* 0x3ff000000802742b */ /* 0x000fd0000000080a */
[----:B------:R-:W-:-:S08]  /*01e0*/  DFMA R2, R8, R2, R8 ;  /* 0x000000020802722b */ /* 0x000fd00000000008 */
[----:B--2---:R-:W-:Y:S01]  /*01f0*/  DMUL R6, R4, R2 ;  /* 0x0000000204067228 */ /* 0x004fe20000000000 */
[----:B------:R-:W-:-:S07]  /*0200*/  FSETP.GEU.AND P1, PT, |R5|, 6.5827683646048100446e-37, PT ;  /* 0x036000000500780b */ /* 0x000fce0003f2e200 */
[----:B------:R-:W-:-:S08]  /*0210*/  DFMA R8, R6, -R10, R4 ;  /* 0x8000000a0608722b */ /* 0x000fd00000000004 */
[----:B------:R-:W-:Y:S02]  /*0220*/  DFMA R2, R2, R8, R6 ;  /* 0x000000080202722b */ /* 0x000fe40000000006 */
[----:B------:R-:W0:Y:S08]  /*0230*/  LDC R9, c[0x0][0x39c] ;  /* 0x0000e700ff097b82 */ /* 0x000e300000000800 */
[----:B------:R-:W-:Y:S01]  /*0240*/  FFMA R6, RZ, UR6, R3 ;  /* 0x00000006ff067c23 */ /* 0x000fe20008000003 */
[----:B------:R-:W1:Y:S04]  /*0250*/  LDCU UR6, c[0x0][0x398] ;  /* 0x00007300ff0677ac */ /* 0x000e680008000800 */
[----:B------:R-:W-:-:S13]  /*0260*/  FSETP.GT.AND P0, PT, |R6|, 1.469367938527859385e-39, PT ;  /* 0x001000000600780b */ /* 0x000fda0003f04200 */
[----:B------:R-:W-:Y:S05]  /*0270*/  @P0 BRA P1, `(.L_x_565) ;  /* 0x0000000000180947 */ /* 0x000fea0000800000 */
[----:B------:R-:W-:Y:S01]  /*0280*/  IMAD.MOV.U32 R6, RZ, RZ, R4 ;  /* 0x000000ffff067224 */ /* 0x000fe200078e0004 */
[----:B------:R-:W-:Y:S01]  /*0290*/  MOV R12, 0x2c0 ;  /* 0x000002c0000c7802 */ /* 0x000fe20000000f00 */
[----:B------:R-:W-:-:S07]  /*02a0*/  IMAD.MOV.U32 R7, RZ, RZ, R5 ;  /* 0x000000ffff077224 */ /* 0x000fce00078e0005 */
[----:B01----:R-:W-:Y:S05]  /*02b0*/  CALL.REL.NOINC `($__internal_46_$__cuda_sm20_div_rn_f64_full) ;  /* 0x0000000000e47944 */ /* 0x003fea0003c00000 */
[----:B------:R-:W-:Y:S02]  /*02c0*/  IMAD.MOV.U32 R2, RZ, RZ, R4 ;  /* 0x000000ffff027224 */ /* 0x000fe400078e0004 */
[----:B------:R-:W-:-:S07]  /*02d0*/  IMAD.MOV.U32 R3, RZ, RZ, R5 ;  /* 0x000000ffff037224 */ /* 0x000fce00078e0005 */
.L_x_565:
[----:B-1----:R-:W-:Y:S05]  /*02e0*/  BSYNC.RECONVERGENT B0 ;  /* 0x0000000000007941 */ /* 0x002fea0003800200 */
.L_x_564:
[----:B------:R-:W1:Y:S01]  /*02f0*/  LDC.64 R4, c[0x0][0x3a8] ;  /* 0x0000ea00ff047b82 */ /* 0x000e620000000a00 */
[----:B------:R-:W2:Y:S07]  /*0300*/  LDCU UR7, c[0x0][0x39c] ;  /* 0x00007380ff0777ac */ /* 0x000eae0008000800 */
[----:B------:R-:W3:Y:S08]  /*0310*/  LDC.64 R6, c[0x0][0x390] ;  /* 0x0000e400ff067b82 */ /* 0x000ef00000000a00 */
[----:B------:R-:W4:Y:S01]  /*0320*/  LDC.64 R12, c[0x0][0x398] ;  /* 0x0000e600ff0c7b82 */ /* 0x000f220000000a00 */
[----:B-1----:R-:W-:-:S06]  /*0330*/  IMAD.WIDE R4, R0, 0x4, R4 ;  /* 0x0000000400047825 */ /* 0x002fcc00078e0204 */
[----:B------:R-:W3:Y:S01]  /*0340*/  LDG.E R5, desc[UR4][R4.64] ;  /* 0x0000000404057981 */ /* 0x000ee2000c1e1900 */
        /* <DEDUP_REMOVED lines=13> */
[----:B------:R-:W-:-:S10]  /*0420*/  DFMA R4, R14, R10, R4 ;  /* 0x0000000a0e04722b */ /* 0x000fd40000000004 */
[----:B------:R-:W-:-:S05]  /*0430*/  FFMA R8, RZ, UR7, R5 ;  /* 0x00000007ff087c23 */ /* 0x000fca0008000005 */
[----:B------:R-:W-:-:S13]  /*0440*/  FSETP.GT.AND P0, PT, |R8|, 1.469367938527859385e-39, PT ;  /* 0x001000000800780b */ /* 0x000fda0003f04200 */
[----:B------:R-:W-:Y:S05]  /*0450*/  @P0 BRA P1, `(.L_x_567) ;  /* 0x0000000000080947 */ /* 0x000fea0000800000 */
[----:B------:R-:W-:-:S07]  /*0460*/  MOV R12, 0x480 ;  /* 0x00000480000c7802 */ /* 0x000fce0000000f00 */
[----:B0-----:R-:W-:Y:S05]  /*0470*/  CALL.REL.NOINC `($__internal_46_$__cuda_sm20_div_rn_f64_full) ;  /* 0x0000000000747944 */ /* 0x001fea0003c00000 */
.L_x_567:
[----:B------:R-:W-:Y:S05]  /*0480*/  BSYNC.RECONVERGENT B0 ;  /* 0x0000000000007941 */ /* 0x000fea0003800200 */
.L_x_566:
[----:B------:R-:W-:Y:S01]  /*0490*/  DMUL R4, R4, R4 ;  /* 0x0000000404047228 */ /* 0x000fe20000000000 */
[----:B------:R-:W-:Y:S01]  /*04a0*/  IMAD.MOV.U32 R8, RZ, RZ, 0x0 ;  /* 0x00000000ff087424 */ /* 0x000fe200078e00ff */
[----:B0-----:R-:W-:Y:S01]  /*04b0*/  MOV R9, 0x3fd80000 ;  /* 0x3fd8000000097802 */ /* 0x001fe20000000f00 */
[----:B------:R-:W-:Y:S05]  /*04c0*/  BSSY.RECONVERGENT B0, `(.L_x_568) ;  /* 0x0000014000007945 */ /* 0x000fea0003800200 */
[----:B------:R-:W-:-:S06]  /*04d0*/  DFMA R4, R2, R2, R4 ;  /* 0x000000020204722b */ /* 0x000fcc0000000004 */
[----:B------:R-:W0:Y:S04]  /*04e0*/  MUFU.RSQ64H R7, R5 ;  /* 0x0000000500077308 */ /* 0x000e280000001c00 */
        /* <DEDUP_REMOVED lines=8> */
[----:B------:R-:W-:Y:S02]  /*0570*/  VIADD R9, R11, 0xfff00000 ;  /* 0xfff000000b097836 */ /* 0x000fe40000000000 */
[----:B------:R-:W-:-:S04]  /*0580*/  IMAD.MOV.U32 R8, RZ, RZ, R10 ;  /* 0x000000ffff087224 */ /* 0x000fc800078e000a */
[----:B------:R-:W-:-:S08]  /*0590*/  DFMA R14, R12, -R12, R4 ;  /* 0x8000000c0c0e722b */ /* 0x000fd00000000004 */
[----:B------:R-:W-:Y:S01]  /*05a0*/  DFMA R2, R14, R8, R12 ;  /* 0x000000080e02722b */ /* 0x000fe2000000000c */
[----:B------:R-:W-:Y:S10]  /*05b0*/  @!P0 BRA `(.L_x_569) ;  /* 0x0000000000108947 */ /* 0x000ff40003800000 */
[----:B------:R-:W-:-:S07]  /*05c0*/  MOV R2, 0x5e0 ;  /* 0x000005e000027802 */ /* 0x000fce0000000f00 */
[----:B------:R-:W-:Y:S05]  /*05d0*/  CALL.REL.NOINC `($__internal_47_$__cuda_sm20_dsqrt_rn_f64_mediumpath_v1) ;  /* 0x0000000400947944 */ /* 0x000fea0003c00000 */
[----:B------:R-:W-:Y:S02]  /*05e0*/  IMAD.MOV.U32 R2, RZ, RZ, R4 ;  /* 0x000000ffff027224 */ /* 0x000fe400078e0004 */
[----:B------:R-:W-:-:S07]  /*05f0*/  IMAD.MOV.U32 R3, RZ, RZ, R5 ;  /* 0x000000ffff037224 */ /* 0x000fce00078e0005 */
.L_x_569:
[----:B------:R-:W-:Y:S05]  /*0600*/  BSYNC.RECONVERGENT B0 ;  /* 0x0000000000007941 */ /* 0x000fea0003800200 */
.L_x_568:
[----:B------:R-:W0:Y:S02]  /*0610*/  LDC.64 R4, c[0x0][0x388] ;  /* 0x0000e200ff047b82 */ /* 0x000e240000000a00 */
[----:B0-----:R-:W-:-:S05]  /*0620*/  IMAD.WIDE R4, R0, 0x8, R4 ;  /* 0x0000000800047825 */ /* 0x001fca00078e0204 */
[----:B------:R-:W-:Y:S01]  /*0630*/  STG.E.64 desc[UR4][R4.64], R2 ;  /* 0x0000000204007986 */ /* 0x000fe2000c101b04 */
[----:B------:R-:W-:Y:S05]  /*0640*/  EXIT ;  /* 0x000000000000794d */ /* 0x000fea0003800000 */
        .weak           $__internal_46_$__cuda_sm20_div_rn_f64_full
        .type           $__internal_46_$__cuda_sm20_div_rn_f64_full,@function
        .size           $__internal_46_$__cuda_sm20_div_rn_f64_full,($__internal_47_$__cuda_sm20_dsqrt_rn_f64_mediumpath_v1 - $__internal_46_$__cuda_sm20_div_rn_f64_full)
$__internal_46_$__cuda_sm20_div_rn_f64_full:
[C---:B------:R-:W-:Y:S01]  /*0650*/  FSETP.GEU.AND P0, PT, |R9|.reuse, 1.469367938527859385e-39, PT ;  /* 0x001000000900780b */ /* 0x040fe20003f0e200 */
[----:B------:R-:W-:Y:S01]  /*0660*/  IMAD.U32 R8, RZ, RZ, UR6 ;  /* 0x00000006ff087e24 */ /* 0x000fe2000f8e00ff */
[----:B------:R-:W-:Y:S01]  /*0670*/  LOP3.LUT R4, R9, 0x800fffff, RZ, 0xc0, !PT ;  /* 0x800fffff09047812 */ /* 0x000fe200078ec0ff */
[----:B------:R-:W-:Y:S01]  /*0680*/  IMAD.U32 R10, RZ, RZ, UR6 ;  /* 0x00000006ff0a7e24 */ /* 0x000fe2000f8e00ff */
[C---:B------:R-:W-:Y:S01]  /*0690*/  FSETP.GEU.AND P2, PT, |R7|.reuse, 1.469367938527859385e-39, PT ;  /* 0x001000000700780b */ /* 0x040fe20003f4e200 */
[----:B------:R-:W-:Y:S01]  /*06a0*/  IMAD.MOV.U32 R16, RZ, RZ, 0x1 ;  /* 0x00000001ff107424 */ /* 0x000fe200078e00ff */
[----:B------:R-:W-:Y:S01]  /*06b0*/  LOP3.LUT R11, R4, 0x3ff00000, RZ, 0xfc, !PT ;  /* 0x3ff00000040b7812 */ /* 0x000fe200078efcff */
[----:B------:R-:W-:Y:S01]  /*06c0*/  BSSY.RECONVERGENT B1, `(.L_x_570) ;  /* 0x0000052000017945 */ /* 0x000fe20003800200 */
[----:B------:R-:W-:Y:S02]  /*06d0*/  LOP3.LUT R14, R7, 0x7ff00000, RZ, 0xc0, !PT ;  /* 0x7ff00000070e7812 */ /* 0x000fe400078ec0ff */
[----:B------:R-:W-:-:S03]  /*06e0*/  LOP3.LUT R15, R9, 0x7ff00000, RZ, 0xc0, !PT ;  /* 0x7ff00000090f7812 */ /* 0x000fc600078ec0ff */
[----:B------:R-:W-:Y:S01]  /*06f0*/  @!P0 DMUL R10, R8, 8.98846567431157953865e+307 ;  /* 0x7fe00000080a8828 */ /* 0x000fe20000000000 */
[C---:B------:R-:W-:Y:S01]  /*0700*/  ISETP.GE.U32.AND P1, PT, R14.reuse, R15, PT ;  /* 0x0000000f0e00720c */ /* 0x040fe20003f26070 */
[----:B------:R-:W-:Y:S02]  /*0710*/  IMAD.MOV.U32 R22, RZ, RZ, R14 ;  /* 0x000000ffff167224 */ /* 0x000fe400078e000e */
[----:B------:R-:W-:Y:S01]  /*0720*/  @!P2 LOP3.LUT R13, R9, 0x7ff00000, RZ, 0xc0, !PT ;  /* 0x7ff00000090da812 */ /* 0x000fe200078ec0ff */
[----:B------:R-:W-:Y:S01]  /*0730*/  IMAD.MOV.U32 R23, RZ, RZ, R15 ;  /* 0x000000ffff177224 */ /* 0x000fe200078e000f */
[----:B------:R-:W0:Y:S02]  /*0740*/  MUFU.RCP64H R17, R11 ;  /* 0x0000000b00117308 */ /* 0x000e240000001800 */
[----:B------:R-:W-:Y:S02]  /*0750*/  @!P2 ISETP.GE.U32.AND P3, PT, R14, R13, PT ;  /* 0x0000000d0e00a20c */ /* 0x000fe40003f66070 */
[----:B------:R-:W-:-:S02]  /*0760*/  MOV R13, 0x1ca00000 ;  /* 0x1ca00000000d7802 */ /* 0x000fc40000000f00 */
[----:B------:R-:W-:Y:S02]  /*0770*/  @!P0 LOP3.LUT R23, R11, 0x7ff00000, RZ, 0xc0, !PT ;  /* 0x7ff000000b178812 */ /* 0x000fe400078ec0ff */
[----:B------:R-:W-:-:S03]  /*0780*/  @!P2 SEL R19, R13, 0x63400000, !P3 ;  /* 0x634000000d13a807 */ /* 0x000fc60005800000 */
[----:B------:R-:W-:Y:S01]  /*0790*/  VIADD R24, R23, 0xffffffff ;  /* 0xffffffff17187836 */ /* 0x000fe20000000000 */
[----:B------:R-:W-:-:S04]  /*07a0*/  @!P2 LOP3.LUT R20, R19, 0x80000000, R7, 0xf8, !PT ;  /* 0x800000001314a812 */ /* 0x000fc800078ef807 */
[----:B------:R-:W-:Y:S01]  /*07b0*/  @!P2 LOP3.LUT R21, R20, 0x100000, RZ, 0xfc, !PT ;  /* 0x001000001415a812 */ /* 0x000fe200078efcff */
[----:B0-----:R-:W-:Y:S01]  /*07c0*/  DFMA R4, R16, -R10, 1 ;  /* 0x3ff000001004742b */ /* 0x001fe2000000080a */
[----:B------:R-:W-:-:S07]  /*07d0*/  @!P2 IMAD.MOV.U32 R20, RZ, RZ, RZ ;  /* 0x000000ffff14a224 */ /* 0x000fce00078e00ff */
        /* <DEDUP_REMOVED lines=16> */
[----:B------:R-:W-:-:S04]  /*08e0*/  LOP3.LUT R7, R9, 0x7ff00000, RZ, 0xc0, !PT ;  /* 0x7ff0000009077812 */ /* 0x000fc800078ec0ff */
[CC--:B------:R-:W-:Y:S02]  /*08f0*/  VIADDMNMX R6, R14.reuse, -R7.reuse, 0xb9600000, !PT ;  /* 0xb96000000e067446 */ /* 0x0c0fe40007800907 */
[----:B------:R-:W-:Y:S02]  /*0900*/  ISETP.GE.U32.AND P0, PT, R14, R7, PT ;  /* 0x000000070e00720c */ /* 0x000fe40003f06070 */
[----:B------:R-:W-:Y:S02]  /*0910*/  VIMNMX R6, PT, PT, R6, 0x46a00000, PT ;  /* 0x46a0000006067848 */ /* 0x000fe40003fe0100 */
[----:B------:R-:W-:-:S05]  /*0920*/  SEL R13, R13, 0x63400000, !P0 ;  /* 0x634000000d0d7807 */ /* 0x000fca0004000000 */
[----:B------:R-:W-:Y:S02]  /*0930*/  IMAD.IADD R13, R6, 0x1, -R13 ;  /* 0x00000001060d7824 */ /* 0x000fe400078e0a0d */
[----:B------:R-:W-:-:S03]  /*0940*/  IMAD.MOV.U32 R6, RZ, RZ, RZ ;  /* 0x000000ffff067224 */ /* 0x000fc600078e00ff */
        /* <DEDUP_REMOVED lines=20> */
.L_x_571:
        /* <DEDUP_REMOVED lines=12> */
[----:B------:R-:W-:Y:S01]  /*0b50*/  @!P0 IMAD.MOV.U32 R14, RZ, RZ, RZ ;  /* 0x000000ffff0e8224 */ /* 0x000fe200078e00ff */
[----:B------:R-:W-:-:S03]  /*0b60*/  @P0 MOV R14, RZ ;  /* 0x000000ff000e0202 */ /* 0x000fc60000000f00 */
[----:B------:R-:W-:Y:S01]  /*0b70*/  @P0 IMAD.MOV.U32 R15, RZ, RZ, R4 ;  /* 0x000000ffff0f0224 */ /* 0x000fe200078e0004 */
[----:B------:R-:W-:Y:S06]  /*0b80*/  BRA `(.L_x_572) ;  /* 0x0000000000147947 */ /* 0x000fec0003800000 */
.L_x_574:
[----:B------:R-:W-:Y:S01]  /*0b90*/  LOP3.LUT R15, R9, 0x80000, RZ, 0xfc, !PT ;  /* 0x00080000090f7812 */ /* 0x000fe200078efcff */
[----:B------:R-:W-:Y:S01]  /*0ba0*/  IMAD.MOV.U32 R14, RZ, RZ, R8 ;  /* 0x000000ffff0e7224 */ /* 0x000fe200078e0008 */
[----:B------:R-:W-:Y:S06]  /*0bb0*/  BRA `(.L_x_572) ;  /* 0x0000000000087947 */ /* 0x000fec0003800000 */
.L_x_573:
[----:B------:R-:W-:Y:S01]  /*0bc0*/  LOP3.LUT R15, R7, 0x80000, RZ, 0xfc, !PT ;  /* 0x00080000070f7812 */ /* 0x000fe200078efcff */
[----:B------:R-:W-:-:S07]  /*0bd0*/  IMAD.MOV.U32 R14, RZ, RZ, R6 ;  /* 0x000000ffff0e7224 */ /* 0x000fce00078e0006 */
.L_x_572:
[----:B------:R-:W-:Y:S05]  /*0be0*/  BSYNC.RECONVERGENT B1 ;  /* 0x0000000000017941 */ /* 0x000fea0003800200 */
.L_x_570:
[----:B------:R-:W-:Y:S02]  /*0bf0*/  IMAD.MOV.U32 R13, RZ, RZ, 0x0 ;  /* 0x00000000ff0d7424 */ /* 0x000fe400078e00ff */
[----:B------:R-:W-:Y:S02]  /*0c00*/  IMAD.MOV.U32 R4, RZ, RZ, R14 ;  /* 0x000000ffff047224 */ /* 0x000fe400078e000e */
[----:B------:R-:W-:Y:S01]  /*0c10*/  IMAD.MOV.U32 R5, RZ, RZ, R15 ;  /* 0x000000ffff057224 */ /* 0x000fe200078e000f */
[----:B------:R-:W-:Y:S06]  /*0c20*/  RET.REL.NODEC R12 `(vec_computePSF_signalNsqrt) ;  /* 0xfffffff00cf47950 */ /* 0x000fec0003c3ffff */
        .weak           $__internal_47_$__cuda_sm20_dsqrt_rn_f64_mediumpath_v1
        .type           $__internal_47_$__cuda_sm20_dsqrt_rn_f64_mediumpath_v1,@function
        .size           $__internal_47_$__cuda_sm20_dsqrt_rn_f64_mediumpath_v1,(.L_x_1546 - $__internal_47_$__cuda_sm20_dsqrt_rn_f64_mediumpath_v1)
$__internal_47_$__cuda_sm20_dsqrt_rn_f64_mediumpath_v1:
[----:B------:R-:W-:Y:S01]  /*0c30*/  ISETP.GE.U32.AND P0, PT, R6, -0x3400000, PT ;  /* 0xfcc000000600780c */ /* 0x000fe20003f06070 */
[----:B------:R-:W-:Y:S01]  /*0c40*/  BSSY.RECONVERGENT B1, `(.L_x_575) ;  /* 0x0000028000017945 */ /* 0x000fe20003800200 */
[----:B------:R-:W-:Y:S01]  /*0c50*/  MOV R6, R4 ;  /* 0x0000000400067202 */ /* 0x000fe20000000f00 */
[----:B------:R-:W-:Y:S02]  /*0c60*/  IMAD.MOV.U32 R7, RZ, RZ, R5 ;  /* 0x000000ffff077224 */ /* 0x000fe400078e0005 */
[----:B------:R-:W-:Y:S02]  /*0c70*/  IMAD.MOV.U32 R8, RZ, RZ, R10 ;  /* 0x000000ffff087224 */ /* 0x000fe400078e000a */
[----:B------:R-:W-:Y:S02]  /*0c80*/  IMAD.MOV.U32 R4, RZ, RZ, R14 ;  /* 0x000000ffff047224 */ /* 0x000fe400078e000e */
[----:B------:R-:W-:-:S04]  /*0c90*/  IMAD.MOV.U32 R5, RZ, RZ, R15 ;  /* 0x000000ffff057224 */ /* 0x000fc800078e000f */
        /* <DEDUP_REMOVED lines=9> */
.L_x_576:
        /* <DEDUP_REMOVED lines=9> */
[----:B------:R-:W-:Y:S01]  /*0dc0*/  IMAD.MOV.U32 R10, RZ, RZ, 0x0 ;  /* 0x00000000ff0a7424 */ /* 0x000fe200078e00ff */
[----:B------:R-:W-:Y:S01]  /*0dd0*/  MOV R6, RZ ;  /* 0x000000ff00067202 */ /* 0x000fe20000000f00 */
[----:B------:R-:W-:-:S03]  /*0de0*/  IMAD.MOV.U32 R11, RZ, RZ, 0x3fd80000 ;  /* 0x3fd80000ff0b7424 */ /* 0x000fc600078e00ff */
        /* <DEDUP_REMOVED lines=12> */
.L_x_578:
[----:B------:R-:W-:-:S11]  /*0eb0*/  DADD R4, R6, R6 ;  /* 0x0000000006047229 */ /* 0x000fd60000000006 */
.L_x_577:
[----:B------:R-:W-:Y:S05]  /*0ec0*/  BSYNC.RECONVERGENT B1 ;  /* 0x0000000000017941 */ /* 0x000fea0003800200 */
.L_x_575:
[----:B------:R-:W-:-:S04]  /*0ed0*/  IMAD.MOV.U32 R3, RZ, RZ, 0x0 ;  /* 0x00000000ff037424 */ /* 0x000fc800078e00ff */
[----:B------:R-:W-:Y:S05]  /*0ee0*/  RET.REL.NODEC R2 `(vec_computePSF_signalNsqrt) ;  /* 0xfffffff002447950 */ /* 0x000fea0003c3ffff */
.L_x_579:
        /* <DEDUP_REMOVED lines=9> */
.L_x_1546:


//--------------------- .text.vec_computePSF_signalsqrt --------------------------
	.section	.text.vec_computePSF_signalsqrt,"ax",@progbits
	.align	128
        .global         vec_computePSF_signalsqrt
        .type           vec_computePSF_signalsqrt,@function
        .size           vec_computePSF_signalsqrt,(.L_x_1548 - vec_computePSF_signalsqrt)
        .other          vec_computePSF_signalsqrt,@"STO_CUDA_ENTRY STV_DEFAULT"
vec_computePSF_signalsqrt:
.text.vec_computePSF_signalsqrt:
        /* <DEDUP_REMOVED lines=17> */
[----:B------:R-:W3:Y:S01]  /*0110*/  LDC.64 R8, c[0x0][0x3a0] ;  /* 0x0000e800ff087b82 */ /* 0x000ee20000000a00 */
[----:B0-----:R-:W-:-:S06]  /*0120*/  IMAD.WIDE R4, R0, 0x8, R4 ;  /* 0x0000000800047825 */ /* 0x001fcc00078e0204 */
[----:B-1----:R-:W4:Y:S01]  /*0130*/  LDG.E.64 R4, desc[UR4][R4.64] ;  /* 0x0000000404047981 */ /* 0x002f22000c1e1b00 */
[----:B--2---:R-:W3:Y:S01]  /*0140*/  MUFU.RCP64H R3, UR6 ;  /* 0x0000000600037d08 */ /* 0x004ee20008001800 */
[----:B------:R-:W-:Y:S01]  /*0150*/  IMAD.MOV.U32 R2, RZ, RZ, 0x1 ;  /* 0x00000001ff027424 */ /* 0x000fe200078e00ff */
[----:B------:R-:W-:Y:S05]  /*0160*/  BSSY.RECONVERGENT B0, `(.L_x_580) ;  /* 0x0000015000007945 */ /* 0x000fea0003800200 */
        /* <DEDUP_REMOVED lines=17> */
[----:B01----:R-:W-:Y:S05]  /*0280*/  CALL.REL.NOINC `($__internal_48_$__cuda_sm20_div_rn_f64_full) ;  /* 0x0000000000d87944 */ /* 0x003fea0003c00000 */
[----:B------:R-:W-:Y:S02]  /*0290*/  IMAD.MOV.U32 R2, RZ, RZ, R4 ;  /* 0x000000ffff027224 */ /* 0x000fe400078e0004 */
[----:B------:R-:W-:-:S07]  /*02a0*/  IMAD.MOV.U32 R3, RZ, RZ, R5 ;  /* 0x000000ffff037224 */ /* 0x000fce00078e0005 */
.L_x_581:
[----:B-1----:R-:W-:Y:S05]  /*02b0*/  BSYNC.RECONVERGENT B0 ;  /* 0x0000000000007941 */ /* 0x002fea0003800200 */
.L_x_580:
[----:B------:R-:W1:Y:S01]  /*02c0*/  LDC.64 R6, c[0x0][0x398] ;  /* 0x0000e600ff067b82 */ /* 0x000e620000000a00 */
[----:B------:R-:W2:Y:S07]  /*02d0*/  LDCU UR7, c[0x0][0x3a4] ;  /* 0x00007480ff0777ac */ /* 0x000eae0008000800 */
[----:B------:R-:W3:Y:S01]  /*02e0*/  LDC.64 R10, c[0x0][0x3a0] ;  /* 0x0000e800ff0a7b82 */ /* 0x000ee20000000a00 */
[----:B-1----:R-:W-:-:S06]  /*02f0*/  IMAD.WIDE R6, R0, 0x8, R6 ;  /* 0x0000000800067825 */ /* 0x002fcc00078e0206 */
[----:B------:R-:W4:Y:S01]  /*0300*/  LDG.E.64 R6, desc[UR4][R6.64] ;  /* 0x0000000406067981 */ /* 0x000f22000c1e1b00 */
        /* <DEDUP_REMOVED lines=11> */
[----:B------:R-:W-:-:S10]  /*03c0*/  DFMA R4, R12, R10, R4 ;  /* 0x0000000a0c04722b */ /* 0x000fd40000000004 */
[----:B------:R-:W-:-:S05]  /*03d0*/  FFMA R8, RZ, UR7, R5 ;  /* 0x00000007ff087c23 */ /* 0x000fca0008000005 */
[----:B------:R-:W-:-:S13]  /*03e0*/  FSETP.GT.AND P0, PT, |R8|, 1.469367938527859385e-39, PT ;  /* 0x001000000800780b */ /* 0x000fda0003f04200 */
[----:B------:R-:W-:Y:S05]  /*03f0*/  @P0 BRA P1, `(.L_x_583) ;  /* 0x0000000000080947 */ /* 0x000fea0000800000 */
[----:B------:R-:W-:-:S07]  /*0400*/  MOV R12, 0x420 ;  /* 0x00000420000c7802 */ /* 0x000fce0000000f00 */
[----:B0-----:R-:W-:Y:S05]  /*0410*/  CALL.REL.NOINC `($__internal_48_$__cuda_sm20_div_rn_f64_full) ;  /* 0x0000000000747944 */ /* 0x001fea0003c00000 */
.L_x_583:
[----:B------:R-:W-:Y:S05]  /*0420*/  BSYNC.RECONVERGENT B0 ;  /* 0x0000000000007941 */ /* 0x000fea0003800200 */
.L_x_582:
[----:B------:R-:W-:Y:S01]  /*0430*/  DMUL R4, R4, R4 ;  /* 0x0000000404047228 */ /* 0x000fe20000000000 */
[----:B------:R-:W-:Y:S01]  /*0440*/  IMAD.MOV.U32 R8, RZ, RZ, 0x0 ;  /* 0x00000000ff087424 */ /* 0x000fe200078e00ff */
[----:B------:R-:W-:Y:S01]  /*0450*/  BSSY.RECONVERGENT B0, `(.L_x_584) ;  /* 0x0000015000007945 */ /* 0x000fe20003800200 */
[----:B0-----:R-:W-:-:S05]  /*0460*/  IMAD.MOV.U32 R9, RZ, RZ, 0x3fd80000 ;  /* 0x3fd80000ff097424 */ /* 0x001fca00078e00ff */
        /* <DEDUP_REMOVED lines=16> */
[----:B------:R-:W-:Y:S05]  /*0570*/  CALL.REL.NOINC `($__internal_49_$__cuda_sm20_dsqrt_rn_f64_mediumpath_v1) ;  /* 0x0000000400947944 */ /* 0x000fea0003c00000 */
[----:B------:R-:W-:Y:S02]  /*0580*/  IMAD.MOV.U32 R2, RZ, RZ, R4 ;  /* 0x000000ffff027224 */ /* 0x000fe400078e0004 */
[----:B------:R-:W-:-:S07]  /*0590*/  IMAD.MOV.U32 R3, RZ, RZ, R5 ;  /* 0x000000ffff037224 */ /* 0x000fce00078e0005 */
.L_x_585:
[----:B------:R-:W-:Y:S05]  /*05a0*/  BSYNC.RECONVERGENT B0 ;  /* 0x0000000000007941 */ /* 0x000fea0003800200 */
.L_x_584:
[----:B------:R-:W0:Y:S02]  /*05b0*/  LDC.64 R4, c[0x0][0x388] ;  /* 0x0000e200ff047b82 */ /* 0x000e240000000a00 */
[----:B0-----:R-:W-:-:S05]  /*05c0*/  IMAD.WIDE R4, R0, 0x8, R4 ;  /* 0x0000000800047825 */ /* 0x001fca00078e0204 */
[----:B------:R-:W-:Y:S01]  /*05d0*/  STG.E.64 desc[UR4][R4.64], R2 ;  /* 0x0000000204007986 */ /* 0x000fe2000c101b04 */
[----:B------:R-:W-:Y:S05]  /*05e0*/  EXIT ;  /* 0x000000000000794d */ /* 0x000fea0003800000 */
        .weak           $__internal_48_$__cuda_sm20_div_rn_f64_full
        .type           $__internal_48_$__cuda_sm20_div_rn_f64_full,@function
        .size           $__internal_48_$__cuda_sm20_div_rn_f64_full,($__internal_49_$__cuda_sm20_dsqrt_rn_f64_mediumpath_v1 - $__internal_48_$__cuda_sm20_div_rn_f64_full)
$__internal_48_$__cuda_sm20_div_rn_f64_full:
        /* <DEDUP_REMOVED lines=9> */
[----:B------:R-:W-:-:S02]  /*0680*/  LOP3.LUT R15, R9, 0x7ff00000, RZ, 0xc0, !PT ;  /* 0x7ff00000090f7812 */ /* 0x000fc400078ec0ff */
[----:B------:R-:W-:Y:S01]  /*0690*/  MOV R22, R14 ;  /* 0x0000000e00167202 */ /* 0x000fe20000000f00 */
[----:B------:R-:W-:Y:S01]  /*06a0*/  @!P0 DMUL R10, R8, 8.98846567431157953865e+307 ;  /* 0x7fe00000080a8828 */ /* 0x000fe20000000000 */
[C---:B------:R-:W-:Y:S01]  /*06b0*/  ISETP.GE.U32.AND P1, PT, R14.reuse, R15, PT ;  /* 0x0000000f0e00720c */ /* 0x040fe20003f26070 */
[----:B------:R-:W-:Y:S02]  /*06c0*/  IMAD.MOV.U32 R23, RZ, RZ, R15 ;  /* 0x000000ffff177224 */ /* 0x000fe400078e000f */
[----:B------:R-:W-:Y:S02]  /*06d0*/  @!P2 LOP3.LUT R13, R9, 0x7ff00000, RZ, 0xc0, !PT ;  /* 0x7ff00000090da812 */ /* 0x000fe400078ec0ff */
[----:B------:R-:W0:Y:S02]  /*06e0*/  MUFU.RCP64H R17, R11 ;  /* 0x0000000b00117308 */ /* 0x000e240000001800 */
[----:B------:R-:W-:Y:S01]  /*06f0*/  @!P2 ISETP.GE.U32.AND P3, PT, R14, R13, PT ;  /* 0x0000000d0e00a20c */ /* 0x000fe20003f66070 */
[----:B------:R-:W-:Y:S01]  /*0700*/  IMAD.MOV.U32 R13, RZ, RZ, 0x1ca00000 ;  /* 0x1ca00000ff0d7424 */ /* 0x000fe200078e00ff */
[----:B------:R-:W-:-:S04]  /*0710*/  @!P0 LOP3.LUT R23, R11, 0x7ff00000, RZ, 0xc0, !PT ;  /* 0x7ff000000b178812 */ /* 0x000fc800078ec0ff */
[----:B------:R-:W-:Y:S01]  /*0720*/  @!P2 SEL R19, R13, 0x63400000, !P3 ;  /* 0x634000000d13a807 */ /* 0x000fe20005800000 */
[----:B------:R-:W-:-:S03]  /*0730*/  VIADD R24, R23, 0xffffffff ;  /* 0xffffffff17187836 */ /* 0x000fc60000000000 */
        /* <DEDUP_REMOVED lines=38> */
[----:B------:R-:W-:Y:S01]  /*09a0*/  MOV R4, RZ ;  /* 0x000000ff00047202 */ /* 0x000fe20000000f00 */
        /* <DEDUP_REMOVED lines=8> */
.L_x_587:
        /* <DEDUP_REMOVED lines=16> */
.L_x_590:
[----:B------:R-:W-:Y:S01]  /*0b30*/  LOP3.LUT R15, R9, 0x80000, RZ, 0xfc, !PT ;  /* 0x00080000090f7812 */ /* 0x000fe200078efcff */
[----:B------:R-:W-:Y:S01]  /*0b40*/  IMAD.MOV.U32 R14, RZ, RZ, R8 ;  /* 0x000000ffff0e7224 */ /* 0x000fe200078e0008 */
[----:B------:R-:W-:Y:S06]  /*0b50*/  BRA `(.L_x_588) ;  /* 0x0000000000087947 */ /* 0x000fec0003800000 */
.L_x_589:
[----:B------:R-:W-:Y:S01]  /*0b60*/  LOP3.LUT R15, R7, 0x80000, RZ, 0xfc, !PT ;  /* 0x00080000070f7812 */ /* 0x000fe200078efcff */
[----:B------:R-:W-:-:S07]  /*0b70*/  IMAD.MOV.U32 R14, RZ, RZ, R6 ;  /* 0x000000ffff0e7224 */ /* 0x000fce00078e0006 */
.L_x_588:
[----:B------:R-:W-:Y:S05]  /*0b80*/  BSYNC.RECONVERGENT B1 ;  /* 0x0000000000017941 */ /* 0x000fea0003800200 */
.L_x_586:
[----:B------:R-:W-:Y:S01]  /*0b90*/  IMAD.MOV.U32 R13, RZ, RZ, 0x0 ;  /* 0x00000000ff0d7424 */ /* 0x000fe200078e00ff */
[----:B------:R-:W-:Y:S01]  /*0ba0*/  MOV R5, R15 ;  /* 0x0000000f00057202 */ /* 0x000fe20000000f00 */
[----:B------:R-:W-:Y:S02]  /*0bb0*/  IMAD.MOV.U32 R4, RZ, RZ, R14 ;  /* 0x000000ffff047224 */ /* 0x000fe400078e000e */
[----:B------:R-:W-:Y:S05]  /*0bc0*/  RET.REL.NODEC R12 `(vec_computePSF_signalsqrt) ;  /* 0xfffffff40c0c7950 */ /* 0x000fea0003c3ffff */
        .weak           $__internal_49_$__cuda_sm20_dsqrt_rn_f64_mediumpath_v1
        .type           $__internal_49_$__cuda_sm20_dsqrt_rn_f64_mediumpath_v1,@function
        .size           $__internal_49_$__cuda_sm20_dsqrt_rn_f64_mediumpath_v1,(.L_x_1548 - $__internal_49_$__cuda_sm20_dsqrt_rn_f64_mediumpath_v1)
$__internal_49_$__cuda_sm20_dsqrt_rn_f64_mediumpath_v1:
[----:B------:R-:W-:Y:S01]  /*0bd0*/  ISETP.GE.U32.AND P0, PT, R6, -0x3400000, PT ;  /* 0xfcc000000600780c */ /* 0x000fe20003f06070 */
[----:B------:R-:W-:Y:S01]  /*0be0*/  BSSY.RECONVERGENT B1, `(.L_x_591) ;  /* 0x0000028000017945 */ /* 0x000fe20003800200 */
[----:B------:R-:W-:Y:S02]  /*0bf0*/  IMAD.MOV.U32 R6, RZ, RZ, R4 ;  /* 0x000000ffff067224 */ /* 0x000fe400078e0004 */
[----:B------:R-:W-:Y:S02]  /*0c00*/  IMAD.MOV.U32 R7, RZ, RZ, R5 ;  /* 0x000000ffff077224 */ /* 0x000fe400078e0005 */
[----:B------:R-:W-:Y:S02]  /*0c10*/  IMAD.MOV.U32 R8, RZ, RZ, R10 ;  /* 0x000000ffff087224 */ /* 0x000fe400078e000a */
[----:B------:R-:W-:Y:S02]  /*0c20*/  IMAD.MOV.U32 R4, RZ, RZ, R14 ;  /* 0x000000ffff047224 */ /* 0x000fe400078e000e */
[----:B------:R-:W-:-:S03]  /*0c30*/  IMAD.MOV.U32 R5, RZ, RZ, R15 ;  /* 0x000000ffff057224 */ /* 0x000fc600078e000f */
        /* <DEDUP_REMOVED lines=9> */
.L_x_592:
[----:B------:R-:W-:-:S14]  /*0cd0*/  DSETP.NE.AND P0, PT, R6, RZ, PT ;  /* 0x000000ff0600722a */ /* 0x000fdc0003f05000 */
[----:B------:R-:W-:Y:S05]  /*0ce0*/  @!P0 BRA `(.L_x_594) ;  /* 0x0000000000588947 */ /* 0x000fea0003800000 */
[----:B------:R-:W-:-:S13]  /*0cf0*/  ISETP.GE.AND P0, PT, R7, RZ, PT ;  /* 0x000000ff0700720c */ /* 0x000fda0003f06270 */
[----:B------:R-:W-:Y:S01]  /*0d00*/  @!P0 IMAD.MOV.U32 R4, RZ, RZ, 0x0 ;  /* 0x00000000ff048424 */ /* 0x000fe200078e00ff */
[----:B------:R-:W-:Y:S01]  /*0d10*/  @!P0 MOV R5, 0xfff80000 ;  /* 0xfff8000000058802 */ /* 0x000fe20000000f00 */
[----:B------:R-:W-:Y:S06]  /*0d20*/  @!P0 BRA `(.L_x_593) ;  /* 0x00000000004c8947 */ /* 0x000fec0003800000 */
[----:B------:R-:W-:-:S13]  /*0d30*/  ISETP.GT.AND P0, PT, R7, 0x7fefffff, PT ;  /* 0x7fefffff0700780c */ /* 0x000fda0003f04270 */
[----:B------:R-:W-:Y:S05]  /*0d40*/  @P0 BRA `(.L_x_594) ;  /* 0x0000000000400947 */ /* 0x000fea0003800000 */
[----:B------:R-:W-:Y:S01]  /*0d50*/  DMUL R4, R6, 8.11296384146066816958e+31 ;  /* 0x4690000006047828 */ /* 0x000fe20000000000 */
[----:B------:R-:W-:Y:S02]  /*0d60*/  IMAD.MOV.U32 R10, RZ, RZ, 0x0 ;  /* 0x00000000ff0a7424 */ /* 0x000fe400078e00ff */
[----:B------:R-:W-:Y:S02]  /*0d70*/  IMAD.MOV.U32 R6, RZ, RZ, RZ ;  /* 0x000000ffff067224 */ /* 0x000fe400078e00ff */
[----:B------:R-:W-:Y:S01]  /*0d80*/  IMAD.MOV.U32 R11, RZ, RZ, 0x3fd80000 ;  /* 0x3fd80000ff0b7424 */ /* 0x000fe200078e00ff */
[----:B------:R-:W0:Y:S03]  /*0d90*/  MUFU.RSQ64H R7, R5 ;  /* 0x0000000500077308 */ /* 0x000e260000001c00 */
        /* <DEDUP_REMOVED lines=11> */
.L_x_594:
[----:B------:R-:W-:-:S11]  /*0e50*/  DADD R4, R6, R6 ;  /* 0x0000000006047229 */ /* 0x000fd60000000006 */
.L_x_593:
[----:B------:R-:W-:Y:S05]  /*0e60*/  BSYNC.RECONVERGENT B1 ;  /* 0x0000000000017941 */ /* 0x000fea0003800200 */
.L_x_591:
[----:B------:R-:W-:-:S04]  /*0e70*/  IMAD.MOV.U32 R3, RZ, RZ, 0x0 ;  /* 0x00000000ff037424 */ /* 0x000fc800078e00ff */
[----:B------:R-:W-:Y:S05]  /*0e80*/  RET.REL.NODEC R2 `(vec_computePSF_signalsqrt) ;  /* 0xfffffff0025c7950 */ /* 0x000fea0003c3ffff */
.L_x_595:
        /* <DEDUP_REMOVED lines=15> */
.L_x_1548:


//--------------------- .text.vec_computePSF_signalN2Many_f --------------------------
	.section	.text.vec_computePSF_signalN2Many_f,"ax",@progbits
	.align	128
        .global         vec_computePSF_signalN2Many_f
        .type           vec_computePSF_signalN2Many_f,@function
        .size           vec_computePSF_signalN2Many_f,(.L_x_1549 - vec_computePSF_signalN2Many_f)
        .other          vec_computePSF_signalN2Many_f,@"STO_CUDA_ENTRY STV_DEFAULT"
vec_computePSF_signalN2Many_f:
.text.vec_computePSF_signalN2Many_f:
        /* <DEDUP_REMOVED lines=20> */
[----:B0-----:R-:W-:-:S06]  /*0140*/  VIADD R2, R0, 0xffffffe ;  /* 0x0ffffffe00027836 */ /* 0x001fcc0000000000 */
[----:B------:R0:W3:Y:S02]  /*0150*/  F2I.FTZ.U32.TRUNC.NTZ R3, R2 ;  /* 0x0000000200037305 */ /* 0x0000e4000021f000 */
[----:B0-----:R-:W-:Y:S02]  /*0160*/  IMAD.MOV.U32 R2, RZ, RZ, RZ ;  /* 0x000000ffff027224 */ /* 0x001fe400078e00ff */
[----:B---3--:R-:W-:-:S04]  /*0170*/  IMAD.MOV R6, RZ, RZ, -R3 ;  /* 0x000000ffff067224 */ /* 0x008fc800078e0a03 */
[----:B------:R-:W-:Y:S01]  /*0180*/  IMAD R7, R6, R9, RZ ;  /* 0x0000000906077224 */ /* 0x000fe200078e02ff */
[----:B------:R-:W-:-:S03]  /*0190*/  IABS R6, R5 ;  /* 0x0000000500067213 */ /* 0x000fc60000000000 */
[----:B------:R-:W-:-:S06]  /*01a0*/  IMAD.HI.U32 R3, R3, R7, R2 ;  /* 0x0000000703037227 */ /* 0x000fcc00078e0002 */
[----:B------:R-:W-:Y:S02]  /*01b0*/  IMAD.HI.U32 R7, R3, R6, RZ ;  /* 0x0000000603077227 */ /* 0x000fe400078e00ff */
[----:B------:R-:W0:Y:S03]  /*01c0*/  LDC.64 R2, c[0x0][0x3a0] ;  /* 0x0000e800ff027b82 */ /* 0x000e260000000a00 */
[----:B------:R-:W-:-:S05]  /*01d0*/  IADD3 R0, PT, PT, -R7, RZ, RZ ;  /* 0x000000ff07007210 */ /* 0x000fca0007ffe1ff */
[----:B------:R-:W-:-:S05]  /*01e0*/  IMAD R0, R9, R0, R6 ;  /* 0x0000000009007224 */ /* 0x000fca00078e0206 */
[----:B------:R-:W-:-:S13]  /*01f0*/  ISETP.GT.U32.AND P2, PT, R9, R0, PT ;  /* 0x000000000900720c */ /* 0x000fda0003f44070 */
[----:B------:R-:W-:Y:S02]  /*0200*/  @!P2 IMAD.IADD R0, R0, 0x1, -R9 ;  /* 0x000000010000a824 */ /* 0x000fe400078e0a09 */
[----:B------:R-:W-:Y:S01]  /*0210*/  @!P2 VIADD R7, R7, 0x1 ;  /* 0x000000010707a836 */ /* 0x000fe20000000000 */
[----:B------:R-:W-:Y:S02]  /*0220*/  ISETP.NE.AND P2, PT, R4, RZ, PT ;  /* 0x000000ff0400720c */ /* 0x000fe40003f45270 */
[----:B------:R-:W-:Y:S02]  /*0230*/  ISETP.GE.U32.AND P0, PT, R0, R9, PT ;  /* 0x000000090000720c */ /* 0x000fe40003f06070 */
[----:B------:R-:W-:Y:S01]  /*0240*/  LOP3.LUT R0, R5, R4, RZ, 0x3c, !PT ;  /* 0x0000000405007212 */ /* 0x000fe200078e3cff */
[----:B------:R-:W3:Y:S03]  /*0250*/  LDC.64 R8, c[0x0][0x390] ;  /* 0x0000e400ff087b82 */ /* 0x000ee60000000a00 */
[----:B------:R-:W-:-:S07]  /*0260*/  ISETP.GE.AND P1, PT, R0, RZ, PT ;  /* 0x000000ff0000720c */ /* 0x000fce0003f26270 */
[----:B------:R-:W-:-:S06]  /*0270*/  @P0 IADD3 R7, PT, PT, R7, 0x1, RZ ;  /* 0x0000000107070810 */ /* 0x000fcc0007ffe0ff */
[----:B------:R-:W-:Y:S01]  /*0280*/  @!P1 IMAD.MOV R7, RZ, RZ, -R7 ;  /* 0x000000ffff079224 */ /* 0x000fe200078e0a07 */
[----:B------:R-:W-:-:S05]  /*0290*/  @!P2 LOP3.LUT R7, RZ, R4, RZ, 0x33, !PT ;  /* 0x00000004ff07a212 */ /* 0x000fca00078e33ff */
[----:B------:R-:W-:-:S04]  /*02a0*/  IMAD R4, R7, R4, RZ ;  /* 0x0000000407047224 */ /* 0x000fc800078e02ff */
[----:B------:R-:W-:-:S04]  /*02b0*/  IMAD.IADD R5, R5, 0x1, -R4 ;  /* 0x0000000105057824 */ /* 0x000fc800078e0a04 */
[----:B---3--:R-:W-:-:S06]  /*02c0*/  IMAD.WIDE R8, R5, 0x4, R8 ;  /* 0x0000000405087825 */ /* 0x008fcc00078e0208 */
[----:B-1----:R-:W3:Y:S01]  /*02d0*/  LDG.E R8, desc[UR4][R8.64] ;  /* 0x0000000408087981 */ /* 0x002ee2000c1e1900 */
[----:B--2---:R-:W1:Y:S01]  /*02e0*/  MUFU.RCP R6, R13 ;  /* 0x0000000d00067308 */ /* 0x004e620000001000 */
[----:B---3--:R-:W-:-:S04]  /*02f0*/  IMAD R11, R7, R12, R8 ;  /* 0x0000000c070b7224 */ /* 0x008fc800078e0208 */
[----:B0-----:R-:W-:-:S06]  /*0300*/  IMAD.WIDE R2, R11, 0x4, R2 ;  /* 0x000000040b027825 */ /* 0x001fcc00078e0202 */
[----:B------:R-:W2:Y:S01]  /*0310*/  LDG.E R3, desc[UR4][R2.64] ;  /* 0x0000000402037981 */ /* 0x000ea2000c1e1900 */
[----:B------:R-:W0:Y:S01]  /*0320*/  LDC R0, c[0x0][0x38c] ;  /* 0x0000e300ff007b82 */ /* 0x000e220000000800 */
[C---:B-1----:R-:W-:Y:S01]  /*0330*/  FFMA R11, R6.reuse, -R13, 1 ;  /* 0x3f800000060b7423 */ /* 0x042fe2000000080d */
[----:B------:R-:W-:Y:S03]  /*0340*/  BSSY.RECONVERGENT B0, `(.L_x_596) ;  /* 0x000000a000007945 */ /* 0x000fe60003800200 */
[----:B------:R-:W-:Y:S01]  /*0350*/  FFMA R6, R6, R11, R6 ;  /* 0x0000000b06067223 */ /* 0x000fe20000000006 */
[----:B--2---:R-:W1:Y:S03]  /*0360*/  FCHK P0, R3, R13 ;  /* 0x0000000d03007302 */ /* 0x004e660000000000 */
[----:B------:R-:W-:-:S04]  /*0370*/  FFMA R8, R3, R6, RZ ;  /* 0x0000000603087223 */ /* 0x000fc800000000ff */
[----:B------:R-:W-:-:S04]  /*0380*/  FFMA R9, R8, -R13, R3 ;  /* 0x8000000d08097223 */ /* 0x000fc80000000003 */
[----:B------:R-:W-:Y:S01]  /*0390*/  FFMA R6, R6, R9, R8 ;  /* 0x0000000906067223 */ /* 0x000fe20000000008 */
[----:B01----:R-:W-:Y:S06]  /*03a0*/  @!P0 BRA `(.L_x_597) ;  /* 0x00000000000c8947 */ /* 0x003fec0003800000 */
[----:B------:R-:W-:-:S07]  /*03b0*/  MOV R8, 0x3d0 ;  /* 0x000003d000087802 */ /* 0x000fce0000000f00 */
[----:B------:R-:W-:Y:S05]  /*03c0*/  CALL.REL.NOINC `($__internal_50_$__cuda_sm3x_div_rn_noftz_f32_slowpath) ;  /* 0x0000000000a07944 */ /* 0x000fea0003c00000 */
[----:B------:R-:W-:-:S07]  /*03d0*/  MOV R6, R2 ;  /* 0x0000000200067202 */ /* 0x000fce0000000f00 */
.L_x_597:
[----:B------:R-:W-:Y:S05]  /*03e0*/  BSYNC.RECONVERGENT B0 ;  /* 0x0000000000007941 */ /* 0x000fea0003800200 */
.L_x_596:
[----:B------:R-:W0:Y:S08]  /*03f0*/  LDC.64 R8, c[0x0][0x398] ;  /* 0x0000e600ff087b82 */ /* 0x000e300000000a00 */
[----:B------:R-:W1:Y:S08]  /*0400*/  LDC.64 R2, c[0x0][0x388] ;  /* 0x0000e200ff027b82 */ /* 0x000e700000000a00 */
[----:B------:R-:W2:Y:S01]  /*0410*/  LDC.64 R10, c[0x0][0x3a0] ;  /* 0x0000e800ff0a7b82 */ /* 0x000ea20000000a00 */
[----:B0-----:R-:W-:-:S06]  /*0420*/  IMAD.WIDE R8, R5, 0x4, R8 ;  /* 0x0000000405087825 */ /* 0x001fcc00078e0208 */
[----:B------:R-:W1:Y:S02]  /*0430*/  LDG.E R8, desc[UR4][R8.64] ;  /* 0x0000000408087981 */ /* 0x000e64000c1e1900 */
[----:B-1----:R-:W-:-:S04]  /*0440*/  IMAD R7, R7, R2, R8 ;  /* 0x0000000207077224 */ /* 0x002fc800078e0208 */
[----:B--2---:R-:W-:-:S06]  /*0450*/  IMAD.WIDE R10, R7, 0x4, R10 ;  /* 0x00000004070a7825 */ /* 0x004fcc00078e020a */
        /* <DEDUP_REMOVED lines=12> */
[----:B------:R-:W-:Y:S05]  /*0520*/  CALL.REL.NOINC `($__internal_50_$__cuda_sm3x_div_rn_noftz_f32_slowpath) ;  /* 0x0000000000487944 */ /* 0x000fea0003c00000 */
[----:B------:R-:W-:-:S07]  /*0530*/  IMAD.MOV.U32 R7, RZ, RZ, R2 ;  /* 0x000000ffff077224 */ /* 0x000fce00078e0002 */
.L_x_599:
[----:B------:R-:W-:Y:S05]  /*0540*/  BSYNC.RECONVERGENT B0 ;  /* 0x0000000000007941 */ /* 0x000fea0003800200 */
.L_x_598:
[----:B------:R-:W0:Y:S08]  /*0550*/  LDC.64 R2, c[0x0][0x3a8] ;  /* 0x0000ea00ff027b82 */ /* 0x000e300000000a00 */
[----:B------:R-:W1:Y:S08]  /*0560*/  LDC.64 R10, c[0x0][0x3b8] ;  /* 0x0000ee00ff0a7b82 */ /* 0x000e700000000a00 */
[----:B------:R-:W2:Y:S01]  /*0570*/  LDC.64 R8, c[0x0][0x3b0] ;  /* 0x0000ec00ff087b82 */ /* 0x000ea20000000a00 */
[----:B0-----:R-:W-:-:S06]  /*0580*/  IMAD.WIDE R2, R5, 0x4, R2 ;  /* 0x0000000405027825 */ /* 0x001fcc00078e0202 */
[----:B------:R-:W3:Y:S01]  /*0590*/  LDG.E R3, desc[UR4][R2.64] ;  /* 0x0000000402037981 */ /* 0x000ee2000c1e1900 */
[----:B------:R-:W-:-:S04]  /*05a0*/  FMUL R7, R7, R7 ;  /* 0x0000000707077220 */ /* 0x000fc80000400000 */
[----:B------:R-:W-:Y:S01]  /*05b0*/  FFMA R13, R6, R6, R7 ;  /* 0x00000006060d7223 */ /* 0x000fe20000000007 */
[----:B--2---:R-:W-:Y:S01]  /*05c0*/  IMAD.WIDE R8, R5, 0x4, R8 ;  /* 0x0000000405087825 */ /* 0x004fe200078e0208 */
[----:B---3--:R-:W-:-:S05]  /*05d0*/  LEA R15, R4, R3, 0x1 ;  /* 0x00000003040f7211 */ /* 0x008fca00078e08ff */
[----:B-1----:R-:W-:-:S05]  /*05e0*/  IMAD.WIDE R6, R15, 0x4, R10 ;  /* 0x000000040f067825 */ /* 0x002fca00078e020a */
[----:B------:R-:W-:Y:S04]  /*05f0*/  STG.E desc[UR4][R6.64], R13 ;  /* 0x0000000d06007986 */ /* 0x000fe8000c101904 */
[----:B------:R-:W2:Y:S02]  /*0600*/  LDG.E R9, desc[UR4][R8.64] ;  /* 0x0000000408097981 */ /* 0x000ea4000c1e1900 */
[----:B--2---:R-:W-:-:S04]  /*0610*/  IMAD R5, R4, 0x2, R9 ;  /* 0x0000000204057824 */ /* 0x004fc800078e0209 */
[----:B------:R-:W-:-:S05]  /*0620*/  IMAD.WIDE R2, R5, 0x4, R10 ;  /* 0x0000000405027825 */ /* 0x000fca00078e020a */
[----:B------:R-:W-:Y:S01]  /*0630*/  STG.E desc[UR4][R2.64], RZ ;  /* 0x000000ff02007986 */ /* 0x000fe2000c101904 */
[----:B------:R-:W-:Y:S05]  /*0640*/  EXIT ;  /* 0x000000000000794d */ /* 0x000fea0003800000 */
        .weak           $__internal_50_$__cuda_sm3x_div_rn_noftz_f32_slowpath
        .type           $__internal_50_$__cuda_sm3x_div_rn_noftz_f32_slowpath,@function
        .size           $__internal_50_$__cuda_sm3x_div_rn_noftz_f32_slowpath,(.L_x_1549 - $__internal_50_$__cuda_sm3x_div_rn_noftz_f32_slowpath)
$__internal_50_$__cuda_sm3x_div_rn_noftz_f32_slowpath:
        /* <DEDUP_REMOVED lines=35> */
.L_x_601:
        /* <DEDUP_REMOVED lines=35> */
[----:B------:R-:W-:Y:S02]  /*0ab0*/  ISETP.NE.AND P1, PT, R11, RZ, PT ;  /* 0x000000ff0b00720c */ /* 0x000fe40003f25270 */
[----:B------:R-:W-:-:S02]  /*0ac0*/  LOP3.LUT R9, R9, 0x800000, RZ, 0xfc, !PT ;  /* 0x0080000009097812 */ /* 0x000fc400078efcff */
[----:B------:R-:W-:Y:S02]  /*0ad0*/  IADD3 R11, PT, PT, -R11, RZ, RZ ;  /* 0x000000ff0b0b7210 */ /* 0x000fe40007ffe1ff */
[----:B------:R-:W-:Y:S02]  /*0ae0*/  SHF.L.U32 R12, R9, R12, RZ ;  /* 0x0000000c090c7219 */ /* 0x000fe400000006ff */
[----:B------:R-:W-:Y:S02]  /*0af0*/  FSETP.NEU.FTZ.AND P0, PT, R3, R10, PT ;  /* 0x0000000a0300720b */ /* 0x000fe40003f1d000 */
[----:B------:R-:W-:Y:S02]  /*0b00*/  SEL R10, R11, RZ, P2 ;  /* 0x000000ff0b0a7207 */ /* 0x000fe40001000000 */
[----:B------:R-:W-:Y:S02]  /*0b10*/  ISETP.NE.AND P1, PT, R12, RZ, P1 ;  /* 0x000000ff0c00720c */ /* 0x000fe40000f25270 */
[----:B------:R-:W-:-:S02]  /*0b20*/  SHF.R.U32.HI R10, RZ, R10, R9 ;  /* 0x0000000aff0a7219 */ /* 0x000fc40000011609 */
[----:B------:R-:W-:Y:S02]  /*0b30*/  PLOP3.LUT P0, PT, P0, P1, PT, 0xf8, 0x8f ;  /* 0x00000000008f781c */ /* 0x000fe40000703f70 */
[----:B------:R-:W-:Y:S02]  /*0b40*/  SHF.R.U32.HI R12, RZ, 0x1, R10 ;  /* 0x00000001ff0c7819 */ /* 0x000fe4000001160a */
[----:B------:R-:W-:-:S04]  /*0b50*/  SEL R3, RZ, 0x1, !P0 ;  /* 0x00000001ff037807 */ /* 0x000fc80004000000 */
[----:B------:R-:W-:-:S04]  /*0b60*/  LOP3.LUT R3, R3, 0x1, R12, 0xf8, !PT ;  /* 0x0000000103037812 */ /* 0x000fc800078ef80c */
[----:B------:R-:W-:-:S05]  /*0b70*/  LOP3.LUT R3, R3, R10, RZ, 0xc0, !PT ;  /* 0x0000000a03037212 */ /* 0x000fca00078ec0ff */
[----:B------:R-:W-:-:S05]  /*0b80*/  IMAD.IADD R3, R12, 0x1, R3 ;  /* 0x000000010c037824 */ /* 0x000fca00078e0203 */
[----:B------:R-:W-:Y:S01]  /*0b90*/  LOP3.LUT R2, R3, R2, RZ, 0xfc, !PT ;  /* 0x0000000203027212 */ /* 0x000fe200078efcff */
[----:B------:R-:W-:Y:S06]  /*0ba0*/  BRA `(.L_x_609) ;  /* 0x0000000000107947 */ /* 0x000fec0003800000 */
.L_x_608:
[----:B------:R-:W-:-:S04]  /*0bb0*/  LOP3.LUT R2, R2, 0x80000000, RZ, 0xc0, !PT ;  /* 0x8000000002027812 */ /* 0x000fc800078ec0ff */
[----:B------:R-:W-:Y:S01]  /*0bc0*/  LOP3.LUT R2, R2, 0x7f800000, RZ, 0xfc, !PT ;  /* 0x7f80000002027812 */ /* 0x000fe200078efcff */
[----:B------:R-:W-:Y:S06]  /*0bd0*/  BRA `(.L_x_609) ;  /* 0x0000000000047947 */ /* 0x000fec0003800000 */
.L_x_607:
[----:B------:R-:W-:-:S07]  /*0be0*/  IMAD R2, R9, 0x800000, R2 ;  /* 0x0080000009027824 */ /* 0x000fce00078e0202 */
.L_x_609:
[----:B------:R-:W-:Y:S05]  /*0bf0*/  BSYNC.RECONVERGENT B2 ;  /* 0x0000000000027941 */ /* 0x000fea0003800200 */
.L_x_606:
[----:B------:R-:W-:Y:S05]  /*0c00*/  BRA `(.L_x_610) ;  /* 0x0000000000207947 */ /* 0x000fea0003800000 */
.L_x_605:
[----:B------:R-:W-:-:S04]  /*0c10*/  LOP3.LUT R2, R2, 0x80000000, R3, 0x48, !PT ;  /* 0x8000000002027812 */ /* 0x000fc800078e4803 */
[----:B------:R-:W-:Y:S01]  /*0c20*/  LOP3.LUT R2, R2, 0x7f800000, RZ, 0xfc, !PT ;  /* 0x7f80000002027812 */ /* 0x000fe200078efcff */
[----:B------:R-:W-:Y:S06]  /*0c30*/  BRA `(.L_x_610) ;  /* 0x0000000000147947 */ /* 0x000fec0003800000 */
.L_x_604:
[----:B------:R-:W-:Y:S01]  /*0c40*/  LOP3.LUT R2, R2, 0x80000000, R3, 0x48, !PT ;  /* 0x8000000002027812 */ /* 0x000fe200078e4803 */
[----:B------:R-:W-:Y:S06]  /*0c50*/  BRA `(.L_x_610) ;  /* 0x00000000000c7947 */ /* 0x000fec0003800000 */
.L_x_603:
[----:B------:R-:W0:Y:S01]  /*0c60*/  MUFU.RSQ R2, -QNAN ;  /* 0xffc0000000027908 */ /* 0x000e220000001400 */
[----:B------:R-:W-:Y:S05]  /*0c70*/  BRA `(.L_x_610) ;  /* 0x0000000000047947 */ /* 0x000fea0003800000 */
.L_x_602:
[----:B------:R-:W-:-:S07]  /*0c80*/  FADD.FTZ R2, R3, R0 ;  /* 0x0000000003027221 */ /* 0x000fce0000010000 */
.L_x_610:
[----:B------:R-:W-:Y:S05]  /*0c90*/  BSYNC.RECONVERGENT B1 ;  /* 0x0000000000017941 */ /* 0x000fea0003800200 */
.L_x_600:
[----:B------:R-:W-:-:S04]  /*0ca0*/  HFMA2 R9, -RZ, RZ, 0, 0 ;  /* 0x00000000ff097431 */ /* 0x000fc800000001ff */
[----:B0-----:R-:W-:Y:S05]  /*0cb0*/  RET.REL.NODEC R8 `(vec_computePSF_signalN2Many_f) ;  /* 0xfffffff008d07950 */ /* 0x001fea0003c3ffff */
.L_x_611:
        /* <DEDUP_REMOVED lines=12> */
.L_x_1549:


//--------------------- .text.vec_computePSF_signalN2Many --------------------------
	.section	.text.vec_computePSF_signalN2Many,"ax",@progbits
	.align	128
        .global         vec_computePSF_signalN2Many
        .type           vec_computePSF_signalN2Many,@function
        .size           vec_computePSF_signalN2Many,(.L_x_1550 - vec_computePSF_signalN2Many)
        .other          vec_computePSF_signalN2Many,@"STO_CUDA_ENTRY STV_DEFAULT"
vec_computePSF_signalN2Many:
.text.vec_computePSF_signalN2Many:
        /* <DEDUP_REMOVED lines=42> */
[----:B------:R-:W-:-:S05]  /*02a0*/  IMAD R0, R21, R4, RZ ;  /* 0x0000000415007224 */ /* 0x000fca00078e02ff */
[----:B------:R-:W-:Y:S02]  /*02b0*/  IADD3 R12, PT, PT, R5, -R0, RZ ;  /* 0x80000000050c7210 */ /* 0x000fe40007ffe0ff */
[----:B------:R-:W4:Y:S03]  /*02c0*/  LDC.64 R4, c[0x0][0x3a8] ;  /* 0x0000ea00ff047b82 */ /* 0x000f260000000a00 */
[----:B0-----:R-:W-:-:S06]  /*02d0*/  IMAD.WIDE R2, R12, 0x4, R2 ;  /* 0x000000040c027825 */ /* 0x001fcc00078e0202 */
[----:B-1----:R-:W2:Y:S01]  /*02e0*/  LDG.E R2, desc[UR4][R2.64] ;  /* 0x0000000402027981 */ /* 0x002ea2000c1e1900 */
[----:B------:R-:W-:Y:S02]  /*02f0*/  IMAD.MOV.U32 R6, RZ, RZ, 0x1 ;  /* 0x00000001ff067424 */ /* 0x000fe400078e00ff */
[----:B--2---:R-:W-:Y:S01]  /*0300*/  IMAD R7, R21, UR6, R2 ;  /* 0x0000000615077c24 */ /* 0x004fe2000f8e0202 */
[----:B------:R-:W0:Y:S03]  /*0310*/  LDCU UR6, c[0x0][0x394] ;  /* 0x00007280ff0677ac */ /* 0x000e260008000800 */
[----:B----4-:R-:W-:-:S06]  /*0320*/  IMAD.WIDE R4, R7, 0x8, R4 ;  /* 0x0000000807047825 */ /* 0x010fcc00078e0204 */
[----:B------:R-:W2:Y:S01]  /*0330*/  LDG.E.64 R4, desc[UR4][R4.64] ;  /* 0x0000000404047981 */ /* 0x000ea2000c1e1b00 */
[----:B------:R-:W-:Y:S01]  /*0340*/  BSSY.RECONVERGENT B0, `(.L_x_612) ;  /* 0x0000014000007945 */ /* 0x000fe20003800200 */
[----:B0-----:R-:W3:Y:S02]  /*0350*/  MUFU.RCP64H R7, UR6 ;  /* 0x0000000600077d08 */ /* 0x001ee40008001800 */
[----:B---3--:R-:W-:-:S08]  /*0360*/  DFMA R8, R6, -R10, 1 ;  /* 0x3ff000000608742b */ /* 0x008fd0000000080a */
[----:B------:R-:W-:-:S08]  /*0370*/  DFMA R8, R8, R8, R8 ;  /* 0x000000080808722b */ /* 0x000fd00000000008 */
[----:B------:R-:W-:-:S08]  /*0380*/  DFMA R8, R6, R8, R6 ;  /* 0x000000080608722b */ /* 0x000fd00000000006 */
[----:B------:R-:W-:-:S08]  /*0390*/  DFMA R2, R8, -R10, 1 ;  /* 0x3ff000000802742b */ /* 0x000fd0000000080a */
[----:B------:R-:W-:-:S08]  /*03a0*/  DFMA R2, R8, R2, R8 ;  /* 0x000000020802722b */ /* 0x000fd00000000008 */
[----:B--2---:R-:W-:Y:S01]  /*03b0*/  DMUL R6, R4, R2 ;  /* 0x0000000204067228 */ /* 0x004fe20000000000 */
        /* <DEDUP_REMOVED lines=9> */
[----:B01----:R-:W-:Y:S05]  /*0450*/  CALL.REL.NOINC `($__internal_51_$__cuda_sm20_div_rn_f64_full) ;  /* 0x0000000000c47944 */ /* 0x003fea0003c00000 */
[----:B------:R-:W-:Y:S02]  /*0460*/  IMAD.MOV.U32 R2, RZ, RZ, R4 ;  /* 0x000000ffff027224 */ /* 0x000fe400078e0004 */
[----:B------:R-:W-:-:S07]  /*0470*/  IMAD.MOV.U32 R3, RZ, RZ, R5 ;  /* 0x000000ffff037224 */ /* 0x000fce00078e0005 */
.L_x_613:
[----:B-1----:R-:W-:Y:S05]  /*0480*/  BSYNC.RECONVERGENT B0 ;  /* 0x0000000000007941 */ /* 0x002fea0003800200 */
.L_x_612:
[----:B------:R-:W1:Y:S01]  /*0490*/  LDC.64 R4, c[0x0][0x3a0] ;  /* 0x0000e800ff047b82 */ /* 0x000e620000000a00 */
[----:B------:R-:W2:Y:S07]  /*04a0*/  LDCU UR7, c[0x0][0x388] ;  /* 0x00007100ff0777ac */ /* 0x000eae0008000800 */
[----:B------:R-:W3:Y:S08]  /*04b0*/  LDC.64 R8, c[0x0][0x3a8] ;  /* 0x0000ea00ff087b82 */ /* 0x000ef00000000a00 */
[----:B------:R-:W4:Y:S01]  /*04c0*/  LDC.64 R14, c[0x0][0x390] ;  /* 0x0000e400ff0e7b82 */ /* 0x000f220000000a00 */
[----:B-1----:R-:W-:-:S06]  /*04d0*/  IMAD.WIDE R4, R12, 0x4, R4 ;  /* 0x000000040c047825 */ /* 0x002fcc00078e0204 */
[----:B------:R-:W2:Y:S01]  /*04e0*/  LDG.E R4, desc[UR4][R4.64] ;  /* 0x0000000404047981 */ /* 0x000ea2000c1e1900 */
[----:B------:R-:W-:Y:S02]  /*04f0*/  IMAD.MOV.U32 R10, RZ, RZ, 0x1 ;  /* 0x00000001ff0a7424 */ /* 0x000fe400078e00ff */
[----:B--2---:R-:W-:Y:S01]  /*0500*/  IMAD R21, R21, UR7, R4 ;  /* 0x0000000715157c24 */ /* 0x004fe2000f8e0204 */
[----:B------:R-:W1:Y:S03]  /*0510*/  LDCU UR7, c[0x0][0x394] ;  /* 0x00007280ff0777ac */ /* 0x000e660008000800 */
[----:B---3--:R-:W-:-:S06]  /*0520*/  IMAD.WIDE R8, R21, 0x8, R8 ;  /* 0x0000000815087825 */ /* 0x008fcc00078e0208 */
[----:B------:R-:W2:Y:S01]  /*0530*/  LDG.E.64 R8, desc[UR4][R8.64] ;  /* 0x0000000408087981 */ /* 0x000ea2000c1e1b00 */
[----:B------:R-:W-:Y:S01]  /*0540*/  BSSY.RECONVERGENT B0, `(.L_x_614) ;  /* 0x0000012000007945 */ /* 0x000fe20003800200 */
[----:B-1----:R-:W4:Y:S02]  /*0550*/  MUFU.RCP64H R11, UR7 ;  /* 0x00000007000b7d08 */ /* 0x002f240008001800 */
[----:B----4-:R-:W-:-:S08]  /*0560*/  DFMA R16, R10, -R14, 1 ;  /* 0x3ff000000a10742b */ /* 0x010fd0000000080e */
[----:B------:R-:W-:-:S08]  /*0570*/  DFMA R16, R16, R16, R16 ;  /* 0x000000101010722b */ /* 0x000fd00000000010 */
[----:B------:R-:W-:-:S08]  /*0580*/  DFMA R16, R10, R16, R10 ;  /* 0x000000100a10722b */ /* 0x000fd0000000000a */
        /* <DEDUP_REMOVED lines=12> */
[----:B0-----:R-:W-:Y:S05]  /*0650*/  CALL.REL.NOINC `($__internal_51_$__cuda_sm20_div_rn_f64_full) ;  /* 0x0000000000447944 */ /* 0x001fea0003c00000 */
.L_x_615:
[----:B------:R-:W-:Y:S05]  /*0660*/  BSYNC.RECONVERGENT B0 ;  /* 0x0000000000007941 */ /* 0x000fea0003800200 */
.L_x_614:
[----:B0-----:R-:W0:Y:S08]  /*0670*/  LDC.64 R6, c[0x0][0x3b0] ;  /* 0x0000ec00ff067b82 */ /* 0x001e300000000a00 */
[----:B------:R-:W1:Y:S08]  /*0680*/  LDC.64 R8, c[0x0][0x3c0] ;  /* 0x0000f000ff087b82 */ /* 0x000e700000000a00 */
[----:B------:R-:W2:Y:S01]  /*0690*/  LDC.64 R10, c[0x0][0x3b8] ;  /* 0x0000ee00ff0a7b82 */ /* 0x000ea20000000a00 */
[----:B0-----:R-:W-:-:S06]  /*06a0*/  IMAD.WIDE R6, R12, 0x4, R6 ;  /* 0x000000040c067825 */ /* 0x001fcc00078e0206 */
[----:B------:R-:W3:Y:S01]  /*06b0*/  LDG.E R7, desc[UR4][R6.64] ;  /* 0x0000000406077981 */ /* 0x000ee2000c1e1900 */
[----:B------:R-:W-:-:S08]  /*06c0*/  DMUL R4, R4, R4 ;  /* 0x0000000404047228 */ /* 0x000fd00000000000 */
[----:B------:R-:W-:Y:S01]  /*06d0*/  DFMA R4, R2, R2, R4 ;  /* 0x000000020204722b */ /* 0x000fe20000000004 */
[----:B---3--:R-:W-:-:S05]  /*06e0*/  LEA R13, R0, R7, 0x1 ;  /* 0x00000007000d7211 */ /* 0x008fca00078e08ff */
[----:B-1----:R-:W-:-:S04]  /*06f0*/  IMAD.WIDE R2, R13, 0x8, R8 ;  /* 0x000000080d027825 */ /* 0x002fc800078e0208 */
[----:B--2---:R-:W-:Y:S01]  /*0700*/  IMAD.WIDE R12, R12, 0x4, R10 ;  /* 0x000000040c0c7825 */ /* 0x004fe200078e020a */
[----:B------:R-:W-:Y:S05]  /*0710*/  STG.E.64 desc[UR4][R2.64], R4 ;  /* 0x0000000402007986 */ /* 0x000fea000c101b04 */
[----:B------:R-:W2:Y:S02]  /*0720*/  LDG.E R13, desc[UR4][R12.64] ;  /* 0x000000040c0d7981 */ /* 0x000ea4000c1e1900 */
[----:B--2---:R-:W-:-:S04]  /*0730*/  IMAD R11, R0, 0x2, R13 ;  /* 0x00000002000b7824 */ /* 0x004fc800078e020d */
[----:B------:R-:W-:-:S05]  /*0740*/  IMAD.WIDE R6, R11, 0x8, R8 ;  /* 0x000000080b067825 */ /* 0x000fca00078e0208 */
[----:B------:R-:W-:Y:S01]  /*0750*/  STG.E.64 desc[UR4][R6.64], RZ ;  /* 0x000000ff06007986 */ /* 0x000fe2000c101b04 */
[----:B------:R-:W-:Y:S05]  /*0760*/  EXIT ;  /* 0x000000000000794d */ /* 0x000fea0003800000 */
        .weak           $__internal_51_$__cuda_sm20_div_rn_f64_full
        .type           $__internal_51_$__cuda_sm20_div_rn_f64_full,@function
        .size           $__internal_51_$__cuda_sm20_div_rn_f64_full,(.L_x_1550 - $__internal_51_$__cuda_sm20_div_rn_f64_full)
$__internal_51_$__cuda_sm20_div_rn_f64_full:
[C---:B------:R-:W-:Y:S01]  /*0770*/  FSETP.GEU.AND P0, PT, |R7|.reuse, 1.469367938527859385e-39, PT ;  /* 0x001000000700780b */ /* 0x040fe20003f0e200 */
[----:B------:R-:W-:Y:S01]  /*0780*/  IMAD.U32 R6, RZ, RZ, UR6 ;  /* 0x00000006ff067e24 */ /* 0x000fe2000f8e00ff */
[----:B------:R-:W-:Y:S01]  /*0790*/  LOP3.LUT R9, R7, 0x800fffff, RZ, 0xc0, !PT ;  /* 0x800fffff07097812 */ /* 0x000fe200078ec0ff */
[----:B------:R-:W-:Y:S01]  /*07a0*/  IMAD.U32 R8, RZ, RZ, UR6 ;  /* 0x00000006ff087e24 */ /* 0x000fe2000f8e00ff */
[----:B------:R-:W-:Y:S01]  /*07b0*/  FSETP.GEU.AND P2, PT, |R5|, 1.469367938527859385e-39, PT ;  /* 0x001000000500780b */ /* 0x000fe20003f4e200 */
        /* <DEDUP_REMOVED lines=35> */
[----:B------:R-:W-:Y:S01]  /*09f0*/  LOP3.LUT R5, R7, 0x7ff00000, RZ, 0xc0, !PT ;  /* 0x7ff0000007057812 */ /* 0x000fe200078ec0ff */
[----:B------:R-:W-:-:S03]  /*0a00*/  IMAD.MOV.U32 R16, RZ, RZ, RZ ;  /* 0x000000ffff107224 */ /* 0x000fc600078e00ff */
[CC--:B------:R-:W-:Y:S02]  /*0a10*/  VIADDMNMX R4, R20.reuse, -R5.reuse, 0xb9600000, !PT ;  /* 0xb960000014047446 */ /* 0x0c0fe40007800905 */
[----:B------:R-:W-:Y:S02]  /*0a20*/  ISETP.GE.U32.AND P0, PT, R20, R5, PT ;  /* 0x000000051400720c */ /* 0x000fe40003f06070 */
[----:B------:R-:W-:Y:S02]  /*0a30*/  VIMNMX R4, PT, PT, R4, 0x46a00000, PT ;  /* 0x46a0000004047848 */ /* 0x000fe40003fe0100 */
[----:B------:R-:W-:-:S05]  /*0a40*/  SEL R13, R13, 0x63400000, !P0 ;  /* 0x634000000d0d7807 */ /* 0x000fca0004000000 */
[----:B------:R-:W-:-:S04]  /*0a50*/  IMAD.IADD R4, R4, 0x1, -R13 ;  /* 0x0000000104047824 */ /* 0x000fc800078e0a0d */
[----:B------:R-:W-:-:S06]  /*0a60*/  VIADD R17, R4, 0x7fe00000 ;  /* 0x7fe0000004117836 */ /* 0x000fcc0000000000 */
[----:B------:R-:W-:-:S10]  /*0a70*/  DMUL R14, R18, R16 ;  /* 0x00000010120e7228 */ /* 0x000fd40000000000 */
[----:B------:R-:W-:-:S13]  /*0a80*/  FSETP.GTU.AND P0, PT, |R15|, 1.469367938527859385e-39, PT ;  /* 0x001000000f00780b */ /* 0x000fda0003f0c200 */
[----:B------:R-:W-:Y:S05]  /*0a90*/  @P0 BRA `(.L_x_618) ;  /* 0x0000000000940947 */ /* 0x000fea0003800000 */
[----:B------:R-:W-:Y:S01]  /*0aa0*/  DFMA R8, R18, -R8, R10 ;  /* 0x800000081208722b */ /* 0x000fe2000000000a */
[----:B------:R-:W-:-:S09]  /*0ab0*/  MOV R16, RZ ;  /* 0x000000ff00107202 */ /* 0x000fd20000000f00 */
        /* <DEDUP_REMOVED lines=14> */
.L_x_617:
        /* <DEDUP_REMOVED lines=13> */
[----:B------:R-:W-:Y:S01]  /*0c70*/  @P0 IMAD.MOV.U32 R14, RZ, RZ, RZ ;  /* 0x000000ffff0e0224 */ /* 0x000fe200078e00ff */
[----:B------:R-:W-:Y:S01]  /*0c80*/  @P0 MOV R15, R4 ;  /* 0x00000004000f0202 */ /* 0x000fe20000000f00 */
[----:B------:R-:W-:Y:S06]  /*0c90*/  BRA `(.L_x_618) ;  /* 0x0000000000147947 */ /* 0x000fec0003800000 */
.L_x_620:
[----:B------:R-:W-:Y:S01]  /*0ca0*/  LOP3.LUT R15, R7, 0x80000, RZ, 0xfc, !PT ;  /* 0x00080000070f7812 */ /* 0x000fe200078efcff */
[----:B------:R-:W-:Y:S01]  /*0cb0*/  IMAD.MOV.U32 R14, RZ, RZ, R6 ;  /* 0x000000ffff0e7224 */ /* 0x000fe200078e0006 */
[----:B------:R-:W-:Y:S06]  /*0cc0*/  BRA `(.L_x_618) ;  /* 0x0000000000087947 */ /* 0x000fec0003800000 */
.L_x_619:
[----:B------:R-:W-:Y:S01]  /*0cd0*/  LOP3.LUT R15, R5, 0x80000, RZ, 0xfc, !PT ;  /* 0x00080000050f7812 */ /* 0x000fe200078efcff */
[----:B------:R-:W-:-:S07]  /*0ce0*/  IMAD.MOV.U32 R14, RZ, RZ, R4 ;  /* 0x000000ffff0e7224 */ /* 0x000fce00078e0004 */
.L_x_618:
[----:B------:R-:W-:Y:S05]  /*0cf0*/  BSYNC.RECONVERGENT B1 ;  /* 0x0000000000017941 */ /* 0x000fea0003800200 */
.L_x_616:
[----:B------:R-:W-:Y:S02]  /*0d00*/  IMAD.MOV.U32 R23, RZ, RZ, 0x0 ;  /* 0x00000000ff177424 */ /* 0x000fe400078e00ff */
[----:B------:R-:W-:Y:S02]  /*0d10*/  IMAD.MOV.U32 R4, RZ, RZ, R14 ;  /* 0x000000ffff047224 */ /* 0x000fe400078e000e */
[----:B------:R-:W-:Y:S01]  /*0d20*/  IMAD.MOV.U32 R5, RZ, RZ, R15 ;  /* 0x000000ffff057224 */ /* 0x000fe200078e000f */
[----:B------:R-:W-:Y:S06]  /*0d30*/  RET.REL.NODEC R22 `(vec_computePSF_signalN2Many) ;  /* 0xfffffff016b07950 */ /* 0x000fec0003c3ffff */
.L_x_621:
        /* <DEDUP_REMOVED lines=12> */
.L_x_1550:


//--------------------- .text.vec_computePSF_signalN2 --------------------------
	.section	.text.vec_computePSF_signalN2,"ax",@progbits
	.align	128
        .global         vec_computePSF_signalN2
        .type           vec_computePSF_signalN2,@function
        .size           vec_computePSF_signalN2,(.L_x_1551 - vec_computePSF_signalN2)
        .other          vec_computePSF_signalN2,@"STO_CUDA_ENTRY STV_DEFAULT"
vec_computePSF_signalN2:
.text.vec_computePSF_signalN2:
        /* <DEDUP_REMOVED lines=43> */
[----:B01----:R-:W-:Y:S05]  /*02b0*/  CALL.REL.NOINC `($__internal_52_$__cuda_sm20_div_rn_f64_full) ;  /* 0x0000000000ac7944 */ /* 0x003fea0003c00000 */
[----:B------:R-:W-:Y:S02]  /*02c0*/  IMAD.MOV.U32 R2, RZ, RZ, R4 ;  /* 0x000000ffff027224 */ /* 0x000fe400078e0004 */
[----:B------:R-:W-:-:S07]  /*02d0*/  IMAD.MOV.U32 R3, RZ, RZ, R5 ;  /* 0x000000ffff037224 */ /* 0x000fce00078e0005 */
.L_x_623:
[----:B-1----:R-:W-:Y:S05]  /*02e0*/  BSYNC.RECONVERGENT B0 ;  /* 0x0000000000007941 */ /* 0x002fea0003800200 */
.L_x_622:
        /* <DEDUP_REMOVED lines=24> */
[----:B0-----:R-:W-:Y:S05]  /*0470*/  CALL.REL.NOINC `($__internal_52_$__cuda_sm20_div_rn_f64_full) ;  /* 0x00000000003c7944 */ /* 0x001fea0003c00000 */
.L_x_625:
[----:B------:R-:W-:Y:S05]  /*0480*/  BSYNC.RECONVERGENT B0 ;  /* 0x0000000000007941 */ /* 0x000fea0003800200 */
.L_x_624:
[----:B------:R-:W1:Y:S08]  /*0490*/  LDC.64 R6, c[0x0][0x3a8] ;  /* 0x0000ea00ff067b82 */ /* 0x000e700000000a00 */
[----:B------:R-:W2:Y:S08]  /*04a0*/  LDC.64 R10, c[0x0][0x3b8] ;  /* 0x0000ee00ff0a7b82 */ /* 0x000eb00000000a00 */
[----:B0-----:R-:W0:Y:S01]  /*04b0*/  LDC.64 R8, c[0x0][0x3b0] ;  /* 0x0000ec00ff087b82 */ /* 0x001e220000000a00 */
[----:B-1----:R-:W-:-:S06]  /*04c0*/  IMAD.WIDE R6, R0, 0x4, R6 ;  /* 0x0000000400067825 */ /* 0x002fcc00078e0206 */
[----:B------:R-:W2:Y:S01]  /*04d0*/  LDG.E R7, desc[UR4][R6.64] ;  /* 0x0000000406077981 */ /* 0x000ea2000c1e1900 */
[----:B------:R-:W-:-:S08]  /*04e0*/  DMUL R4, R4, R4 ;  /* 0x0000000404047228 */ /* 0x000fd00000000000 */
[----:B------:R-:W-:Y:S01]  /*04f0*/  DFMA R4, R2, R2, R4 ;  /* 0x000000020204722b */ /* 0x000fe20000000004 */
[----:B0-----:R-:W-:-:S04]  /*0500*/  IMAD.WIDE R8, R0, 0x4, R8 ;  /* 0x0000000400087825 */ /* 0x001fc800078e0208 */
[----:B--2---:R-:W-:-:S05]  /*0510*/  IMAD.WIDE R2, R7, 0x8, R10 ;  /* 0x0000000807027825 */ /* 0x004fca00078e020a */
[----:B------:R-:W-:Y:S04]  /*0520*/  STG.E.64 desc[UR4][R2.64], R4 ;  /* 0x0000000402007986 */ /* 0x000fe8000c101b04 */
[----:B------:R-:W2:Y:S02]  /*0530*/  LDG.E R9, desc[UR4][R8.64] ;  /* 0x0000000408097981 */ /* 0x000ea4000c1e1900 */
[----:B--2---:R-:W-:-:S05]  /*0540*/  IMAD.WIDE R10, R9, 0x8, R10 ;  /* 0x00000008090a7825 */ /* 0x004fca00078e020a */
[----:B------:R-:W-:Y:S01]  /*0550*/  STG.E.64 desc[UR4][R10.64], RZ ;  /* 0x000000ff0a007986 */ /* 0x000fe2000c101b04 */
[----:B------:R-:W-:Y:S05]  /*0560*/  EXIT ;  /* 0x000000000000794d */ /* 0x000fea0003800000 */
        .weak           $__internal_52_$__cuda_sm20_div_rn_f64_full
        .type           $__internal_52_$__cuda_sm20_div_rn_f64_full,@function
        .size           $__internal_52_$__cuda_sm20_div_rn_f64_full,(.L_x_1551 - $__internal_52_$__cuda_sm20_div_rn_f64_full)
$__internal_52_$__cuda_sm20_div_rn_f64_full:
        /* <DEDUP_REMOVED lines=68> */
.L_x_627:
        /* <DEDUP_REMOVED lines=16> */
.L_x_630:
[----:B------:R-:W-:Y:S01]  /*0ab0*/  LOP3.LUT R15, R9, 0x80000, RZ, 0xfc, !PT ;  /* 0x00080000090f7812 */ /* 0x000fe200078efcff */
[----:B------:R-:W-:Y:S01]  /*0ac0*/  IMAD.MOV.U32 R14, RZ, RZ, R8 ;  /* 0x000000ffff0e7224 */ /* 0x000fe200078e0008 */
[----:B------:R-:W-:Y:S06]  /*0ad0*/  BRA `(.L_x_628) ;  /* 0x0000000000087947 */ /* 0x000fec0003800000 */
.L_x_629:
[----:B------:R-:W-:Y:S01]  /*0ae0*/  LOP3.LUT R15, R7, 0x80000, RZ, 0xfc, !PT ;  /* 0x00080000070f7812 */ /* 0x000fe200078efcff */
[----:B------:R-:W-:-:S07]  /*0af0*/  IMAD.MOV.U32 R14, RZ, RZ, R6 ;  /* 0x000000ffff0e7224 */ /* 0x000fce00078e0006 */
.L_x_628:
[----:B------:R-:W-:Y:S05]  /*0b00*/  BSYNC.RECONVERGENT B1 ;  /* 0x0000000000017941 */ /* 0x000fea0003800200 */
.L_x_626:
[----:B------:R-:W-:Y:S02]  /*0b10*/  IMAD.MOV.U32 R13, RZ, RZ, 0x0 ;  /* 0x00000000ff0d7424 */ /* 0x000fe400078e00ff */
[----:B------:R-:W-:Y:S02]  /*0b20*/  IMAD.MOV.U32 R4, RZ, RZ, R14 ;  /* 0x000000ffff047224 */ /* 0x000fe400078e000e */
[----:B------:R-:W-:Y:S01]  /*0b30*/  IMAD.MOV.U32 R5, RZ, RZ, R15 ;  /* 0x000000ffff057224 */ /* 0x000fe200078e000f */
[----:B------:R-:W-:Y:S06]  /*0b40*/  RET.REL.NODEC R12 `(vec_computePSF_signalN2) ;  /* 0xfffffff40c2c7950 */ /* 0x000fec0003c3ffff */
.L_x_631:
        /* <DEDUP_REMOVED lines=11> */
.L_x_1551:


//--------------------- .text.vec_computePSF_signalN --------------------------
	.section	.text.vec_computePSF_signalN,"ax",@progbits
	.align	128
        .global         vec_computePSF_signalN
        .type           vec_computePSF_signalN,@function
        .size           vec_computePSF_signalN,(.L_x_1552 - vec_computePSF_signalN)
        .other          vec_computePSF_signalN,@"STO_CUDA_ENTRY STV_DEFAULT"
vec_computePSF_signalN:
.text.vec_computePSF_signalN:
        /* <DEDUP_REMOVED lines=43> */
[----:B01----:R-:W-:Y:S05]  /*02b0*/  CALL.REL.NOINC `($__internal_53_$__cuda_sm20_div_rn_f64_full) ;  /* 0x00000000008c7944 */ /* 0x003fea0003c00000 */
[----:B------:R-:W-:Y:S02]  /*02c0*/  IMAD.MOV.U32 R2, RZ, RZ, R4 ;  /* 0x000000ffff027224 */ /* 0x000fe400078e0004 */
[----:B------:R-:W-:-:S07]  /*02d0*/  IMAD.MOV.U32 R3, RZ, RZ, R5 ;  /* 0x000000ffff037224 */ /* 0x000fce00078e0005 */
.L_x_633:
[----:B-1----:R-:W-:Y:S05]  /*02e0*/  BSYNC.RECONVERGENT B0 ;  /* 0x0000000000007941 */ /* 0x002fea0003800200 */
.L_x_632:
        /* <DEDUP_REMOVED lines=24> */
[----:B0-----:R-:W-:Y:S05]  /*0470*/  CALL.REL.NOINC `($__internal_53_$__cuda_sm20_div_rn_f64_full) ;  /* 0x00000000001c7944 */ /* 0x001fea0003c00000 */
.L_x_635:
[----:B------:R-:W-:Y:S05]  /*0480*/  BSYNC.RECONVERGENT B0 ;  /* 0x0000000000007941 */ /* 0x000fea0003800200 */
.L_x_634:
[----:B------:R-:W1:Y:S01]  /*0490*/  LDC.64 R6, c[0x0][0x388] ;  /* 0x0000e200ff067b82 */ /* 0x000e620000000a00 */
[----:B------:R-:W-:-:S08]  /*04a0*/  DMUL R4, R4, R4 ;  /* 0x0000000404047228 */ /* 0x000fd00000000000 */
[----:B------:R-:W-:Y:S01]  /*04b0*/  DFMA R4, R2, R2, R4 ;  /* 0x000000020204722b */ /* 0x000fe20000000004 */
[----:B-1----:R-:W-:-:S06]  /*04c0*/  IMAD.WIDE R2, R0, 0x8, R6 ;  /* 0x0000000800027825 */ /* 0x002fcc00078e0206 */
[----:B------:R-:W-:Y:S01]  /*04d0*/  STG.E.64 desc[UR4][R2.64], R4 ;  /* 0x0000000402007986 */ /* 0x000fe2000c101b04 */
[----:B------:R-:W-:Y:S05]  /*04e0*/  EXIT ;  /* 0x000000000000794d */ /* 0x000fea0003800000 */
        .weak           $__internal_53_$__cuda_sm20_div_rn_f64_full
        .type           $__internal_53_$__cuda_sm20_div_rn_f64_full,@function
        .size           $__internal_53_$__cuda_sm20_div_rn_f64_full,(.L_x_1552 - $__internal_53_$__cuda_sm20_div_rn_f64_full)
$__internal_53_$__cuda_sm20_div_rn_f64_full:
        /* <DEDUP_REMOVED lines=68> */
.L_x_637:
        /* <DEDUP_REMOVED lines=16> */
.L_x_640:
[----:B------:R-:W-:Y:S01]  /*0a30*/  LOP3.LUT R15, R9, 0x80000, RZ, 0xfc, !PT ;  /* 0x00080000090f7812 */ /* 0x000fe200078efcff */
[----:B------:R-:W-:Y:S01]  /*0a40*/  IMAD.MOV.U32 R14, RZ, RZ, R8 ;  /* 0x000000ffff0e7224 */ /* 0x000fe200078e0008 */
[----:B------:R-:W-:Y:S06]  /*0a50*/  BRA `(.L_x_638) ;  /* 0x0000000000087947 */ /* 0x000fec0003800000 */
.L_x_639:
[----:B------:R-:W-:Y:S01]  /*0a60*/  LOP3.LUT R15, R7, 0x80000, RZ, 0xfc, !PT ;  /* 0x00080000070f7812 */ /* 0x000fe200078efcff */
[----:B------:R-:W-:-:S07]  /*0a70*/  IMAD.MOV.U32 R14, RZ, RZ, R6 ;  /* 0x000000ffff0e7224 */ /* 0x000fce00078e0006 */
.L_x_638:
[----:B------:R-:W-:Y:S05]  /*0a80*/  BSYNC.RECONVERGENT B1 ;  /* 0x0000000000017941 */ /* 0x000fea0003800200 */
.L_x_636:
[----:B------:R-:W-:Y:S02]  /*0a90*/  IMAD.MOV.U32 R13, RZ, RZ, 0x0 ;  /* 0x00000000ff0d7424 */ /* 0x000fe400078e00ff */
[----:B------:R-:W-:Y:S02]  /*0aa0*/  IMAD.MOV.U32 R4, RZ, RZ, R14 ;  /* 0x000000ffff047224 */ /* 0x000fe400078e000e */
[----:B------:R-:W-:Y:S01]  /*0ab0*/  IMAD.MOV.U32 R5, RZ, RZ, R15 ;  /* 0x000000ffff057224 */ /* 0x000fe200078e000f */
[----:B------:R-:W-:Y:S06]  /*0ac0*/  RET.REL.NODEC R12 `(vec_computePSF_signalN) ;  /* 0xfffffff40c4c7950 */ /* 0x000fec0003c3ffff */
.L_x_641:
        /* <DEDUP_REMOVED lines=11> */
.L_x_1552:


//--------------------- .text.vec_computePSF_signal --------------------------
	.section	.text.vec_computePSF_signal,"ax",@progbits
	.align	128
        .global         vec_computePSF_signal
        .type           vec_computePSF_signal,@function
        .size           vec_computePSF_signal,(.L_x_1553 - vec_computePSF_signal)
        .other          vec_computePSF_signal,@"STO_CUDA_ENTRY STV_DEFAULT"
vec_computePSF_signal:
.text.vec_computePSF_signal:
        /* <DEDUP_REMOVED lines=40> */
[----:B01----:R-:W-:Y:S05]  /*0280*/  CALL.REL.NOINC `($__internal_54_$__cuda_sm20_div_rn_f64_full) ;  /* 0x0000000000807944 */ /* 0x003fea0003c00000 */
[----:B------:R-:W-:Y:S02]  /*0290*/  IMAD.MOV.U32 R2, RZ, RZ, R4 ;  /* 0x000000ffff027224 */ /* 0x000fe400078e0004 */
[----:B------:R-:W-:-:S07]  /*02a0*/  IMAD.MOV.U32 R3, RZ, RZ, R5 ;  /* 0x000000ffff037224 */ /* 0x000fce00078e0005 */
.L_x_643:
[----:B-1----:R-:W-:Y:S05]  /*02b0*/  BSYNC.RECONVERGENT B0 ;  /* 0x0000000000007941 */ /* 0x002fea0003800200 */
.L_x_642:
        /* <DEDUP_REMOVED lines=21> */
[----:B0-----:R-:W-:Y:S05]  /*0410*/  CALL.REL.NOINC `($__internal_54_$__cuda_sm20_div_rn_f64_full) ;  /* 0x00000000001c7944 */ /* 0x001fea0003c00000 */
.L_x_645:
[----:B------:R-:W-:Y:S05]  /*0420*/  BSYNC.RECONVERGENT B0 ;  /* 0x0000000000007941 */ /* 0x000fea0003800200 */
.L_x_644:
[----:B------:R-:W1:Y:S01]  /*0430*/  LDC.64 R6, c[0x0][0x388] ;  /* 0x0000e200ff067b82 */ /* 0x000e620000000a00 */
[----:B------:R-:W-:-:S08]  /*0440*/  DMUL R4, R4, R4 ;  /* 0x0000000404047228 */ /* 0x000fd00000000000 */
[----:B------:R-:W-:Y:S01]  /*0450*/  DFMA R4, R2, R2, R4 ;  /* 0x000000020204722b */ /* 0x000fe20000000004 */
[----:B-1----:R-:W-:-:S06]  /*0460*/  IMAD.WIDE R2, R0, 0x8, R6 ;  /* 0x0000000800027825 */ /* 0x002fcc00078e0206 */
[----:B------:R-:W-:Y:S01]  /*0470*/  STG.E.64 desc[UR4][R2.64], R4 ;  /* 0x0000000402007986 */ /* 0x000fe2000c101b04 */
[----:B------:R-:W-:Y:S05]  /*0480*/  EXIT ;  /* 0x000000000000794d */ /* 0x000fea0003800000 */
        .weak           $__internal_54_$__cuda_sm20_div_rn_f64_full
        .type           $__internal_54_$__cuda_sm20_div_rn_f64_full,@function
        .size           $__internal_54_$__cuda_sm20_div_rn_f64_full,(.L_x_1553 - $__internal_54_$__cuda_sm20_div_rn_f64_full)
$__internal_54_$__cuda_sm20_div_rn_f64_full:
        /* <DEDUP_REMOVED lines=68> */
.L_x_647:
        /* <DEDUP_REMOVED lines=16> */
.L_x_650:
[----:B------:R-:W-:Y:S01]  /*09d0*/  LOP3.LUT R15, R9, 0x80000, RZ, 0xfc, !PT ;  /* 0x00080000090f7812 */ /* 0x000fe200078efcff */
[----:B------:R-:W-:Y:S01]  /*09e0*/  IMAD.MOV.U32 R14, RZ, RZ, R8 ;  /* 0x000000ffff0e7224 */ /* 0x000fe200078e0008 */
[----:B------:R-:W-:Y:S06]  /*09f0*/  BRA `(.L_x_648) ;  /* 0x0000000000087947 */ /* 0x000fec0003800000 */
.L_x_649:
[----:B------:R-:W-:Y:S01]  /*0a00*/  LOP3.LUT R15, R7, 0x80000, RZ, 0xfc, !PT ;  /* 0x00080000070f7812 */ /* 0x000fe200078efcff */
[----:B------:R-:W-:-:S07]  /*0a10*/  IMAD.MOV.U32 R14, RZ, RZ, R6 ;  /* 0x000000ffff0e7224 */ /* 0x000fce00078e0006 */
.L_x_648:
[----:B------:R-:W-:Y:S05]  /*0a20*/  BSYNC.RECONVERGENT B1 ;  /* 0x0000000000017941 */ /* 0x000fea0003800200 */
.L_x_646:
[----:B------:R-:W-:Y:S02]  /*0a30*/  IMAD.MOV.U32 R13, RZ, RZ, 0x0 ;  /* 0x00000000ff0d7424 */ /* 0x000fe400078e00ff */
[----:B------:R-:W-:Y:S02]  /*0a40*/  IMAD.MOV.U32 R4, RZ, RZ, R14 ;  /* 0x000000ffff047224 */ /* 0x000fe400078e000e */
[----:B------:R-:W-:Y:S01]  /*0a50*/  IMAD.MOV.U32 R5, RZ, RZ, R15 ;  /* 0x000000ffff057224 */ /* 0x000fe200078e000f */
[----:B------:R-:W-:Y:S06]  /*0a60*/  RET.REL.NODEC R12 `(vec_computePSF_signal) ;  /* 0xfffffff40c647950 */ /* 0x000fec0003c3ffff */
.L_x_651:
        /* <DEDUP_REMOVED lines=9> */
.L_x_1553:


//--------------------- .text.vec_thetest         --------------------------
	.section	.text.vec_thetest,"ax",@progbits
	.align	128
        .global         vec_thetest
        .type           vec_thetest,@function
        .size           vec_thetest,(.L_x_1668 - vec_thetest)
        .other          vec_thetest,@"STO_CUDA_ENTRY STV_DEFAULT"
vec_thetest:
.text.vec_thetest:
[----:B------:R-:W0:Y:S01]  /*0000*/  LDC R1, c[0x0][0x37c] ;  /* 0x0000df00ff017b82 */ /* 0x000e220000000800 */
[----:B------:R-:W1:Y:S01]  /*0010*/  S2R R0, SR_TID.Y ;  /* 0x0000000000007919 */ /* 0x000e620000002200 */
[----:B------:R-:W2:Y:S06]  /*0020*/  LDCU UR5, c[0x0][0x2fc] ;  /* 0x00005f80ff0577ac */ /* 0x000eac0008000800 */
[----:B------:R-:W1:Y:S01]  /*0030*/  S2UR UR8, SR_CTAID.Y ;  /* 0x00000000000879c3 */ /* 0x000e620000002600 */
[----:B0-----:R-:W-:Y:S01]  /*0040*/  VIADD R1, R1, 0xfffffff0 ;  /* 0xfffffff001017836 */ /* 0x001fe20000000000 */
[----:B------:R-:W0:Y:S01]  /*0050*/  S2R R3, SR_TID.X ;  /* 0x0000000000037919 */ /* 0x000e220000002100 */
[----:B------:R-:W0:Y:S01]  /*0060*/  LDCU UR7, c[0x0][0x360] ;  /* 0x00006c00ff0777ac */ /* 0x000e220008000800 */
[----:B------:R-:W3:Y:S04]  /*0070*/  LDCU UR9, c[0x0][0x380] ;  /* 0x00007000ff0977ac */ /* 0x000ee80008000800 */
[----:B------:R-:W1:Y:S01]  /*0080*/  LDC R5, c[0x0][0x364] ;  /* 0x0000d900ff057b82 */ /* 0x000e620000000800 */
[----:B------:R-:W4:Y:S07]  /*0090*/  LDCU UR4, c[0x0][0x2f8] ;  /* 0x00005f00ff0477ac */ /* 0x000f2e0008000800 */
[----:B------:R-:W5:Y:S08]  /*00a0*/  S2UR UR6, SR_CTAID.X ;  /* 0x00000000000679c3 */ /* 0x000f700000002500 */
[----:B------:R-:W5:Y:S01]  /*00b0*/  LDC R7, c[0x0][0x370] ;  /* 0x0000dc00ff077b82 */ /* 0x000f620000000800 */
[----:B----4-:R-:W-:Y:S01]  /*00c0*/  IADD3 R6, P1, PT, R1, UR4, RZ ;  /* 0x0000000401067c10 */ /* 0x010fe2000ff3e0ff */
[----:B-1----:R-:W-:-:S04]  /*00d0*/  IMAD R0, R5, UR8, R0 ;  /* 0x0000000805007c24 */ /* 0x002fc8000f8e0200 */
[----:B-----5:R-:W-:Y:S02]  /*00e0*/  IMAD R0, R0, R7, UR6 ;  /* 0x0000000600007e24 */ /* 0x020fe4000f8e0207 */
[----:B--2---:R-:W-:Y:S02]  /*00f0*/  IMAD.X R7, RZ, RZ, UR5, P1 ;  /* 0x00000005ff077e24 */ /* 0x004fe400088e06ff */
[----:B0-----:R-:W-:-:S05]  /*0100*/  IMAD R0, R0, UR7, R3 ;  /* 0x0000000700007c24 */ /* 0x001fca000f8e0203 */
[----:B---3--:R-:W-:-:S13]  /*0110*/  ISETP.GE.AND P0, PT, R0, UR9, PT ;  /* 0x0000000900007c0c */ /* 0x008fda000bf06270 */
[----:B------:R-:W-:Y:S05]  /*0120*/  @P0 EXIT ;  /* 0x000000000000094d */ /* 0x000fea0003800000 */
[----:B------:R-:W0:Y:S01]  /*0130*/  LDC.64 R2, c[0x0][0x388] ;  /* 0x0000e200ff027b82 */ /* 0x000e220000000a00 */
[----:B------:R-:W1:Y:S01]  /*0140*/  LDCU.64 UR4, c[0x0][0x358] ;  /* 0x00006b00ff0477ac */ /* 0x000e620008000a00 */
[----:B0-----:R-:W-:-:S06]  /*0150*/  IMAD.WIDE R2, R0, 0x4, R2 ;  /* 0x0000000400027825 */ /* 0x001fcc00078e0202 */
[----:B-1----:R-:W2:Y:S01]  /*0160*/  LDG.E R2, desc[UR4][R2.64] ;  /* 0x0000000402027981 */ /* 0x002ea2000c1e1900 */
[----:B------:R-:W-:Y:S01]  /*0170*/  MOV R10, 0x48 ;  /* 0x00000048000a7802 */ /* 0x000fe20000000f00 */
[----:B------:R-:W0:Y:S02]  /*0180*/  LDCU.64 UR4, c[0x4][0x18] ;  /* 0x01000300ff0477ac */ /* 0x000e240008000a00 */
[----:B------:R1:W-:Y:S03]  /*0190*/  STL [R1], R0 ;  /* 0x0000000001007387 */ /* 0x0003e60000100800 */
[----:B------:R-:W3:Y:S01]  /*01a0*/  LDC.64 R10, c[0x4][R10] ;  /* 0x010000000a0a7b82 */ /* 0x000ee20000000a00 */
[----:B0-----:R-:W-:Y:S02]  /*01b0*/  MOV R4, UR4 ;  /* 0x0000000400047c02 */ /* 0x001fe40008000f00 */
[----:B------:R-:W-:Y:S01]  /*01c0*/  MOV R5, UR5 ;  /* 0x0000000500057c02 */ /* 0x000fe20008000f00 */
[----:B--2---:R-:W0:Y:S02]  /*01d0*/  F2F.F64.F32 R8, R2 ;  /* 0x0000000200087310 */ /* 0x004e240000201800 */
[----:B0--3--:R1:W-:Y:S04]  /*01e0*/  STL.64 [R1+0x8], R8 ;  /* 0x0000080801007387 */ /* 0x0093e80000100a00 */
[----:B------:R-:W-:-:S07]  /*01f0*/  LEPC R20, `(.L_x_652) ;  /* 0x000000001014794e */ /* 0x000fce0000000000 */
[----:B-1----:R-:W-:Y:S05]  /*0200*/  CALL.ABS.NOINC R10 ;  /* 0x000000000a007343 */ /* 0x002fea0003c00000 */
.L_x_652:
[----:B------:R-:W-:Y:S05]  /*0210*/  EXIT ;  /* 0x000000000000794d */ /* 0x000fea0003800000 */
.L_x_653:
        /* <DEDUP_REMOVED lines=14> */
.L_x_1668:


//--------------------- .text.vec_skellam_order1  --------------------------
	.section	.text.vec_skellam_order1,"ax",@progbits
	.align	128
        .global         vec_skellam_order1
        .type           vec_skellam_order1,@function
        .size           vec_skellam_order1,(.L_x_1558 - vec_skellam_order1)
        .other          vec_skellam_order1,@"STO_CUDA_ENTRY STV_DEFAULT"
vec_skellam_order1:
.text.vec_skellam_order1:
[----:B------:R-:W-:Y:S01]  /*0000*/  LDC R1, c[0x0][0x37c] ;  /* 0x0000df00ff017b82 */ /* 0x000fe20000000800 */
[----:B------:R-:W0:Y:S07]  /*0010*/  S2R R4, SR_TID.X ;  /* 0x0000000000047919 */ /* 0x000e2e0000002100 */
[----:B------:R-:W0:Y:S01]  /*0020*/  S2UR UR4, SR_CTAID.X ;  /* 0x00000000000479c3 */ /* 0x000e220000002500 */
[----:B------:R-:W-:Y:S01]  /*0030*/  IMAD.MOV.U32 R5, RZ, RZ, RZ ;  /* 0x000000ffff057224 */ /* 0x000fe200078e00ff */
[----:B------:R-:W1:Y:S06]  /*0040*/  S2R R9, SR_TID.Y ;  /* 0x0000000000097919 */ /* 0x000e6c0000002200 */
[----:B------:R-:W0:Y:S08]  /*0050*/  LDC R7, c[0x0][0x360] ;  /* 0x0000d800ff077b82 */ /* 0x000e300000000800 */
[----:B------:R-:W1:Y:S08]  /*0060*/  S2UR UR5, SR_CTAID.Y ;  /* 0x00000000000579c3 */ /* 0x000e700000002600 */
[----:B------:R-:W1:Y:S01]  /*0070*/  LDC R0, c[0x0][0x364] ;  /* 0x0000d900ff007b82 */ /* 0x000e620000000800 */
[----:B------:R-:W2:Y:S07]  /*0080*/  LDCU UR6, c[0x0][0x370] ;  /* 0x00006e00ff0677ac */ /* 0x000eae0008000800 */
[----:B------:R-:W3:Y:S01]  /*0090*/  LDC.64 R2, c[0x0][0x380] ;  /* 0x0000e000ff027b82 */ /* 0x000ee20000000a00 */
[----:B0-----:R-:W-:-:S02]  /*00a0*/  IMAD R4, R7, UR4, R4 ;  /* 0x0000000407047c24 */ /* 0x001fc4000f8e0204 */
[----:B--2---:R-:W-:-:S04]  /*00b0*/  IMAD.WIDE.U32 R6, R7, UR6, RZ ;  /* 0x0000000607067c25 */ /* 0x004fc8000f8e00ff */
[----:B-1----:R-:W-:-:S04]  /*00c0*/  IMAD R9, R0, UR5, R9 ;  /* 0x0000000500097c24 */ /* 0x002fc8000f8e0209 */
[----:B------:R-:W-:-:S04]  /*00d0*/  IMAD.WIDE.U32 R4, R9, R6, R4 ;  /* 0x0000000609047225 */ /* 0x000fc800078e0004 */
[----:B------:R-:W-:Y:S01]  /*00e0*/  IMAD R27, R7, R9, RZ ;  /* 0x00000009071b7224 */ /* 0x000fe200078e02ff */
[----:B---3--:R-:W-:-:S03]  /*00f0*/  ISETP.GE.U32.AND P0, PT, R4, R2, PT ;  /* 0x000000020400720c */ /* 0x008fc60003f06070 */
[----:B------:R-:W-:-:S05]  /*0100*/  IMAD.IADD R27, R5, 0x1, R27 ;  /* 0x00000001051b7824 */ /* 0x000fca00078e021b */
[----:B------:R-:W-:-:S13]  /*0110*/  ISETP.GE.AND.EX P0, PT, R27, R3, PT, P0 ;  /* 0x000000031b00720c */ /* 0x000fda0003f06300 */
[----:B------:R-:W-:Y:S05]  /*0120*/  @P0 EXIT ;  /* 0x000000000000094d */ /* 0x000fea0003800000 */
[----:B------:R-:W0:Y:S01]  /*0130*/  LDCU.64 UR4, c[0x0][0x388] ;  /* 0x00007100ff0477ac */ /* 0x000e220008000a00 */
[----:B------:R-:W-:Y:S01]  /*0140*/  IMAD.WIDE.U32 R6, R2, 0x2, RZ ;  /* 0x0000000202067825 */ /* 0x000fe200078e00ff */
[C---:B------:R-:W-:Y:S01]  /*0150*/  IADD3 R0, P3, PT, R4.reuse, R2, RZ ;  /* 0x0000000204007210 */ /* 0x040fe20007f7e0ff */
[----:B------:R-:W1:Y:S02]  /*0160*/  LDCU.64 UR8, c[0x0][0x390] ;  /* 0x00007200ff0877ac */ /* 0x000e640008000a00 */
[----:B------:R-:W-:Y:S01]  /*0170*/  IMAD.SHL.U32 R11, R3, 0x2, RZ ;  /* 0x00000002030b7824 */ /* 0x000fe200078e00ff */
[----:B------:R-:W2:Y:S01]  /*0180*/  LDCU.64 UR6, c[0x0][0x358] ;  /* 0x00006b00ff0677ac */ /* 0x000ea20008000a00 */
[----:B0-----:R-:W-:Y:S02]  /*0190*/  ISETP.GE.U32.AND P0, PT, R4, UR4, PT ;  /* 0x0000000404007c0c */ /* 0x001fe4000bf06070 */
[----:B------:R-:W-:Y:S02]  /*01a0*/  IADD3 R9, P1, PT, R2, -UR4, RZ ;  /* 0x8000000402097c10 */ /* 0x000fe4000ff3e0ff */
[----:B------:R-:W-:-:S02]  /*01b0*/  ISETP.GE.AND.EX P0, PT, R27, UR5, PT, P0 ;  /* 0x000000051b007c0c */ /* 0x000fc4000bf06300 */
[CC--:B------:R-:W-:Y:S02]  /*01c0*/  ISETP.GE.U32.AND P2, PT, R4.reuse, R9.reuse, PT ;  /* 0x000000090400720c */ /* 0x0c0fe40003f46070 */
[----:B------:R-:W-:Y:S01]  /*01d0*/  IADD3.X R8, PT, PT, R3, ~UR5, RZ, P1, !PT ;  /* 0x8000000503087c10 */ /* 0x000fe20008ffe4ff */
[C---:B------:R-:W-:Y:S01]  /*01e0*/  IMAD.X R3, R27.reuse, 0x1, R3, P3 ;  /* 0x000000011b037824 */ /* 0x040fe200018e0603 */
[----:B------:R-:W-:Y:S02]  /*01f0*/  ISETP.GE.U32.AND P1, PT, R4, R9, PT ;  /* 0x000000090400720c */ /* 0x000fe40003f26070 */
[CC--:B------:R-:W-:Y:S02]  /*0200*/  ISETP.GE.AND.EX P2, PT, R27.reuse, R8.reuse, PT, P2 ;  /* 0x000000081b00720c */ /* 0x0c0fe40003f46320 */
[----:B------:R-:W-:Y:S02]  /*0210*/  ISETP.GE.AND.EX P1, PT, R27, R8, PT, P1 ;  /* 0x000000081b00720c */ /* 0x000fe40003f26310 */
[----:B-1----:R-:W-:-:S02]  /*0220*/  LEA R2, P3, R0, UR8, 0x2 ;  /* 0x0000000800027c11 */ /* 0x002fc4000f8610ff */
[----:B------:R-:W-:Y:S02]  /*0230*/  @!P0 IADD3 R10, P4, PT, R4, R6, RZ ;  /* 0x00000006040a8210 */ /* 0x000fe40007f9e0ff */
[----:B------:R-:W-:Y:S02]  /*0240*/  LEA.HI.X R3, R0, UR9, R3, 0x2, P3 ;  /* 0x0000000900037c11 */ /* 0x000fe400098f1403 */
[----:B------:R-:W-:Y:S02]  /*0250*/  @!P0 IADD3.X R7, PT, PT, R27, R7, R11, P4, !PT ;  /* 0x000000071b078210 */ /* 0x000fe400027fe40b */
[----:B------:R-:W-:Y:S02]  /*0260*/  @!P0 LEA R6, P4, R10, UR8, 0x2 ;  /* 0x000000080a068c11 */ /* 0x000fe4000f8810ff */
[----:B------:R-:W-:Y:S02]  /*0270*/  IADD3 R25, P3, PT, R4, UR4, RZ ;  /* 0x0000000404197c10 */ /* 0x000fe4000ff7e0ff */
[----:B------:R-:W-:-:S02]  /*0280*/  @!P0 LEA.HI.X R7, R10, UR9, R7, 0x2, P4 ;  /* 0x000000090a078c11 */ /* 0x000fc4000a0f1407 */
[----:B------:R-:W-:-:S03]  /*0290*/  IADD3.X R27, PT, PT, R27, UR5, RZ, P3, !PT ;  /* 0x000000051b1b7c10 */ /* 0x000fc60009ffe4ff */
[----:B--2---:R0:W-:Y:S04]  /*02a0*/  @!P0 STG.E desc[UR6][R6.64], RZ ;  /* 0x000000ff06008986 */ /* 0x0041e8000c101906 */
[----:B------:R0:W-:Y:S01]  /*02b0*/  @P2 STG.E desc[UR6][R2.64], RZ ;  /* 0x000000ff02002986 */ /* 0x0001e2000c101906 */
[----:B------:R-:W-:Y:S05]  /*02c0*/  @P1 EXIT ;  /* 0x000000000000194d */ /* 0x000fea0003800000 */
[----:B------:R-:W0:Y:S01]  /*02d0*/  LDCU.64 UR8, c[0x0][0x3a0] ;  /* 0x00007400ff0877ac */ /* 0x000e220008000a00 */
[--C-:B------:R-:W-:Y:S02]  /*02e0*/  SHF.R.S64 R10, RZ, 0x1e, R25.reuse ;  /* 0x0000001eff0a7819 */ /* 0x100fe40000001019 */
[--C-:B------:R-:W-:Y:S01]  /*02f0*/  SHF.R.S64 R12, RZ, 0x1e, R4.reuse ;  /* 0x0000001eff0c7819 */ /* 0x100fe20000001004 */
[----:B------:R-:W1:Y:S01]  /*0300*/  LDCU.64 UR4, c[0x0][0x398] ;  /* 0x00007300ff0477ac */ /* 0x000e620008000a00 */
[----:B------:R-:W-:Y:S02]  /*0310*/  SHF.R.S32.HI R11, RZ, 0x1e, R25 ;  /* 0x0000001eff0b7819 */ /* 0x000fe40000011419 */
[----:B------:R-:W-:Y:S02]  /*0320*/  SHF.R.S32.HI R0, RZ, 0x1e, R4 ;  /* 0x0000001eff007819 */ /* 0x000fe40000011404 */
[----:B0-----:R-:W-:Y:S02]  /*0330*/  IADD3 R6, P0, PT, R12, UR8, RZ ;  /* 0x000000080c067c10 */ /* 0x001fe4000ff1e0ff */
[----:B------:R-:W-:-:S02]  /*0340*/  IADD3 R8, P1, PT, R10, UR8, RZ ;  /* 0x000000080a087c10 */ /* 0x000fc4000ff3e0ff */
[----:B------:R-:W-:Y:S02]  /*0350*/  IADD3.X R7, PT, PT, R0, UR9, RZ, P0, !PT ;  /* 0x0000000900077c10 */ /* 0x000fe400087fe4ff */
[----:B------:R-:W-:-:S03]  /*0360*/  IADD3.X R9, PT, PT, R11, UR9, RZ, P1, !PT ;  /* 0x000000090b097c10 */ /* 0x000fc60008ffe4ff */
[----:B------:R-:W2:Y:S04]  /*0370*/  LDG.E R15, desc[UR6][R6.64] ;  /* 0x00000006060f7981 */ /* 0x000ea8000c1e1900 */
[----:B------:R-:W2:Y:S01]  /*0380*/  LDG.E R28, desc[UR6][R8.64] ;  /* 0x00000006081c7981 */ /* 0x000ea2000c1e1900 */
[----:B-1----:R-:W-:Y:S02]  /*0390*/  IADD3 R12, P1, PT, R12, UR4, RZ ;  /* 0x000000040c0c7c10 */ /* 0x002fe4000ff3e0ff */
[----:B------:R-:W-:Y:S02]  /*03a0*/  IADD3 R10, P0, PT, R10, UR4, RZ ;  /* 0x000000040a0a7c10 */ /* 0x000fe4000ff1e0ff */
[----:B------:R-:W-:Y:S02]  /*03b0*/  IADD3.X R13, PT, PT, R0, UR5, RZ, P1, !PT ;  /* 0x00000005000d7c10 */ /* 0x000fe40008ffe4ff */
[----:B------:R-:W-:-:S04]  /*03c0*/  IADD3.X R11, PT, PT, R11, UR5, RZ, P0, !PT ;  /* 0x000000050b0b7c10 */ /* 0x000fc800087fe4ff */
[----:B------:R-:W3:Y:S04]  /*03d0*/  LDG.E R13, desc[UR6][R12.64] ;  /* 0x000000060c0d7981 */ /* 0x000ee8000c1e1900 */
[----:B------:R-:W3:Y:S01]  /*03e0*/  LDG.E R0, desc[UR6][R10.64] ;  /* 0x000000060a007981 */ /* 0x000ee2000c1e1900 */
[----:B------:R-:W-:Y:S01]  /*03f0*/  BSSY.RECONVERGENT B0, `(.L_x_654) ;  /* 0x000000f000007945 */ /* 0x000fe20003800200 */
[----:B--2---:R-:W-:-:S04]  /*0400*/  FMUL R15, R15, R28 ;  /* 0x0000001c0f0f7220 */ /* 0x004fc80000400000 */
[----:B------:R-:W-:Y:S01]  /*0410*/  VIADD R16, R15, 0xf3000000 ;  /* 0xf30000000f107836 */ /* 0x000fe20000000000 */
[----:B------:R0:W1:Y:S04]  /*0420*/  MUFU.RSQ R14, R15 ;  /* 0x0000000f000e7308 */ /* 0x0000680000001400 */
[----:B------:R-:W-:Y:S01]  /*0430*/  ISETP.GT.U32.AND P0, PT, R16, 0x727fffff, PT ;  /* 0x727fffff1000780c */ /* 0x000fe20003f04070 */
[----:B---3--:R-:W-:-:S12]  /*0440*/  FADD R0, R0, -R13 ;  /* 0x8000000d00007221 */ /* 0x008fd80000000000 */
[----:B01----:R-:W-:Y:S05]  /*0450*/  @!P0 BRA `(.L_x_655) ;  /* 0x0000000000108947 */ /* 0x003fea0003800000 */
[----:B------:R-:W-:-:S07]  /*0460*/  MOV R16, 0x480 ;  /* 0x0000048000107802 */ /* 0x000fce0000000f00 */
[----:B------:R-:W-:Y:S05]  /*0470*/  CALL.REL.NOINC `($__internal_58_$__cuda_sm20_sqrt_rn_f32_slowpath) ;  /* 0x0000002400247944 */ /* 0x000fea0003c00000 */
[----:B------:R-:W-:Y:S01]  /*0480*/  IMAD.MOV.U32 R29, RZ, RZ, R15 ;  /* 0x000000ffff1d7224 */ /* 0x000fe200078e000f */
[----:B------:R-:W-:Y:S06]  /*0490*/  BRA `(.L_x_656) ;  /* 0x0000000000107947 */ /* 0x000fec0003800000 */
.L_x_655:
[----:B------:R-:W-:Y:S01]  /*04a0*/  FMUL.FTZ R10, R15, R14 ;  /* 0x0000000e0f0a7220 */ /* 0x000fe20000410000 */
[----:B------:R-:W-:-:S03]  /*04b0*/  FMUL.FTZ R14, R14, 0.5 ;  /* 0x3f0000000e0e7820 */ /* 0x000fc60000410000 */
[----:B------:R-:W-:-:S04]  /*04c0*/  FFMA R15, -R10, R10, R15 ;  /* 0x0000000a0a0f7223 */ /* 0x000fc8000000010f */
[----:B------:R-:W-:-:S07]  /*04d0*/  FFMA R29, R15, R14, R10 ;  /* 0x0000000e0f1d7223 */ /* 0x000fce000000000a */
.L_x_656:
[----:B------:R-:W-:Y:S05]  /*04e0*/  BSYNC.RECONVERGENT B0 ;  /* 0x0000000000007941 */ /* 0x000fea0003800200 */
.L_x_654:
[----:B------:R-:W-:Y:S01]  /*04f0*/  FADD R31, R29, R29 ;  /* 0x0000001d1d1f7221 */ /* 0x000fe20000000000 */
[----:B------:R-:W-:Y:S01]  /*0500*/  IMAD.MOV.U32 R10, RZ, RZ, 0x1 ;  /* 0x00000001ff0a7424 */ /* 0x000fe200078e00ff */
[----:B------:R-:W-:Y:S02]  /*0510*/  BSSY.RECONVERGENT B0, `(.L_x_657) ;  /* 0x0000014000007945 */ /* 0x000fe40003800200 */
[----:B------:R-:W0:Y:S08]  /*0520*/  F2F.F64.F32 R12, R31 ;  /* 0x0000001f000c7310 */ /* 0x000e300000201800 */
[----:B0-----:R-:W0:Y:S02]  /*0530*/  MUFU.RCP64H R11, R13 ;  /* 0x0000000d000b7308 */ /* 0x001e240000001800 */
[----:B0-----:R-:W-:-:S08]  /*0540*/  DFMA R14, -R12, R10, 1 ;  /* 0x3ff000000c0e742b */ /* 0x001fd0000000010a */
[----:B------:R-:W-:-:S08]  /*0550*/  DFMA R14, R14, R14, R14 ;  /* 0x0000000e0e0e722b */ /* 0x000fd0000000000e */
[----:B------:R-:W-:-:S08]  /*0560*/  DFMA R14, R10, R14, R10 ;  /* 0x0000000e0a0e722b */ /* 0x000fd0000000000a */
[----:B------:R-:W-:-:S08]  /*0570*/  DFMA R10, -R12, R14, 1 ;  /* 0x3ff000000c0a742b */ /* 0x000fd0000000010e */
[----:B------:R-:W-:-:S08]  /*0580*/  DFMA R10, R14, R10, R14 ;  /* 0x0000000a0e0a722b */ /* 0x000fd0000000000e */
[----:B------:R-:W-:-:S08]  /*0590*/  DMUL R14, R10, 2 ;  /* 0x400000000a0e7828 */ /* 0x000fd00000000000 */
[----:B------:R-:W-:-:S08]  /*05a0*/  DFMA R16, -R12, R14, 2 ;  /* 0x400000000c10742b */ /* 0x000fd0000000010e */
[----:B------:R-:W-:-:S10]  /*05b0*/  DFMA R10, R10, R16, R14 ;  /* 0x000000100a0a722b */ /* 0x000fd4000000000e */
[----:B------:R-:W-:-:S05]  /*05c0*/  FFMA R14, RZ, R13, R11 ;  /* 0x0000000dff0e7223 */ /* 0x000fca000000000b */
[----:B------:R-:W-:-:S13]  /*05d0*/  FSETP.GT.AND P0, PT, |R14|, 1.469367938527859385e-39, PT ;  /* 0x001000000e00780b */ /* 0x000fda0003f04200 */
[----:B------:R-:W-:Y:S05]  /*05e0*/  @P0 BRA `(.L_x_658) ;  /* 0x0000000000180947 */ /* 0x000fea0003800000 */
[----:B------:R-:W-:Y:S01]  /*05f0*/  IMAD.MOV.U32 R20, RZ, RZ, RZ ;  /* 0x000000ffff147224 */ /* 0x000fe200078e00ff */
[----:B------:R-:W-:Y:S02]  /*0600*/  MOV R21, 0x40000000 ;  /* 0x4000000000157802 */ /* 0x000fe40000000f00 */
[----:B------:R-:W-:-:S07]  /*0610*/  MOV R26, 0x630 ;  /* 0x00000630001a7802 */ /* 0x000fce0000000f00 */
[----:B------:R-:W-:Y:S05]  /*0620*/  CALL.REL.NOINC `($__internal_56_$__cuda_sm20_div_rn_f64_full) ;  /* 0x0000001400f47944 */ /* 0x000fea0003c00000 */
[----:B------:R-:W-:Y:S02]  /*0630*/  IMAD.MOV.U32 R10, RZ, RZ, R18 ;  /* 0x000000ffff0a7224 */ /* 0x000fe400078e0012 */
[----:B------:R-:W-:-:S07]  /*0640*/  IMAD.MOV.U32 R11, RZ, RZ, R19 ;  /* 0x000000ffff0b7224 */ /* 0x000fce00078e0013 */
.L_x_658:
[----:B------:R-:W-:Y:S05]  /*0650*/  BSYNC.RECONVERGENT B0 ;  /* 0x0000000000007941 */ /* 0x000fea0003800200 */
.L_x_657:
[----:B------:R0:W1:Y:S01]  /*0660*/  F2F.F64.F32 R12, |R0| ;  /* 0x40000000000c7310 */ /* 0x0000620000201800 */
[----:B------:R-:W-:Y:S01]  /*0670*/  CS2R R14, SRZ ;  /* 0x00000000000e7805 */ /* 0x000fe2000001ff00 */
[----:B------:R-:W-:-:S06]  /*0680*/  UMOV UR4, URZ ;  /* 0x000000ff00047c82 */ /* 0x000fcc0008000000 */
.L_x_668:
[----:B------:R-:W-:Y:S01]  /*0690*/  UIADD3 UR8, UPT, UPT, UR4, 0x32, URZ ;  /* 0x0000003204087890 */ /* 0x000fe2000fffe0ff */
[----:B------:R-:W-:Y:S08]  /*06a0*/  BSSY.RECONVERGENT B0, `(.L_x_659) ;  /* 0x0000014000007945 */ /* 0x000ff00003800200 */
[----:B------:R-:W1:Y:S02]  /*06b0*/  I2F.F64 R16, UR8 ;  /* 0x0000000800107d12 */ /* 0x000e640008201c00 */
[----:B-1----:R-:W-:-:S08]  /*06c0*/  DADD R16, R12, R16 ;  /* 0x000000000c107229 */ /* 0x002fd00000000010 */
[----:B------:R-:W-:-:S06]  /*06d0*/  DFMA R14, R16, R10, R14 ;  /* 0x0000000a100e722b */ /* 0x000fcc000000000e */
[----:B------:R-:W1:Y:S04]  /*06e0*/  MUFU.RCP64H R17, R15 ;  /* 0x0000000f00117308 */ /* 0x000e680000001800 */
[----:B------:R-:W-:-:S05]  /*06f0*/  VIADD R16, R15, 0x300402 ;  /* 0x003004020f107836 */ /* 0x000fca0000000000 */
[----:B------:R-:W-:Y:S01]  /*0700*/  FSETP.GEU.AND P0, PT, |R16|, 5.8789094863358348022e-39, PT ;  /* 0x004004021000780b */ /* 0x000fe20003f0e200 */
[----:B-1----:R-:W-:-:S08]  /*0710*/  DFMA R18, -R14, R16, 1 ;  /* 0x3ff000000e12742b */ /* 0x002fd00000000110 */
[----:B------:R-:W-:-:S08]  /*0720*/  DFMA R18, R18, R18, R18 ;  /* 0x000000121212722b */ /* 0x000fd00000000012 */
[----:B------:R-:W-:-:S08]  /*0730*/  DFMA R18, R16, R18, R16 ;  /* 0x000000121012722b */ /* 0x000fd00000000010 */
[----:B------:R-:W-:-:S08]  /*0740*/  DFMA R20, -R14, R18, 1 ;  /* 0x3ff000000e14742b */ /* 0x000fd00000000112 */
[----:B------:R-:W-:Y:S01]  /*0750*/  DFMA R18, R18, R20, R18 ;  /* 0x000000141212722b */ /* 0x000fe20000000012 */
[----:B------:R-:W-:Y:S10]  /*0760*/  @P0 BRA `(.L_x_660) ;  /* 0x00000000001c0947 */ /* 0x000ff40003800000 */
[----:B------:R-:W-:Y:S01]  /*0770*/  LOP3.LUT R16, R15, 0x7fffffff, RZ, 0xc0, !PT ;  /* 0x7fffffff0f107812 */ /* 0x000fe200078ec0ff */
[----:B------:R-:W-:Y:S01]  /*0780*/  IMAD.MOV.U32 R17, RZ, RZ, R14 ;  /* 0x000000ffff117224 */ /* 0x000fe200078e000e */
[----:B------:R-:W-:-:S03]  /*0790*/  MOV R18, 0x7c0 ;  /* 0x000007c000127802 */ /* 0x000fc60000000f00 */
[----:B------:R-:W-:-:S07]  /*07a0*/  VIADD R20, R16, 0xfff00000 ;  /* 0xfff0000010147836 */ /* 0x000fce0000000000 */
[----:B0-----:R-:W-:Y:S05]  /*07b0*/  CALL.REL.NOINC `($__internal_55_$__cuda_sm20_dblrcp_rn_slowpath_v3) ;  /* 0x0000001000f07944 */ /* 0x001fea0003c00000 */
[----:B------:R-:W-:Y:S02]  /*07c0*/  IMAD.MOV.U32 R18, RZ, RZ, R16 ;  /* 0x000000ffff127224 */ /* 0x000fe400078e0010 */
[----:B------:R-:W-:-:S07]  /*07d0*/  IMAD.MOV.U32 R19, RZ, RZ, R17 ;  /* 0x000000ffff137224 */ /* 0x000fce00078e0011 */
.L_x_660:
[----:B------:R-:W-:Y:S05]  /*07e0*/  BSYNC.RECONVERGENT B0 ;  /* 0x0000000000007941 */ /* 0x000fea0003800200 */
.L_x_659:
        /* <DEDUP_REMOVED lines=14> */
[----:B------:R-:W-:Y:S02]  /*08d0*/  LOP3.LUT R16, R15, 0x7fffffff, RZ, 0xc0, !PT ;  /* 0x7fffffff0f107812 */ /* 0x000fe400078ec0ff */
[----:B------:R-:W-:Y:S02]  /*08e0*/  MOV R17, R14 ;  /* 0x0000000e00117202 */ /* 0x000fe40000000f00 */
[----:B------:R-:W-:Y:S01]  /*08f0*/  MOV R18, 0x920 ;  /* 0x0000092000127802 */ /* 0x000fe20000000f00 */
[----:B------:R-:W-:-:S07]  /*0900*/  VIADD R20, R16, 0xfff00000 ;  /* 0xfff0000010147836 */ /* 0x000fce0000000000 */
[----:B0-----:R-:W-:Y:S05]  /*0910*/  CALL.REL.NOINC `($__internal_55_$__cuda_sm20_dblrcp_rn_slowpath_v3) ;  /* 0x0000001000987944 */ /* 0x001fea0003c00000 */
[----:B------:R-:W-:Y:S02]  /*0920*/  IMAD.MOV.U32 R18, RZ, RZ, R16 ;  /* 0x000000ffff127224 */ /* 0x000fe400078e0010 */
[----:B------:R-:W-:-:S07]  /*0930*/  IMAD.MOV.U32 R19, RZ, RZ, R17 ;  /* 0x000000ffff137224 */ /* 0x000fce00078e0011 */
.L_x_662:
[----:B------:R-:W-:Y:S05]  /*0940*/  BSYNC.RECONVERGENT B0 ;  /* 0x0000000000007941 */ /* 0x000fea0003800200 */
.L_x_661:
        /* <DEDUP_REMOVED lines=16> */
[----:B------:R-:W-:Y:S01]  /*0a50*/  MOV R18, 0xa90 ;  /* 0x00000a9000127802 */ /* 0x000fe20000000f00 */
[----:B------:R-:W-:Y:S02]  /*0a60*/  IMAD.MOV.U32 R15, RZ, RZ, R13 ;  /* 0x000000ffff0f7224 */ /* 0x000fe400078e000d */
[----:B------:R-:W-:-:S07]  /*0a70*/  VIADD R20, R14, 0xfff00000 ;  /* 0xfff000000e147836 */ /* 0x000fce0000000000 */
[----:B0-----:R-:W-:Y:S05]  /*0a80*/  CALL.REL.NOINC `($__internal_55_$__cuda_sm20_dblrcp_rn_slowpath_v3) ;  /* 0x00000010003c7944 */ /* 0x001fea0003c00000 */
[----:B------:R-:W-:Y:S01]  /*0a90*/  IMAD.MOV.U32 R14, RZ, RZ, R16 ;  /* 0x000000ffff0e7224 */ /* 0x000fe200078e0010 */
[----:B------:R-:W-:-:S07]  /*0aa0*/  MOV R15, R17 ;  /* 0x00000011000f7202 */ /* 0x000fce0000000f00 */
.L_x_664:
[----:B------:R-:W-:Y:S05]  /*0ab0*/  BSYNC.RECONVERGENT B0 ;  /* 0x0000000000007941 */ /* 0x000fea0003800200 */
.L_x_663:
[----:B------:R-:W-:-:S09]  /*0ac0*/  UISETP.GE.AND UP0, UPT, UR8, 0x3, UPT ;  /* 0x000000030800788c */ /* 0x000fd2000bf06270 */
[----:B------:R-:W-:Y:S05]  /*0ad0*/  BRA.U !UP0, `(.L_x_665) ;  /* 0x00000001086c7547 */ /* 0x000fea000b800000 */
[----:B------:R-:W-:Y:S01]  /*0ae0*/  UIADD3 UR5, UPT, UPT, UR4, 0x2f, URZ ;  /* 0x0000002f04057890 */ /* 0x000fe2000fffe0ff */
[----:B------:R-:W-:Y:S01]  /*0af0*/  F2F.F64.F32 R12, |R0| ;  /* 0x40000000000c7310 */ /* 0x000fe20000201800 */
[----:B------:R-:W-:Y:S07]  /*0b00*/  BSSY.RECONVERGENT B0, `(.L_x_666) ;  /* 0x0000014000007945 */ /* 0x000fee0003800200 */
[----:B------:R-:W1:Y:S02]  /*0b10*/  I2F.F64.U32 R16, UR5 ;  /* 0x0000000500107d12 */ /* 0x000e640008201800 */
        /* <DEDUP_REMOVED lines=18> */
.L_x_667:
[----:B------:R-:W-:Y:S05]  /*0c40*/  BSYNC.RECONVERGENT B0 ;  /* 0x0000000000007941 */ /* 0x000fea0003800200 */
.L_x_666:
[----:B------:R-:W-:Y:S01]  /*0c50*/  IMAD.MOV.U32 R14, RZ, RZ, R18 ;  /* 0x000000ffff0e7224 */ /* 0x000fe200078e0012 */
[----:B------:R-:W-:Y:S01]  /*0c60*/  UIADD3 UR4, UPT, UPT, UR4, -0x4, URZ ;  /* 0xfffffffc04047890 */ /* 0x000fe2000fffe0ff */
[----:B------:R-:W-:Y:S01]  /*0c70*/  IMAD.MOV.U32 R15, RZ, RZ, R19 ;  /* 0x000000ffff0f7224 */ /* 0x000fe200078e0013 */
[----:B------:R-:W-:Y:S10]  /*0c80*/  BRA `(.L_x_668) ;  /* 0xfffffff800807947 */ /* 0x000ff4000383ffff */
.L_x_665:
[----:B------:R-:W1:Y:S01]  /*0c90*/  MUFU.RCP64H R11, R15 ;  /* 0x0000000f000b7308 */ /* 0x000e620000001800 */
[----:B------:R-:W-:Y:S01]  /*0ca0*/  VIADD R10, R15, 0x300402 ;  /* 0x003004020f0a7836 */ /* 0x000fe20000000000 */
[----:B------:R-:W-:Y:S04]  /*0cb0*/  BSSY.RECONVERGENT B0, `(.L_x_669) ;  /* 0x000000d000007945 */ /* 0x000fe80003800200 */
[----:B------:R-:W-:Y:S01]  /*0cc0*/  FSETP.GEU.AND P0, PT, |R10|, 5.8789094863358348022e-39, PT ;  /* 0x004004020a00780b */ /* 0x000fe20003f0e200 */
[----:B-1----:R-:W-:-:S08]  /*0cd0*/  DFMA R12, R10, -R14, 1 ;  /* 0x3ff000000a0c742b */ /* 0x002fd0000000080e */
[----:B------:R-:W-:-:S08]  /*0ce0*/  DFMA R12, R12, R12, R12 ;  /* 0x0000000c0c0c722b */ /* 0x000fd0000000000c */
[----:B------:R-:W-:-:S08]  /*0cf0*/  DFMA R12, R10, R12, R10 ;  /* 0x0000000c0a0c722b */ /* 0x000fd0000000000a */
[----:B------:R-:W-:-:S08]  /*0d00*/  DFMA R16, R12, -R14, 1 ;  /* 0x3ff000000c10742b */ /* 0x000fd0000000080e */
[----:B------:R-:W-:Y:S01]  /*0d10*/  DFMA R16, R12, R16, R12 ;  /* 0x000000100c10722b */ /* 0x000fe2000000000c */
[----:B------:R-:W-:Y:S10]  /*0d20*/  @P0 BRA `(.L_x_670) ;  /* 0x0000000000140947 */ /* 0x000ff40003800000 */
[----:B------:R-:W-:Y:S02]  /*0d30*/  LOP3.LUT R10, R15, 0x7fffffff, RZ, 0xc0, !PT ;  /* 0x7fffffff0f0a7812 */ /* 0x000fe400078ec0ff */
[----:B------:R-:W-:Y:S02]  /*0d40*/  MOV R17, R14 ;  /* 0x0000000e00117202 */ /* 0x000fe40000000f00 */
[----:B------:R-:W-:Y:S01]  /*0d50*/  MOV R18, 0xd80 ;  /* 0x00000d8000127802 */ /* 0x000fe20000000f00 */
[----:B------:R-:W-:-:S07]  /*0d60*/  VIADD R20, R10, 0xfff00000 ;  /* 0xfff000000a147836 */ /* 0x000fce0000000000 */
[----:B0-----:R-:W-:Y:S05]  /*0d70*/  CALL.REL.NOINC `($__internal_55_$__cuda_sm20_dblrcp_rn_slowpath_v3) ;  /* 0x0000000c00807944 */ /* 0x001fea0003c00000 */
.L_x_670:
[----:B------:R-:W-:Y:S05]  /*0d80*/  BSYNC.RECONVERGENT B0 ;  /* 0x0000000000007941 */ /* 0x000fea0003800200 */
.L_x_669:
[----:B------:R-:W1:Y:S01]  /*0d90*/  MUFU.RCP R10, R31 ;  /* 0x0000001f000a7308 */ /* 0x000e620000001000 */
[----:B------:R-:W-:Y:S07]  /*0da0*/  BSSY.RECONVERGENT B0, `(.L_x_671) ;  /* 0x000000f000007945 */ /* 0x000fee0003800200 */
[----:B------:R-:W2:Y:S08]  /*0db0*/  F2F.F32.F64 R12, R16 ;  /* 0x00000010000c7310 */ /* 0x000eb00000301000 */
[----:B------:R-:W3:Y:S01]  /*0dc0*/  FCHK P0, |R0|, R31 ;  /* 0x0000001f00007302 */ /* 0x000ee20000000200 */
[----:B-1----:R-:W-:-:S04]  /*0dd0*/  FFMA R11, -R31, R10, 1 ;  /* 0x3f8000001f0b7423 */ /* 0x002fc8000000010a */
[----:B------:R-:W-:-:S03]  /*0de0*/  FFMA R11, R10, R11, R10 ;  /* 0x0000000b0a0b7223 */ /* 0x000fc6000000000a */
[----:B------:R1:W4:Y:S01]  /*0df0*/  F2F.F64.F32 R14, R28 ;  /* 0x0000001c000e7310 */ /* 0x0003220000201800 */
[----:B------:R-:W-:-:S04]  /*0e00*/  FFMA R10, |R0|, R11, RZ ;  /* 0x0000000b000a7223 */ /* 0x000fc800000002ff */
[----:B------:R-:W-:-:S03]  /*0e10*/  FFMA R18, -R31, R10, |R0| ;  /* 0x0000000a1f127223 */ /* 0x000fc60000000500 */
[----:B--2---:R-:W2:Y:S01]  /*0e20*/  F2F.F64.F32 R12, R12 ;  /* 0x0000000c000c7310 */ /* 0x004ea20000201800 */
[----:B------:R-:W-:Y:S01]  /*0e30*/  FFMA R18, R11, R18, R10 ;  /* 0x000000120b127223 */ /* 0x000fe2000000000a */
[----:B-1-3--:R-:W-:Y:S06]  /*0e40*/  @!P0 BRA `(.L_x_672) ;  /* 0x0000000000108947 */ /* 0x00afec0003800000 */
[----:B------:R-:W-:Y:S01]  /*0e50*/  FADD R10, |R0|, -RZ ;  /* 0x800000ff000a7221 */ /* 0x000fe20000000200 */
[----:B------:R-:W-:-:S07]  /*0e60*/  MOV R16, 0xe80 ;  /* 0x00000e8000107802 */ /* 0x000fce0000000f00 */
[----:B0-2-4-:R-:W-:Y:S05]  /*0e70*/  CALL.REL.NOINC `($__internal_59_$__cuda_sm3x_div_rn_noftz_f32_slowpath) ;  /* 0x0000001800fc7944 */ /* 0x015fea0003c00000 */
[----:B------:R-:W-:-:S07]  /*0e80*/  IMAD.MOV.U32 R18, RZ, RZ, R10 ;  /* 0x000000ffff127224 */ /* 0x000fce00078e000a */
.L_x_672:
[----:B------:R-:W-:Y:S05]  /*0e90*/  BSYNC.RECONVERGENT B0 ;  /* 0x0000000000007941 */ /* 0x000fea0003800200 */
.L_x_671:
[----:B------:R-:W2:Y:S01]  /*0ea0*/  F2F.F64.F32 R10, R18 ;  /* 0x00000012000a7310 */ /* 0x000ea20000201800 */
[----:B------:R-:W-:Y:S07]  /*0eb0*/  BSSY.RECONVERGENT B0, `(.L_x_673) ;  /* 0x0000010000007945 */ /* 0x000fee0003800200 */
[----:B------:R-:W1:Y:S01]  /*0ec0*/  MUFU.RCP R16, R29 ;  /* 0x0000001d00107308 */ /* 0x000e620000001000 */
[----:B--2---:R-:W-:-:S08]  /*0ed0*/  DADD R12, R12, -R10 ;  /* 0x000000000c0c7229 */ /* 0x004fd0000000080a */
[----:B----4-:R-:W-:Y:S01]  /*0ee0*/  DMUL R10, R14, R12 ;  /* 0x0000000c0e0a7228 */ /* 0x010fe20000000000 */
[----:B-1----:R-:W-:-:S04]  /*0ef0*/  FFMA R15, R16, -R29, 1 ;  /* 0x3f800000100f7423 */ /* 0x002fc8000000081d */
[----:B------:R-:W-:-:S05]  /*0f00*/  FFMA R15, R16, R15, R16 ;  /* 0x0000000f100f7223 */ /* 0x000fca0000000010 */
[----:B------:R-:W1:Y:S08]  /*0f10*/  F2F.F32.F64 R10, R10 ;  /* 0x0000000a000a7310 */ /* 0x000e700000301000 */
[----:B-1----:R-:W1:Y:S01]  /*0f20*/  FCHK P0, R10, R29 ;  /* 0x0000001d0a007302 */ /* 0x002e620000000000 */
[----:B------:R-:W-:-:S04]  /*0f30*/  FFMA R14, R10, R15, RZ ;  /* 0x0000000f0a0e7223 */ /* 0x000fc800000000ff */
[----:B------:R-:W-:-:S04]  /*0f40*/  FFMA R16, R14, -R29, R10 ;  /* 0x8000001d0e107223 */ /* 0x000fc8000000000a */
[----:B------:R-:W-:Y:S01]  /*0f50*/  FFMA R23, R15, R16, R14 ;  /* 0x000000100f177223 */ /* 0x000fe2000000000e */
[----:B-1----:R-:W-:Y:S06]  /*0f60*/  @!P0 BRA `(.L_x_674) ;  /* 0x0000000000108947 */ /* 0x002fec0003800000 */
[----:B------:R-:W-:Y:S01]  /*0f70*/  IMAD.MOV.U32 R31, RZ, RZ, R29 ;  /* 0x000000ffff1f7224 */ /* 0x000fe200078e001d */
[----:B------:R-:W-:-:S07]  /*0f80*/  MOV R16, 0xfa0 ;  /* 0x00000fa000107802 */ /* 0x000fce0000000f00 */
[----:B0-----:R-:W-:Y:S05]  /*0f90*/  CALL.REL.NOINC `($__internal_59_$__cuda_sm3x_div_rn_noftz_f32_slowpath) ;  /* 0x0000001800b47944 */ /* 0x001fea0003c00000 */
[----:B------:R-:W-:-:S07]  /*0fa0*/  IMAD.MOV.U32 R23, RZ, RZ, R10 ;  /* 0x000000ffff177224 */ /* 0x000fce00078e000a */
.L_x_674:
[----:B------:R-:W-:Y:S05]  /*0fb0*/  BSYNC.RECONVERGENT B0 ;  /* 0x0000000000007941 */ /* 0x000fea0003800200 */
.L_x_673:
[----:B------:R1:W-:Y:S04]  /*0fc0*/  STG.E desc[UR6][R2.64], R23 ;  /* 0x0000001702007986 */ /* 0x0003e8000c101906 */
[----:B------:R-:W2:Y:S01]  /*0fd0*/  LDG.E R22, desc[UR6][R6.64] ;  /* 0x0000000606167981 */ /* 0x000ea2000c1e1900 */
[----:B------:R-:W3:Y:S01]  /*0fe0*/  F2F.F64.F32 R14, R29 ;  /* 0x0000001d000e7310 */ /* 0x000ee20000201800 */
[----:B------:R-:W-:Y:S01]  /*0ff0*/  IMAD.MOV.U32 R16, RZ, RZ, 0x1 ;  /* 0x00000001ff107424 */ /* 0x000fe200078e00ff */
[----:B------:R-:W-:Y:S06]  /*1000*/  BSSY.RECONVERGENT B0, `(.L_x_675) ;  /* 0x0000016000007945 */ /* 0x000fec0003800200 */
[----:B---3--:R-:W3:Y:S02]  /*1010*/  MUFU.RCP64H R17, R15 ;  /* 0x0000000f00117308 */ /* 0x008ee40000001800 */
[----:B---3--:R-:W-:-:S08]  /*1020*/  DFMA R10, -R14, R16, 1 ;  /* 0x3ff000000e0a742b */ /* 0x008fd00000000110 */
[----:B------:R-:W-:-:S08]  /*1030*/  DFMA R18, R10, R10, R10 ;  /* 0x0000000a0a12722b */ /* 0x000fd0000000000a */
[----:B------:R-:W-:-:S08]  /*1040*/  DFMA R18, R16, R18, R16 ;  /* 0x000000121012722b */ /* 0x000fd00000000010 */
[----:B------:R-:W-:-:S08]  /*1050*/  DFMA R16, -R14, R18, 1 ;  /* 0x3ff000000e10742b */ /* 0x000fd00000000112 */
[----:B------:R-:W-:Y:S01]  /*1060*/  DFMA R16, R18, R16, R18 ;  /* 0x000000101210722b */ /* 0x000fe20000000012 */
[----:B--2---:R-:W2:Y:S02]  /*1070*/  F2F.F64.F32 R10, R22 ;  /* 0x00000016000a7310 */ /* 0x004ea40000201800 */
[----:B--2---:R-:W-:-:S08]  /*1080*/  DMUL R20, R12, R10 ;  /* 0x0000000a0c147228 */ /* 0x004fd00000000000 */
[----:B------:R-:W-:Y:S02]  /*1090*/  DMUL R10, R20, R16 ;  /* 0x00000010140a7228 */ /* 0x000fe40000000000 */
[----:B------:R-:W-:-:S06]  /*10a0*/  FSETP.GEU.AND P1, PT, |R21|, 6.5827683646048100446e-37, PT ;  /* 0x036000001500780b */ /* 0x000fcc0003f2e200 */
[----:B------:R-:W-:-:S08]  /*10b0*/  DFMA R12, -R14, R10, R20 ;  /* 0x0000000a0e0c722b */ /* 0x000fd00000000114 */
[----:B------:R-:W-:-:S10]  /*10c0*/  DFMA R10, R16, R12, R10 ;  /* 0x0000000c100a722b */ /* 0x000fd4000000000a */
[----:B------:R-:W-:-:S05]  /*10d0*/  FFMA R12, RZ, R15, R11 ;  /* 0x0000000fff0c7223 */ /* 0x000fca000000000b */
[----:B------:R-:W-:-:S13]  /*10e0*/  FSETP.GT.AND P0, PT, |R12|, 1.469367938527859385e-39, PT ;  /* 0x001000000c00780b */ /* 0x000fda0003f04200 */
[----:B-1----:R-:W-:Y:S05]  /*10f0*/  @P0 BRA P1, `(.L_x_676) ;  /* 0x0000000000180947 */ /* 0x002fea0000800000 */
[----:B------:R-:W-:Y:S01]  /*1100*/  IMAD.MOV.U32 R12, RZ, RZ, R14 ;  /* 0x000000ffff0c7224 */ /* 0x000fe200078e000e */
[----:B------:R-:W-:Y:S01]  /*1110*/  MOV R26, 0x1140 ;  /* 0x00001140001a7802 */ /* 0x000fe20000000f00 */
[----:B------:R-:W-:-:S07]  /*1120*/  IMAD.MOV.U32 R13, RZ, RZ, R15 ;  /* 0x000000ffff0d7224 */ /* 0x000fce00078e000f */
[----:B0-----:R-:W-:Y:S05]  /*1130*/  CALL.REL.NOINC `($__internal_56_$__cuda_sm20_div_rn_f64_full) ;  /* 0x0000000c00307944 */ /* 0x001fea0003c00000 */
[----:B------:R-:W-:Y:S01]  /*1140*/  IMAD.MOV.U32 R10, RZ, RZ, R18 ;  /* 0x000000ffff0a7224 */ /* 0x000fe200078e0012 */
[----:B------:R-:W-:-:S07]  /*1150*/  MOV R11, R19 ;  /* 0x00000013000b7202 */ /* 0x000fce0000000f00 */
.L_x_676:
[----:B------:R-:W-:Y:S05]  /*1160*/  BSYNC.RECONVERGENT B0 ;  /* 0x0000000000007941 */ /* 0x000fea0003800200 */
.L_x_675:
[----:B------:R-:W1:Y:S01]  /*1170*/  LDC.64 R14, c[0x0][0x380] ;  /* 0x0000e000ff0e7b82 */ /* 0x000e620000000a00 */
[----:B------:R-:W2:Y:S01]  /*1180*/  LDCU.64 UR4, c[0x0][0x390] ;  /* 0x00007200ff0477ac */ /* 0x000ea20008000a00 */
[----:B------:R-:W3:Y:S01]  /*1190*/  F2F.F32.F64 R11, R10 ;  /* 0x0000000a000b7310 */ /* 0x000ee20000301000 */
[----:B-1----:R-:W-:-:S04]  /*11a0*/  LEA R13, P0, R14, R25, 0x1 ;  /* 0x000000190e0d7211 */ /* 0x002fc800078008ff */
[----:B------:R-:W-:Y:S02]  /*11b0*/  LEA.HI.X R14, R14, R27, R15, 0x1, P0 ;  /* 0x0000001b0e0e7211 */ /* 0x000fe400000f0c0f */
[----:B--2---:R-:W-:-:S04]  /*11c0*/  LEA R12, P0, R13, UR4, 0x2 ;  /* 0x000000040d0c7c11 */ /* 0x004fc8000f8010ff */
[----:B------:R-:W-:-:S05]  /*11d0*/  LEA.HI.X R13, R13, UR5, R14, 0x2, P0 ;  /* 0x000000050d0d7c11 */ /* 0x000fca00080f140e */
[----:B---3--:R1:W-:Y:S04]  /*11e0*/  STG.E desc[UR6][R12.64], R11 ;  /* 0x0000000b0c007986 */ /* 0x0083e8000c101906 */
[----:B------:R-:W2:Y:S04]  /*11f0*/  LDG.E R6, desc[UR6][R6.64] ;  /* 0x0000000606067981 */ /* 0x000ea8000c1e1900 */
[----:B------:R1:W5:Y:S01]  /*1200*/  LDG.E R14, desc[UR6][R2.64] ;  /* 0x00000006020e7981 */ /* 0x000362000c1e1900 */
[----:B------:R-:W-:Y:S01]  /*1210*/  BSSY.RECONVERGENT B0, `(.L_x_677) ;  /* 0x000000e000007945 */ /* 0x000fe20003800200 */
[----:B--2---:R-:W-:-:S04]  /*1220*/  FADD R31, R6, R6 ;  /* 0x00000006061f7221 */ /* 0x004fc80000000000 */
[----:B------:R-:W2:Y:S08]  /*1230*/  MUFU.RCP R16, R31 ;  /* 0x0000001f00107308 */ /* 0x000eb00000001000 */
[----:B------:R-:W3:Y:S01]  /*1240*/  FCHK P0, R0, R31 ;  /* 0x0000001f00007302 */ /* 0x000ee20000000000 */
[----:B--2---:R-:W-:-:S04]  /*1250*/  FFMA R15, -R31, R16, 1 ;  /* 0x3f8000001f0f7423 */ /* 0x004fc80000000110 */
[----:B------:R-:W-:-:S04]  /*1260*/  FFMA R15, R16, R15, R16 ;  /* 0x0000000f100f7223 */ /* 0x000fc80000000010 */
[----:B------:R-:W-:-:S04]  /*1270*/  FFMA R10, R0, R15, RZ ;  /* 0x0000000f000a7223 */ /* 0x000fc800000000ff */
[----:B------:R-:W-:-:S04]  /*1280*/  FFMA R16, -R31, R10, R0 ;  /* 0x0000000a1f107223 */ /* 0x000fc80000000100 */
[----:B------:R-:W-:Y:S01]  /*1290*/  FFMA R15, R15, R16, R10 ;  /* 0x000000100f0f7223 */ /* 0x000fe2000000000a */
[----:B-1-3--:R-:W-:Y:S06]  /*12a0*/  @!P0 BRA `(.L_x_678) ;  /* 0x0000000000108947 */ /* 0x00afec0003800000 */
[----:B------:R-:W-:Y:S01]  /*12b0*/  IMAD.MOV.U32 R10, RZ, RZ, R0 ;  /* 0x000000ffff0a7224 */ /* 0x000fe200078e0000 */
[----:B------:R-:W-:-:S07]  /*12c0*/  MOV R16, 0x12e0 ;  /* 0x000012e000107802 */ /* 0x000fce0000000f00 */
[----:B0----5:R-:W-:Y:S05]  /*12d0*/  CALL.REL.NOINC `($__internal_59_$__cuda_sm3x_div_rn_noftz_f32_slowpath) ;  /* 0x0000001400e47944 */ /* 0x021fea0003c00000 */
[----:B------:R-:W-:-:S07]  /*12e0*/  IMAD.MOV.U32 R15, RZ, RZ, R10 ;  /* 0x000000ffff0f7224 */ /* 0x000fce00078e000a */
.L_x_678:
[----:B------:R-:W-:Y:S05]  /*12f0*/  BSYNC.RECONVERGENT B0 ;  /* 0x0000000000007941 */ /* 0x000fea0003800200 */
.L_x_677:
[----:B-----5:R-:W-:-:S05]  /*1300*/  FADD R15, R14, -R15 ;  /* 0x8000000f0e0f7221 */ /* 0x020fca0000000000 */
[----:B------:R1:W-:Y:S04]  /*1310*/  STG.E desc[UR6][R2.64], R15 ;  /* 0x0000000f02007986 */ /* 0x0003e8000c101906 */
[----:B------:R-:W2:Y:S01]  /*1320*/  LDG.E R8, desc[UR6][R8.64] ;  /* 0x0000000608087981 */ /* 0x000ea2000c1e1900 */
        /* <DEDUP_REMOVED lines=12> */
[----:B0-----:R-:W-:Y:S05]  /*13f0*/  CALL.REL.NOINC `($__internal_59_$__cuda_sm3x_div_rn_noftz_f32_slowpath) ;  /* 0x00000014009c7944 */ /* 0x001fea0003c00000 */
[----:B------:R-:W-:-:S07]  /*1400*/  IMAD.MOV.U32 R6, RZ, RZ, R10 ;  /* 0x000000ffff067224 */ /* 0x000fce00078e000a */
.L_x_680:
[----:B------:R-:W-:Y:S05]  /*1410*/  BSYNC.RECONVERGENT B0 ;  /* 0x0000000000007941 */ /* 0x000fea0003800200 */
.L_x_679:
[----:B------:R-:W2:Y:S01]  /*1420*/  LDG.E R7, desc[UR6][R12.64] ;  /* 0x000000060c077981 */ /* 0x000ea2000c1e1900 */
[----:B------:R-:W0:Y:S01]  /*1430*/  LDCU UR4, c[0x0][0x38c] ;  /* 0x00007180ff0477ac */ /* 0x000e220008000800 */
[----:B------:R-:W-:Y:S01]  /*1440*/  SHF.R.S32.HI R8, RZ, 0x1f, R4 ;  /* 0x0000001fff087819 */ /* 0x000fe20000011404 */
[----:B------:R-:W-:Y:S01]  /*1450*/  BSSY.RECONVERGENT B0, `(.L_x_681) ;  /* 0x0000023000007945 */ /* 0x000fe20003800200 */
[----:B------:R-:W1:Y:S02]  /*1460*/  LDCU.64 UR8, c[0x0][0x388] ;  /* 0x00007100ff0877ac */ /* 0x000e640008000a00 */
[----:B0-----:R-:W-:-:S04]  /*1470*/  LOP3.LUT R0, R8, UR4, RZ, 0xfc, !PT ;  /* 0x0000000408007c12 */ /* 0x001fc8000f8efcff */
[----:B------:R-:W-:Y:S01]  /*1480*/  ISETP.NE.U32.AND P0, PT, R0, RZ, PT ;  /* 0x000000ff0000720c */ /* 0x000fe20003f05070 */
[----:B--2---:R-:W-:-:S05]  /*1490*/  FADD R7, R7, R6 ;  /* 0x0000000607077221 */ /* 0x004fca0000000000 */
[----:B------:R0:W-:Y:S07]  /*14a0*/  STG.E desc[UR6][R12.64], R7 ;  /* 0x000000070c007986 */ /* 0x0001ee000c101906 */
[----:B-1----:R-:W-:Y:S05]  /*14b0*/  @P0 BRA `(.L_x_682) ;  /* 0x0000000000580947 */ /* 0x002fea0003800000 */
[----:B------:R-:W1:Y:S02]  /*14c0*/  LDCU UR4, c[0x0][0x388] ;  /* 0x00007100ff0477ac */ /* 0x000e640008000800 */
[----:B-1----:R-:W1:Y:S01]  /*14d0*/  I2F.U32.RP R0, UR4 ;  /* 0x0000000400007d06 */ /* 0x002e620008209000 */
[----:B------:R-:W-:-:S07]  /*14e0*/  ISETP.NE.U32.AND P2, PT, RZ, UR4, PT ;  /* 0x00000004ff007c0c */ /* 0x000fce000bf45070 */
[----:B-1----:R-:W1:Y:S02]  /*14f0*/  MUFU.RCP R0, R0 ;  /* 0x0000000000007308 */ /* 0x002e640000001000 */
[----:B-1----:R-:W-:-:S06]  /*1500*/  VIADD R6, R0, 0xffffffe ;  /* 0x0ffffffe00067836 */ /* 0x002fcc0000000000 */
[----:B0-----:R0:W1:Y:S02]  /*1510*/  F2I.FTZ.U32.TRUNC.NTZ R7, R6 ;  /* 0x0000000600077305 */ /* 0x001064000021f000 */
[----:B0-----:R-:W-:Y:S02]  /*1520*/  IMAD.MOV.U32 R6, RZ, RZ, RZ ;  /* 0x000000ffff067224 */ /* 0x001fe400078e00ff */
[----:B-1----:R-:W-:-:S04]  /*1530*/  IMAD.MOV R5, RZ, RZ, -R7 ;  /* 0x000000ffff057224 */ /* 0x002fc800078e0a07 */
[----:B------:R-:W-:-:S04]  /*1540*/  IMAD R5, R5, UR4, RZ ;  /* 0x0000000405057c24 */ /* 0x000fc8000f8e02ff */
[----:B------:R-:W-:-:S06]  /*1550*/  IMAD.HI.U32 R7, R7, R5, R6 ;  /* 0x0000000507077227 */ /* 0x000fcc00078e0006 */
        /* <DEDUP_REMOVED lines=9> */
[----:B------:R-:W-:-:S04]  /*15f0*/  ISETP.NE.U32.AND P0, PT, R7, RZ, PT ;  /* 0x000000ff0700720c */ /* 0x000fc80003f05070 */
[----:B------:R-:W-:Y:S01]  /*1600*/  ISETP.NE.AND.EX P0, PT, RZ, RZ, PT, P0 ;  /* 0x000000ffff00720c */ /* 0x000fe20003f05300 */
[----:B------:R-:W-:-:S12]  /*1610*/  BRA `(.L_x_683) ;  /* 0x0000000000187947 */ /* 0x000fd80003800000 */
.L_x_682:
[----:B------:R-:W-:Y:S01]  /*1620*/  IMAD.MOV.U32 R6, RZ, RZ, R4 ;  /* 0x000000ffff067224 */ /* 0x000fe200078e0004 */
[----:B------:R-:W-:Y:S01]  /*1630*/  MOV R0, 0x1660 ;  /* 0x0000166000007802 */ /* 0x000fe20000000f00 */
[----:B------:R-:W-:-:S07]  /*1640*/  IMAD.MOV.U32 R4, RZ, RZ, R8 ;  /* 0x000000ffff047224 */ /* 0x000fce00078e0008 */
[----:B0-----:R-:W-:Y:S05]  /*1650*/  CALL.REL.NOINC `($__internal_57_$__cuda_sm20_div_s64) ;  /* 0x0000000c005c7944 */ /* 0x001fea0003c00000 */
[----:B------:R-:W-:-:S04]  /*1660*/  ISETP.NE.U32.AND P0, PT, R6, RZ, PT ;  /* 0x000000ff0600720c */ /* 0x000fc80003f05070 */
[----:B------:R-:W-:-:S13]  /*1670*/  ISETP.NE.AND.EX P0, PT, R7, RZ, PT, P0 ;  /* 0x000000ff0700720c */ /* 0x000fda0003f05300 */
.L_x_683:
[----:B------:R-:W-:Y:S05]  /*1680*/  BSYNC.RECONVERGENT B0 ;  /* 0x0000000000007941 */ /* 0x000fea0003800200 */
.L_x_681:
[----:B------:R-:W2:Y:S01]  /*1690*/  @P0 LDG.E R0, desc[UR6][R2.64] ;  /* 0x0000000602000981 */ /* 0x000ea2000c1e1900 */
[----:B------:R-:W0:Y:S01]  /*16a0*/  LDCU UR4, c[0x0][0x38c] ;  /* 0x00007180ff0477ac */ /* 0x000e220008000800 */
[----:B------:R-:W-:Y:S01]  /*16b0*/  SHF.R.S32.HI R4, RZ, 0x1f, R25 ;  /* 0x0000001fff047819 */ /* 0x000fe20000011419 */
[----:B------:R-:W-:Y:S01]  /*16c0*/  BSSY.RECONVERGENT B0, `(.L_x_684) ;  /* 0x0000020000007945 */ /* 0x000fe20003800200 */
[----:B--2---:R-:W-:Y:S02]  /*16d0*/  @P0 FMUL R5, R0, 0.5 ;  /* 0x3f00000000050820 */ /* 0x004fe40000400000 */
[----:B0-----:R-:W-:-:S03]  /*16e0*/  LOP3.LUT R0, R4, UR4, RZ, 0xfc, !PT ;  /* 0x0000000404007c12 */ /* 0x001fc6000f8efcff */
[----:B------:R0:W-:Y:S01]  /*16f0*/  @P0 STG.E desc[UR6][R2.64], R5 ;  /* 0x0000000502000986 */ /* 0x0001e2000c101906 */
[----:B------:R-:W-:-:S13]  /*1700*/  ISETP.NE.U32.AND P0, PT, R0, RZ, PT ;  /* 0x000000ff0000720c */ /* 0x000fda0003f05070 */
[----:B0-----:R-:W-:Y:S05]  /*1710*/  @P0 BRA `(.L_x_685) ;  /* 0x0000000000540947 */ /* 0x001fea0003800000 */
[----:B------:R-:W0:Y:S01]  /*1720*/  LDCU UR4, c[0x0][0x388] ;  /* 0x00007100ff0477ac */ /* 0x000e220008000800 */
[----:B------:R-:W-:Y:S01]  /*1730*/  IMAD.MOV.U32 R2, RZ, RZ, RZ ;  /* 0x000000ffff027224 */ /* 0x000fe200078e00ff */
[----:B0-----:R-:W0:Y:S01]  /*1740*/  I2F.U32.RP R4, UR4 ;  /* 0x0000000400047d06 */ /* 0x001e220008209000 */
[----:B------:R-:W-:-:S07]  /*1750*/  ISETP.NE.U32.AND P2, PT, RZ, UR4, PT ;  /* 0x00000004ff007c0c */ /* 0x000fce000bf45070 */
[----:B0-----:R-:W0:Y:S02]  /*1760*/  MUFU.RCP R4, R4 ;  /* 0x0000000400047308 */ /* 0x001e240000001000 */
[----:B0-----:R-:W-:-:S06]  /*1770*/  VIADD R3, R4, 0xffffffe ;  /* 0x0ffffffe04037836 */ /* 0x001fcc0000000000 */
[----:B------:R-:W0:Y:S02]  /*1780*/  F2I.FTZ.U32.TRUNC.NTZ R3, R3 ;  /* 0x0000000300037305 */ /* 0x000e24000021f000 */
[----:B0-----:R-:W-:-:S04]  /*1790*/  IMAD.MOV R5, RZ, RZ, -R3 ;  /* 0x000000ffff057224 */ /* 0x001fc800078e0a03 */
        /* <DEDUP_REMOVED lines=11> */
[----:B------:R-:W-:Y:S01]  /*1850*/  @!P2 LOP3.LUT R2, RZ, UR4, RZ, 0x33, !PT ;  /* 0x00000004ff02ac12 */ /* 0x000fe2000f8e33ff */
[----:B------:R-:W-:Y:S06]  /*1860*/  BRA `(.L_x_686) ;  /* 0x0000000000147947 */ /* 0x000fec0003800000 */
.L_x_685:
[----:B------:R-:W-:Y:S01]  /*1870*/  IMAD.MOV.U32 R6, RZ, RZ, R25 ;  /* 0x000000ffff067224 */ /* 0x000fe200078e0019 */
[----:B------:R-:W-:-:S07]  /*1880*/  MOV R0, 0x18a0 ;  /* 0x000018a000007802 */ /* 0x000fce0000000f00 */
[----:B------:R-:W-:Y:S05]  /*1890*/  CALL.REL.NOINC `($__internal_57_$__cuda_sm20_div_s64) ;  /* 0x0000000800cc7944 */ /* 0x000fea0003c00000 */
[----:B------:R-:W-:Y:S02]  /*18a0*/  IMAD.MOV.U32 R2, RZ, RZ, R6 ;  /* 0x000000ffff027224 */ /* 0x000fe400078e0006 */
[----:B------:R-:W-:-:S07]  /*18b0*/  IMAD.MOV.U32 R3, RZ, RZ, R7 ;  /* 0x000000ffff037224 */ /* 0x000fce00078e0007 */
.L_x_686:
[----:B------:R-:W-:Y:S05]  /*18c0*/  BSYNC.RECONVERGENT B0 ;  /* 0x0000000000007941 */ /* 0x000fea0003800200 */
.L_x_684:
[----:B------:R-:W0:Y:S01]  /*18d0*/  LDCU UR4, c[0x0][0x384] ;  /* 0x00007080ff0477ac */ /* 0x000e220008000800 */
[----:B------:R-:W0:Y:S02]  /*18e0*/  LDCU UR5, c[0x0][0x38c] ;  /* 0x00007180ff0577ac */ /* 0x000e240008000800 */
[----:B0-----:R-:W-:-:S04]  /*18f0*/  ULOP3.LUT UR4, UR4, UR5, URZ, 0xfc, !UPT ;  /* 0x0000000504047292 */ /* 0x001fc8000f8efcff */
[----:B------:R-:W-:-:S09]  /*1900*/  UISETP.NE.U32.AND UP0, UPT, UR4, URZ, UPT ;  /* 0x000000ff0400728c */ /* 0x000fd2000bf05070 */
[----:B------:R-:W-:Y:S05]  /*1910*/  BRA.U UP0, `(.L_x_687) ;  /* 0x0000000100587547 */ /* 0x000fea000b800000 */
[----:B------:R-:W0:Y:S01]  /*1920*/  LDCU UR4, c[0x0][0x388] ;  /* 0x00007100ff0477ac */ /* 0x000e220008000800 */
[----:B------:R-:W1:Y:S01]  /*1930*/  LDC R9, c[0x0][0x380] ;  /* 0x0000e000ff097b82 */ /* 0x000e620000000800 */
[----:B------:R-:W-:Y:S01]  /*1940*/  HFMA2 R4, -RZ, RZ, 0, 0 ;  /* 0x00000000ff047431 */ /* 0x000fe200000001ff */
        /* <DEDUP_REMOVED lines=9> */
[----:B-1----:R-:W-:-:S04]  /*19e0*/  IMAD.HI.U32 R4, R4, R9, RZ ;  /* 0x0000000904047227 */ /* 0x002fc800078e00ff */
[----:B------:R-:W-:-:S04]  /*19f0*/  IMAD.MOV R0, RZ, RZ, -R4 ;  /* 0x000000ffff007224 */ /* 0x000fc800078e0a04 */
[----:B------:R-:W-:-:S05]  /*1a00*/  IMAD R0, R0, UR4, R9 ;  /* 0x0000000400007c24 */ /* 0x000fca000f8e0209 */
[----:B------:R-:W-:-:S13]  /*1a10*/  ISETP.GE.U32.AND P0, PT, R0, UR4, PT ;  /* 0x0000000400007c0c */ /* 0x000fda000bf06070 */
[----:B------:R-:W-:Y:S02]  /*1a20*/  @P0 VIADD R0, R0, -UR4 ;  /* 0x8000000400000c36 */ /* 0x000fe40008000000 */
[----:B------:R-:W-:-:S03]  /*1a30*/  @P0 VIADD R4, R4, 0x1 ;  /* 0x0000000104040836 */ /* 0x000fc60000000000 */
[----:B------:R-:W-:-:S13]  /*1a40*/  ISETP.GE.U32.AND P1, PT, R0, UR4, PT ;  /* 0x0000000400007c0c */ /* 0x000fda000bf26070 */
[----:B------:R-:W-:Y:S01]  /*1a50*/  @P1 VIADD R4, R4, 0x1 ;  /* 0x0000000104041836 */ /* 0x000fe20000000000 */
[----:B------:R-:W-:Y:S01]  /*1a60*/  @!P2 LOP3.LUT R4, RZ, UR4, RZ, 0x33, !PT ;  /* 0x00000004ff04ac12 */ /* 0x000fe2000f8e33ff */
[----:B------:R-:W-:Y:S06]  /*1a70*/  BRA `(.L_x_688) ;  /* 0x00000000001c7947 */ /* 0x000fec0003800000 */
.L_x_687:
[----:B------:R-:W0:Y:S01]  /*1a80*/  LDCU.64 UR4, c[0x0][0x380] ;  /* 0x00007000ff0477ac */ /* 0x000e220008000a00 */
[----:B------:R-:W-:Y:S01]  /*1a90*/  MOV R0, 0x1ad0 ;  /* 0x00001ad000007802 */ /* 0x000fe20000000f00 */
[----:B0-----:R-:W-:Y:S02]  /*1aa0*/  IMAD.U32 R6, RZ, RZ, UR4 ;  /* 0x00000004ff067e24 */ /* 0x001fe4000f8e00ff */
[----:B------:R-:W-:-:S07]  /*1ab0*/  IMAD.U32 R4, RZ, RZ, UR5 ;  /* 0x00000005ff047e24 */ /* 0x000fce000f8e00ff */
[----:B------:R-:W-:Y:S05]  /*1ac0*/  CALL.REL.NOINC `($__internal_57_$__cuda_sm20_div_s64) ;  /* 0x0000000800407944 */ /* 0x000fea0003c00000 */
[----:B------:R-:W-:Y:S01]  /*1ad0*/  IMAD.MOV.U32 R4, RZ, RZ, R6 ;  /* 0x000000ffff047224 */ /* 0x000fe200078e0006 */
[----:B------:R-:W-:-:S07]  /*1ae0*/  MOV R5, R7 ;  /* 0x0000000700057202 */ /* 0x000fce0000000f00 */
.L_x_688:
[----:B------:R-:W-:-:S04]  /*1af0*/  IADD3 R7, P0, PT, R4, -0x1, RZ ;  /* 0xffffffff04077810 */ /* 0x000fc80007f1e0ff */
[----:B------:R-:W-:Y:S02]  /*1b00*/  IADD3.X R5, PT, PT, R5, -0x1, RZ, P0, !PT ;  /* 0xffffffff05057810 */ /* 0x000fe400007fe4ff */
[----:B------:R-:W-:-:S04]  /*1b10*/  ISETP.NE.U32.AND P0, PT, R2, R7, PT ;  /* 0x000000070200720c */ /* 0x000fc80003f05070 */
[----:B------:R-:W-:-:S13]  /*1b20*/  ISETP.NE.AND.EX P0, PT, R3, R5, PT, P0 ;  /* 0x000000050300720c */ /* 0x000fda0003f05300 */
[----:B------:R-:W-:Y:S05]  /*1b30*/  @!P0 EXIT ;  /* 0x000000000000894d */ /* 0x000fea0003800000 */
[----:B------:R-:W2:Y:S02]  /*1b40*/  LDG.E R0, desc[UR6][R12.64] ;  /* 0x000000060c007981 */ /* 0x000ea4000c1e1900 */
[----:B--2---:R-:W-:-:S05]  /*1b50*/  FMUL R3, R0, 0.5 ;  /* 0x3f00000000037820 */ /* 0x004fca0000400000 */
[----:B------:R-:W-:Y:S01]  /*1b60*/  STG.E desc[UR6][R12.64], R3 ;  /* 0x000000030c007986 */ /* 0x000fe2000c101906 */
[----:B------:R-:W-:Y:S05]  /*1b70*/  EXIT ;  /* 0x000000000000794d */ /* 0x000fea0003800000 */
        .weak           $__internal_55_$__cuda_sm20_dblrcp_rn_slowpath_v3
        .type           $__internal_55_$__cuda_sm20_dblrcp_rn_slowpath_v3,@function
        .size           $__internal_55_$__cuda_sm20_dblrcp_rn_slowpath_v3,($__internal_56_$__cuda_sm20_div_rn_f64_full - $__internal_55_$__cuda_sm20_dblrcp_rn_slowpath_v3)
$__internal_55_$__cuda_sm20_dblrcp_rn_slowpath_v3:
[----:B------:R-:W-:Y:S01]  /*1b80*/  IMAD.MOV.U32 R14, RZ, RZ, R17 ;  /* 0x000000ffff0e7224 */ /* 0x000fe200078e0011 */
[----:B------:R-:W-:Y:S05]  /*1b90*/  BSSY.RECONVERGENT B1, `(.L_x_689) ;  /* 0x0000024000017945 */ /* 0x000fea0003800200 */
[----:B------:R-:W-:-:S14]  /*1ba0*/  DSETP.GTU.AND P0, PT, |R14|, +INF , PT ;  /* 0x7ff000000e00742a */ /* 0x000fdc0003f0c200 */
[----:B------:R-:W-:Y:S05]  /*1bb0*/  @P0 BRA `(.L_x_690) ;  /* 0x00000000007c0947 */ /* 0x000fea0003800000 */
[----:B------:R-:W-:-:S05]  /*1bc0*/  LOP3.LUT R19, R15, 0x7fffffff, RZ, 0xc0, !PT ;  /* 0x7fffffff0f137812 */ /* 0x000fca00078ec0ff */
[----:B------:R-:W-:-:S05]  /*1bd0*/  VIADD R16, R19, 0xffffffff ;  /* 0xffffffff13107836 */ /* 0x000fca0000000000 */
[----:B------:R-:W-:-:S13]  /*1be0*/  ISETP.GE.U32.AND P0, PT, R16, 0x7fefffff, PT ;  /* 0x7fefffff1000780c */ /* 0x000fda0003f06070 */
[----:B------:R-:W-:Y:S01]  /*1bf0*/  @P0 LOP3.LUT R17, R15, 0x7ff00000, RZ, 0x3c, !PT ;  /* 0x7ff000000f110812 */ /* 0x000fe200078e3cff */
[----:B------:R-:W-:Y:S01]  /*1c00*/  @P0 IMAD.MOV.U32 R16, RZ, RZ, RZ ;  /* 0x000000ffff100224 */ /* 0x000fe200078e00ff */
[----:B------:R-:W-:Y:S06]  /*1c10*/  @P0 BRA `(.L_x_691) ;  /* 0x00000000006c0947 */ /* 0x000fec0003800000 */
[----:B------:R-:W-:-:S13]  /*1c20*/  ISETP.GE.U32.AND P0, PT, R19, 0x1000001, PT ;  /* 0x010000011300780c */ /* 0x000fda0003f06070 */
[----:B------:R-:W-:Y:S05]  /*1c30*/  @!P0 BRA `(.L_x_692) ;  /* 0x0000000000348947 */ /* 0x000fea0003800000 */
[----:B------:R-:W-:Y:S02]  /*1c40*/  VIADD R17, R15, 0xc0200000 ;  /* 0xc02000000f117836 */ /* 0x000fe40000000000 */
[----:B------:R-:W-:Y:S02]  /*1c50*/  IMAD.MOV.U32 R16, RZ, RZ, R14 ;  /* 0x000000ffff107224 */ /* 0x000fe400078e000e */
[----:B------:R-:W0:Y:S04]  /*1c60*/  MUFU.RCP64H R21, R17 ;  /* 0x0000001100157308 */ /* 0x000e280000001800 */
[----:B0-----:R-:W-:-:S08]  /*1c70*/  DFMA R22, -R16, R20, 1 ;  /* 0x3ff000001016742b */ /* 0x001fd00000000114 */
[----:B------:R-:W-:-:S08]  /*1c80*/  DFMA R22, R22, R22, R22 ;  /* 0x000000161616722b */ /* 0x000fd00000000016 */
[----:B------:R-:W-:-:S08]  /*1c90*/  DFMA R22, R20, R22, R20 ;  /* 0x000000161416722b */ /* 0x000fd00000000014 */
[----:B------:R-:W-:-:S08]  /*1ca0*/  DFMA R20, -R16, R22, 1 ;  /* 0x3ff000001014742b */ /* 0x000fd00000000116 */
[----:B------:R-:W-:-:S08]  /*1cb0*/  DFMA R20, R22, R20, R22 ;  /* 0x000000141614722b */ /* 0x000fd00000000016 */
[----:B------:R-:W-:-:S08]  /*1cc0*/  DMUL R20, R20, 2.2250738585072013831e-308 ;  /* 0x0010000014147828 */ /* 0x000fd00000000000 */
[----:B------:R-:W-:-:S08]  /*1cd0*/  DFMA R14, -R14, R20, 1 ;  /* 0x3ff000000e0e742b */ /* 0x000fd00000000114 */
[----:B------:R-:W-:-:S08]  /*1ce0*/  DFMA R14, R14, R14, R14 ;  /* 0x0000000e0e0e722b */ /* 0x000fd0000000000e */
[----:B------:R-:W-:Y:S01]  /*1cf0*/  DFMA R16, R20, R14, R20 ;  /* 0x0000000e1410722b */ /* 0x000fe20000000014 */
[----:B------:R-:W-:Y:S10]  /*1d00*/  BRA `(.L_x_691) ;  /* 0x0000000000307947 */ /* 0x000ff40003800000 */
.L_x_692:
[----:B------:R-:W-:Y:S01]  /*1d10*/  DMUL R14, R14, 8.11296384146066816958e+31 ;  /* 0x469000000e0e7828 */ /* 0x000fe20000000000 */
[----:B------:R-:W-:-:S05]  /*1d20*/  IMAD.MOV.U32 R16, RZ, RZ, R20 ;  /* 0x000000ffff107224 */ /* 0x000fca00078e0014 */
[----:B------:R-:W0:Y:S02]  /*1d30*/  MUFU.RCP64H R17, R15 ;  /* 0x0000000f00117308 */ /* 0x000e240000001800 */
[----:B0-----:R-:W-:-:S08]  /*1d40*/  DFMA R20, -R14, R16, 1 ;  /* 0x3ff000000e14742b */ /* 0x001fd00000000110 */
[----:B------:R-:W-:-:S08]  /*1d50*/  DFMA R20, R20, R20, R20 ;  /* 0x000000141414722b */ /* 0x000fd00000000014 */
[----:B------:R-:W-:-:S08]  /*1d60*/  DFMA R20, R16, R20, R16 ;  /* 0x000000141014722b */ /* 0x000fd00000000010 */
[----:B------:R-:W-:-:S08]  /*1d70*/  DFMA R16, -R14, R20, 1 ;  /* 0x3ff000000e10742b */ /* 0x000fd00000000114 */
[----:B------:R-:W-:-:S08]  /*1d80*/  DFMA R16, R20, R16, R20 ;  /* 0x000000101410722b */ /* 0x000fd00000000014 */
[----:B------:R-:W-:Y:S01]  /*1d90*/  DMUL R16, R16, 8.11296384146066816958e+31 ;  /* 0x4690000010107828 */ /* 0x000fe20000000000 */
[----:B------:R-:W-:Y:S10]  /*1da0*/  BRA `(.L_x_691) ;  /* 0x0000000000087947 */ /* 0x000ff40003800000 */
.L_x_690:
[----:B------:R-:W-:Y:S01]  /*1db0*/  LOP3.LUT R17, R15, 0x80000, RZ, 0xfc, !PT ;  /* 0x000800000f117812 */ /* 0x000fe200078efcff */
[----:B------:R-:W-:-:S07]  /*1dc0*/  IMAD.MOV.U32 R16, RZ, RZ, R14 ;  /* 0x000000ffff107224 */ /* 0x000fce00078e000e */
.L_x_691:
[----:B------:R-:W-:Y:S05]  /*1dd0*/  BSYNC.RECONVERGENT B1 ;  /* 0x0000000000017941 */ /* 0x000fea0003800200 */
.L_x_689:
[----:B------:R-:W-:-:S04]  /*1de0*/  IMAD.MOV.U32 R19, RZ, RZ, 0x0 ;  /* 0x00000000ff137424 */ /* 0x000fc800078e00ff */
[----:B------:R-:W-:Y:S05]  /*1df0*/  RET.REL.NODEC R18 `(vec_skellam_order1) ;  /* 0xffffffe012807950 */ /* 0x000fea0003c3ffff */
        .weak           $__internal_56_$__cuda_sm20_div_rn_f64_full
        .type           $__internal_56_$__cuda_sm20_div_rn_f64_full,@function
        .size           $__internal_56_$__cuda_sm20_div_rn_f64_full,($__internal_57_$__cuda_sm20_div_s64 - $__internal_56_$__cuda_sm20_div_rn_f64_full)
$__internal_56_$__cuda_sm20_div_rn_f64_full:
[C---:B------:R-:W-:Y:S01]  /*1e00*/  FSETP.GEU.AND P0, PT, |R13|.reuse, 1.469367938527859385e-39, PT ;  /* 0x001000000d00780b */ /* 0x040fe20003f0e200 */
[----:B------:R-:W-:Y:S01]  /*1e10*/  IMAD.MOV.U32 R15, RZ, RZ, R21 ;  /* 0x000000ffff0f7224 */ /* 0x000fe200078e0015 */
[C---:B------:R-:W-:Y:S01]  /*1e20*/  LOP3.LUT R10, R13.reuse, 0x800fffff, RZ, 0xc0, !PT ;  /* 0x800fffff0d0a7812 */ /* 0x040fe200078ec0ff */
[----:B------:R-:W-:Y:S01]  /*1e30*/  IMAD.MOV.U32 R16, RZ, RZ, 0x1 ;  /* 0x00000001ff107424 */ /* 0x000fe200078e00ff */
[----:B------:R-:W-:Y:S01]  /*1e40*/  LOP3.LUT R33, R13, 0x7ff00000, RZ, 0xc0, !PT ;  /* 0x7ff000000d217812 */ /* 0x000fe200078ec0ff */
[----:B------:R-:W-:Y:S01]  /*1e50*/  IMAD.MOV.U32 R24, RZ, RZ, 0x1ca00000 ;  /* 0x1ca00000ff187424 */ /* 0x000fe200078e00ff */
[----:B------:R-:W-:Y:S01]  /*1e60*/  LOP3.LUT R11, R10, 0x3ff00000, RZ, 0xfc, !PT ;  /* 0x3ff000000a0b7812 */ /* 0x000fe200078efcff */
[----:B------:R-:W-:Y:S01]  /*1e70*/  IMAD.MOV.U32 R14, RZ, RZ, R20 ;  /* 0x000000ffff0e7224 */ /* 0x000fe200078e0014 */
[----:B------:R-:W-:Y:S01]  /*1e80*/  MOV R10, R12 ;  /* 0x0000000c000a7202 */ /* 0x000fe20000000f00 */
[----:B------:R-:W-:Y:S01]  /*1e90*/  BSSY.RECONVERGENT B1, `(.L_x_693) ;  /* 0x0000050000017945 */ /* 0x000fe20003800200 */
[----:B------:R-:W-:-:S02]  /*1ea0*/  FSETP.GEU.AND P2, PT, |R15|, 1.469367938527859385e-39, PT ;  /* 0x001000000f00780b */ /* 0x000fc40003f4e200 */
[----:B------:R-:W-:Y:S01]  /*1eb0*/  LOP3.LUT R30, R15, 0x7ff00000, RZ, 0xc0, !PT ;  /* 0x7ff000000f1e7812 */ /* 0x000fe200078ec0ff */
[----:B------:R-:W-:-:S03]  /*1ec0*/  @!P0 DMUL R10, R12, 8.98846567431157953865e+307 ;  /* 0x7fe000000c0a8828 */ /* 0x000fc60000000000 */
[C---:B------:R-:W-:Y:S01]  /*1ed0*/  ISETP.GE.U32.AND P1, PT, R30.reuse, R33, PT ;  /* 0x000000211e00720c */ /* 0x040fe20003f26070 */
[----:B------:R-:W-:Y:S02]  /*1ee0*/  IMAD.MOV.U32 R32, RZ, RZ, R30 ;  /* 0x000000ffff207224 */ /* 0x000fe400078e001e */
[----:B------:R-:W0:Y:S04]  /*1ef0*/  MUFU.RCP64H R17, R11 ;  /* 0x0000000b00117308 */ /* 0x000e280000001800 */
[----:B------:R-:W-:Y:S01]  /*1f00*/  @!P2 LOP3.LUT R21, R13, 0x7ff00000, RZ, 0xc0, !PT ;  /* 0x7ff000000d15a812 */ /* 0x000fe200078ec0ff */
[----:B------:R-:W-:Y:S01]  /*1f10*/  @!P2 IMAD.MOV.U32 R20, RZ, RZ, RZ ;  /* 0x000000ffff14a224 */ /* 0x000fe200078e00ff */
[----:B------:R-:W-:Y:S02]  /*1f20*/  @!P0 LOP3.LUT R33, R11, 0x7ff00000, RZ, 0xc0, !PT ;  /* 0x7ff000000b218812 */ /* 0x000fe400078ec0ff */
[----:B------:R-:W-:-:S03]  /*1f30*/  @!P2 ISETP.GE.U32.AND P3, PT, R30, R21, PT ;  /* 0x000000151e00a20c */ /* 0x000fc60003f66070 */
[----:B------:R-:W-:Y:S01]  /*1f40*/  VIADD R34, R33, 0xffffffff ;  /* 0xffffffff21227836 */ /* 0x000fe20000000000 */
        /* <DEDUP_REMOVED lines=13> */
[----:B------:R-:W-:Y:S01]  /*2020*/  DMUL R18, R22, R16 ;  /* 0x0000001016127228 */ /* 0x000fe20000000000 */
[----:B------:R-:W-:-:S04]  /*2030*/  IADD3 R20, PT, PT, R32, -0x1, RZ ;  /* 0xffffffff20147810 */ /* 0x000fc80007ffe0ff */
[----:B------:R-:W-:-:S03]  /*2040*/  ISETP.GT.U32.AND P0, PT, R20, 0x7feffffe, PT ;  /* 0x7feffffe1400780c */ /* 0x000fc60003f04070 */
[----:B------:R-:W-:Y:S01]  /*2050*/  DFMA R20, R18, -R10, R16 ;  /* 0x8000000a1214722b */ /* 0x000fe20000000010 */
[----:B------:R-:W-:-:S07]  /*2060*/  ISETP.GT.U32.OR P0, PT, R34, 0x7feffffe, P0 ;  /* 0x7feffffe2200780c */ /* 0x000fce0000704470 */
[----:B------:R-:W-:-:S06]  /*2070*/  DFMA R20, R22, R20, R18 ;  /* 0x000000141614722b */ /* 0x000fcc0000000012 */
        /* <DEDUP_REMOVED lines=28> */
.L_x_694:
[----:B------:R-:W-:-:S14]  /*2240*/  DSETP.NAN.AND P0, PT, R14, R14, PT ;  /* 0x0000000e0e00722a */ /* 0x000fdc0003f08000 */
[----:B------:R-:W-:Y:S05]  /*2250*/  @P0 BRA `(.L_x_696) ;  /* 0x0000000000440947 */ /* 0x000fea0003800000 */
[----:B------:R-:W-:-:S14]  /*2260*/  DSETP.NAN.AND P0, PT, R12, R12, PT ;  /* 0x0000000c0c00722a */ /* 0x000fdc0003f08000 */
[----:B------:R-:W-:Y:S05]  /*2270*/  @P0 BRA `(.L_x_697) ;  /* 0x0000000000300947 */ /* 0x000fea0003800000 */
[----:B------:R-:W-:Y:S01]  /*2280*/  ISETP.NE.AND P0, PT, R32, R33, PT ;  /* 0x000000212000720c */ /* 0x000fe20003f05270 */
[----:B------:R-:W-:Y:S01]  /*2290*/  IMAD.MOV.U32 R19, RZ, RZ, -0x80000 ;  /* 0xfff80000ff137424 */ /* 0x000fe200078e00ff */
        /* <DEDUP_REMOVED lines=10> */
.L_x_697:
[----:B------:R-:W-:Y:S01]  /*2340*/  LOP3.LUT R19, R13, 0x80000, RZ, 0xfc, !PT ;  /* 0x000800000d137812 */ /* 0x000fe200078efcff */
[----:B------:R-:W-:Y:S01]  /*2350*/  IMAD.MOV.U32 R18, RZ, RZ, R12 ;  /* 0x000000ffff127224 */ /* 0x000fe200078e000c */
[----:B------:R-:W-:Y:S06]  /*2360*/  BRA `(.L_x_695) ;  /* 0x0000000000087947 */ /* 0x000fec0003800000 */
.L_x_696:
[----:B------:R-:W-:Y:S01]  /*2370*/  LOP3.LUT R19, R15, 0x80000, RZ, 0xfc, !PT ;  /* 0x000800000f137812 */ /* 0x000fe200078efcff */
[----:B------:R-:W-:-:S07]  /*2380*/  IMAD.MOV.U32 R18, RZ, RZ, R14 ;  /* 0x000000ffff127224 */ /* 0x000fce00078e000e */
.L_x_695:
[----:B------:R-:W-:Y:S05]  /*2390*/  BSYNC.RECONVERGENT B1 ;  /* 0x0000000000017941 */ /* 0x000fea0003800200 */
.L_x_693:
[----:B------:R-:W-:Y:S01]  /*23a0*/  IMAD.MOV.U32 R10, RZ, RZ, R26 ;  /* 0x000000ffff0a7224 */ /* 0x000fe200078e001a */
[----:B------:R-:W-:-:S04]  /*23b0*/  MOV R11, 0x0 ;  /* 0x00000000000b7802 */ /* 0x000fc80000000f00 */
[----:B------:R-:W-:Y:S05]  /*23c0*/  RET.REL.NODEC R10 `(vec_skellam_order1) ;  /* 0xffffffdc0a0c7950 */ /* 0x000fea0003c3ffff */
        .weak           $__internal_57_$__cuda_sm20_div_s64
        .type           $__internal_57_$__cuda_sm20_div_s64,@function
        .size           $__internal_57_$__cuda_sm20_div_s64,($__internal_58_$__cuda_sm20_sqrt_rn_f32_slowpath - $__internal_57_$__cuda_sm20_div_s64)
$__internal_57_$__cuda_sm20_div_s64:
        /* <DEDUP_REMOVED lines=11> */
[C---:B------:R-:W-:Y:S01]  /*2480*/  IMAD R7, R8.reuse, UR5, R11 ;  /* 0x0000000508077c24 */ /* 0x040fe2000f8e020b */
[----:B------:R-:W-:Y:S01]  /*2490*/  IADD3 R15, P0, PT, RZ, -R10, RZ ;  /* 0x8000000aff0f7210 */ /* 0x000fe20007f1e0ff */
[----:B------:R-:W-:Y:S02]  /*24a0*/  IMAD.MOV.U32 R11, RZ, RZ, R8 ;  /* 0x000000ffff0b7224 */ /* 0x000fe400078e0008 */
        /* <DEDUP_REMOVED lines=12> */
[----:B------:R-:W-:-:S03]  /*2570*/  IADD3 R9, P0, PT, RZ, -R8, RZ ;  /* 0x80000008ff097210 */ /* 0x000fc60007f1e0ff */
[----:B------:R-:W-:Y:S02]  /*2580*/  IMAD R7, R5, UR4, R10 ;  /* 0x0000000405077c24 */ /* 0x000fe4000f8e020a */
[----:B------:R-:W-:-:S04]  /*2590*/  IMAD.HI.U32 R10, R11, R9, RZ ;  /* 0x000000090b0a7227 */ /* 0x000fc800078e00ff */
[----:B------:R-:W-:Y:S01]  /*25a0*/  IMAD.X R8, RZ, RZ, ~R7, P0 ;  /* 0x000000ffff087224 */ /* 0x000fe200000e0e07 */
[----:B------:R-:W-:-:S03]  /*25b0*/  IADD3 R7, P4, PT, RZ, -R6, RZ ;  /* 0x80000006ff077210 */ /* 0x000fc60007f9e0ff */
[----:B------:R-:W-:Y:S01]  /*25c0*/  IMAD.WIDE.U32 R10, P0, R11, R8, R10 ;  /* 0x000000080b0a7225 */ /* 0x000fe2000780000a */
[----:B------:R-:W-:-:S03]  /*25d0*/  SEL R14, R7, R6, !P3 ;  /* 0x00000006070e7207 */ /* 0x000fc60005800000 */
[----:B------:R-:W-:Y:S02]  /*25e0*/  IMAD.X R7, RZ, RZ, ~R4, P4 ;  /* 0x000000ffff077224 */ /* 0x000fe400020e0e04 */
[----:B------:R-:W-:-:S04]  /*25f0*/  IMAD.HI.U32 R9, P1, R5, R9, R10 ;  /* 0x0000000905097227 */ /* 0x000fc8000782000a */
[CC--:B------:R-:W-:Y:S02]  /*2600*/  IMAD R10, R5.reuse, R8.reuse, RZ ;  /* 0x00000008050a7224 */ /* 0x0c0fe400078e02ff */
[----:B------:R-:W-:-:S03]  /*2610*/  IMAD.HI.U32 R8, R5, R8, RZ ;  /* 0x0000000805087227 */ /* 0x000fc600078e00ff */
[----:B------:R-:W-:Y:S01]  /*2620*/  IADD3 R9, P2, PT, R10, R9, RZ ;  /* 0x000000090a097210 */ /* 0x000fe20007f5e0ff */
[----:B------:R-:W-:Y:S01]  /*2630*/  IMAD.X R5, R8, 0x1, R5, P0 ;  /* 0x0000000108057824 */ /* 0x000fe200000e0605 */
[----:B------:R-:W-:Y:S01]  /*2640*/  SEL R10, R7, R4, !P3 ;  /* 0x00000004070a7207 */ /* 0x000fe20005800000 */
[----:B------:R-:W-:Y:S01]  /*2650*/  HFMA2 R7, -RZ, RZ, 0, 0 ;  /* 0x00000000ff077431 */ /* 0x000fe200000001ff */
[----:B------:R-:W-:Y:S01]  /*2660*/  LOP3.LUT R4, R4, UR9, RZ, 0x3c, !PT ;  /* 0x0000000904047c12 */ /* 0x000fe2000f8e3cff */
        /* <DEDUP_REMOVED lines=14> */
[----:B------:R-:W-:-:S04]  /*2750*/  IMAD R8, R5, UR4, R8 ;  /* 0x0000000405087c24 */ /* 0x000fc8000f8e0208 */
        /* <DEDUP_REMOVED lines=12> */
[----:B------:R-:W-:Y:S01]  /*2820*/  ISETP.GE.AND P1, PT, R4, RZ, PT ;  /* 0x000000ff0400720c */ /* 0x000fe20003f26270 */
[----:B------:R-:W-:Y:S01]  /*2830*/  IMAD.X R7, RZ, RZ, R8, P2 ;  /* 0x000000ffff077224 */ /* 0x000fe200010e0608 */
[----:B------:R-:W-:-:S04]  /*2840*/  SEL R6, R6, R9, P0 ;  /* 0x0000000906067207 */ /* 0x000fc80000000000 */
[----:B------:R-:W-:Y:S02]  /*2850*/  SEL R7, R7, R8, P0 ;  /* 0x0000000807077207 */ /* 0x000fe40000000000 */
[-C--:B------:R-:W-:Y:S02]  /*2860*/  IADD3 R5, P2, PT, RZ, -R6.reuse, RZ ;  /* 0x80000006ff057210 */ /* 0x080fe40007f5e0ff */
[----:B------:R-:W-:Y:S02]  /*2870*/  ISETP.NE.U32.AND P0, PT, RZ, UR8, PT ;  /* 0x00000008ff007c0c */ /* 0x000fe4000bf05070 */
[----:B------:R-:W-:Y:S01]  /*2880*/  SEL R6, R5, R6, !P1 ;  /* 0x0000000605067207 */ /* 0x000fe20004800000 */
[----:B------:R-:W-:Y:S01]  /*2890*/  IMAD.X R4, RZ, RZ, ~R7, P2 ;  /* 0x000000ffff047224 */ /* 0x000fe200010e0e07 */
[----:B------:R-:W-:Y:S02]  /*28a0*/  MOV R5, 0x0 ;  /* 0x0000000000057802 */ /* 0x000fe40000000f00 */
[----:B------:R-:W-:-:S02]  /*28b0*/  ISETP.NE.AND.EX P0, PT, RZ, UR9, PT, P0 ;  /* 0x00000009ff007c0c */ /* 0x000fc4000bf05300 */
[----:B------:R-:W-:Y:S01]  /*28c0*/  SEL R7, R4, R7, !P1 ;  /* 0x0000000704077207 */ /* 0x000fe20004800000 */
[----:B------:R-:W-:Y:S01]  /*28d0*/  IMAD.MOV.U32 R4, RZ, RZ, R0 ;  /* 0x000000ffff047224 */ /* 0x000fe200078e0000 */
[----:B------:R-:W-:Y:S02]  /*28e0*/  SEL R6, R6, 0xffffffff, P0 ;  /* 0xffffffff06067807 */ /* 0x000fe40000000000 */
[----:B------:R-:W-:Y:S01]  /*28f0*/  SEL R7, R7, 0xffffffff, P0 ;  /* 0xffffffff07077807 */ /* 0x000fe20000000000 */
[----:B------:R-:W-:Y:S06]  /*2900*/  RET.REL.NODEC R4 `(vec_skellam_order1) ;  /* 0xffffffd404bc7950 */ /* 0x000fec0003c3ffff */
        .weak           $__internal_58_$__cuda_sm20_sqrt_rn_f32_slowpath
        .type           $__internal_58_$__cuda_sm20_sqrt_rn_f32_slowpath,@function
        .size           $__internal_58_$__cuda_sm20_sqrt_rn_f32_slowpath,($__internal_59_$__cuda_sm3x_div_rn_noftz_f32_slowpath - $__internal_58_$__cuda_sm20_sqrt_rn_f32_slowpath)
$__internal_58_$__cuda_sm20_sqrt_rn_f32_slowpath:
[----:B------:R-:W-:-:S13]  /*2910*/  LOP3.LUT P0, RZ, R15, 0x7fffffff, RZ, 0xc0, !PT ;  /* 0x7fffffff0fff7812 */ /* 0x000fda000780c0ff */
[----:B------:R-:W-:Y:S05]  /*2920*/  @!P0 BRA `(.L_x_698) ;  /* 0x0000000000448947 */ /* 0x000fea0003800000 */
[----:B------:R-:W-:Y:S01]  /*2930*/  FSETP.GEU.FTZ.AND P0, PT, R15, RZ, PT ;  /* 0x000000ff0f00720b */ /* 0x000fe20003f1e000 */
[----:B------:R-:W-:-:S12]  /*2940*/  IMAD.MOV.U32 R10, RZ, RZ, R15 ;  /* 0x000000ffff0a7224 */ /* 0x000fd800078e000f */
[----:B------:R-:W-:Y:S01]  /*2950*/  @!P0 IMAD.MOV.U32 R15, RZ, RZ, 0x7fffffff ;  /* 0x7fffffffff0f8424 */ /* 0x000fe200078e00ff */
[----:B------:R-:W-:Y:S06]  /*2960*/  @!P0 BRA `(.L_x_698) ;  /* 0x0000000000348947 */ /* 0x000fec0003800000 */
[----:B------:R-:W-:-:S13]  /*2970*/  FSETP.GTU.FTZ.AND P0, PT, |R10|, +INF , PT ;  /* 0x7f8000000a00780b */ /* 0x000fda0003f1c200 */
[----:B------:R-:W-:Y:S01]  /*2980*/  @P0 FADD.FTZ R15, R10, 1 ;  /* 0x3f8000000a0f0421 */ /* 0x000fe20000010000 */
[----:B------:R-:W-:Y:S06]  /*2990*/  @P0 BRA `(.L_x_698) ;  /* 0x0000000000280947 */ /* 0x000fec0003800000 */
[----:B------:R-:W-:-:S13]  /*29a0*/  FSETP.NEU.FTZ.AND P0, PT, |R10|, +INF , PT ;  /* 0x7f8000000a00780b */ /* 0x000fda0003f1d200 */
[----:B------:R-:W-:Y:S01]  /*29b0*/  @P0 FFMA R11, R10, 1.84467440737095516160e+19, RZ ;  /* 0x5f8000000a0b0823 */ /* 0x000fe200000000ff */
[----:B------:R-:W-:-:S03]  /*29c0*/  @!P0 IMAD.MOV.U32 R15, RZ, RZ, R10 ;  /* 0x000000ffff0f8224 */ /* 0x000fc600078e000a */
[----:B------:R-:W0:Y:S02]  /*29d0*/  @P0 MUFU.RSQ R12, R11 ;  /* 0x0000000b000c0308 */ /* 0x000e240000001400 */
[----:B0-----:R-:W-:Y:S01]  /*29e0*/  @P0 FMUL.FTZ R14, R11, R12 ;  /* 0x0000000c0b0e0220 */ /* 0x001fe20000410000 */
[----:B------:R-:W-:-:S03]  /*29f0*/  @P0 FMUL.FTZ R12, R12, 0.5 ;  /* 0x3f0000000c0c0820 */ /* 0x000fc60000410000 */
[----:B------:R-:W-:-:S04]  /*2a00*/  @P0 FADD.FTZ R13, -R14, -RZ ;  /* 0x800000ff0e0d0221 */ /* 0x000fc80000010100 */
[----:B------:R-:W-:-:S04]  /*2a10*/  @P0 FFMA R13, R14, R13, R11 ;  /* 0x0000000d0e0d0223 */ /* 0x000fc8000000000b */
[----:B------:R-:W-:-:S04]  /*2a20*/  @P0 FFMA R12, R13, R12, R14 ;  /* 0x0000000c0d0c0223 */ /* 0x000fc8000000000e */
[----:B------:R-:W-:-:S07]  /*2a30*/  @P0 FMUL.FTZ R15, R12, 2.3283064365386962891e-10 ;  /* 0x2f8000000c0f0820 */ /* 0x000fce0000410000 */
.L_x_698:
[----:B------:R-:W-:Y:S02]  /*2a40*/  IMAD.MOV.U32 R10, RZ, RZ, R16 ;  /* 0x000000ffff0a7224 */ /* 0x000fe400078e0010 */
[----:B------:R-:W-:-:S04]  /*2a50*/  IMAD.MOV.U32 R11, RZ, RZ, 0x0 ;  /* 0x00000000ff0b7424 */ /* 0x000fc800078e00ff */
[----:B------:R-:W-:Y:S05]  /*2a60*/  RET.REL.NODEC R10 `(vec_skellam_order1) ;  /* 0xffffffd40a647950 */ /* 0x000fea0003c3ffff */
        .weak           $__internal_59_$__cuda_sm3x_div_rn_noftz_f32_slowpath
        .type           $__internal_59_$__cuda_sm3x_div_rn_noftz_f32_slowpath,@function
        .size           $__internal_59_$__cuda_sm3x_div_rn_noftz_f32_slowpath,(.L_x_1558 - $__internal_59_$__cuda_sm3x_div_rn_noftz_f32_slowpath)
$__internal_59_$__cuda_sm3x_div_rn_noftz_f32_slowpath:
        /* <DEDUP_REMOVED lines=27> */
[----:B------:R-:W-:Y:S01]  /*2c20*/  VIADD R17, R20, 0xffffffff ;  /* 0xffffffff14117836 */ /* 0x000fe20000000000 */
[----:B------:R-:W-:-:S04]  /*2c30*/  ISETP.GE.AND P1, PT, R18, RZ, PT ;  /* 0x000000ff1200720c */ /* 0x000fc80003f26270 */
[----:B------:R-:W-:-:S09]  /*2c40*/  ISETP.GE.AND P0, PT, R17, RZ, PT ;  /* 0x000000ff1100720c */ /* 0x000fd20003f06270 */
[----:B------:R-:W-:-:S04]  /*2c50*/  @!P1 FFMA R31, R31, 1.84467440737095516160e+19, RZ ;  /* 0x5f8000001f1f9823 */ /* 0x000fc800000000ff */
[----:B------:R-:W-:Y:S02]  /*2c60*/  @P0 IMAD.MOV.U32 R17, RZ, RZ, RZ ;  /* 0x000000ffff110224 */ /* 0x000fe400078e00ff */
[----:B------:R-:W-:Y:S01]  /*2c70*/  @!P0 FFMA R10, R10, 1.84467440737095516160e+19, RZ ;  /* 0x5f8000000a0a8823 */ /* 0x000fe200000000ff */
[----:B------:R-:W-:-:S04]  /*2c80*/  @!P0 IMAD.MOV.U32 R17, RZ, RZ, -0x40 ;  /* 0xffffffc0ff118424 */ /* 0x000fc800078e00ff */
[----:B------:R-:W-:-:S07]  /*2c90*/  @!P1 VIADD R17, R17, 0x40 ;  /* 0x0000004011119836 */ /* 0x000fce0000000000 */
.L_x_700:
        /* <DEDUP_REMOVED lines=29> */
[-CC-:B------:R-:W-:Y:S01]  /*2e70*/  FFMA.RZ R11, R19, R21.reuse, R18.reuse ;  /* 0x00000015130b7223 */ /* 0x180fe2000000c012 */
[C---:B------:R-:W-:Y:S01]  /*2e80*/  VIADD R20, R22.reuse, 0x20 ;  /* 0x0000002016147836 */ /* 0x040fe20000000000 */
[C---:B------:R-:W-:Y:S02]  /*2e90*/  ISETP.NE.AND P2, PT, R22.reuse, RZ, PT ;  /* 0x000000ff1600720c */ /* 0x040fe40003f45270 */
[----:B------:R-:W-:Y:S02]  /*2ea0*/  ISETP.NE.AND P1, PT, R22, RZ, PT ;  /* 0x000000ff1600720c */ /* 0x000fe40003f25270 */
[----:B------:R-:W-:Y:S01]  /*2eb0*/  LOP3.LUT R17, R11, 0x7fffff, RZ, 0xc0, !PT ;  /* 0x007fffff0b117812 */ /* 0x000fe200078ec0ff */
[CCC-:B------:R-:W-:Y:S01]  /*2ec0*/  FFMA.RP R11, R19.reuse, R21.reuse, R18.reuse ;  /* 0x00000015130b7223 */ /* 0x1c0fe20000008012 */
[----:B------:R-:W-:Y:S01]  /*2ed0*/  FFMA.RM R18, R19, R21, R18 ;  /* 0x0000001513127223 */ /* 0x000fe20000004012 */
[----:B------:R-:W-:Y:S01]  /*2ee0*/  IMAD.MOV R19, RZ, RZ, -R22 ;  /* 0x000000ffff137224 */ /* 0x000fe200078e0a16 */
        /* <DEDUP_REMOVED lines=14> */
.L_x_707:
[----:B------:R-:W-:-:S04]  /*2fd0*/  LOP3.LUT R10, R10, 0x80000000, RZ, 0xc0, !PT ;  /* 0x800000000a0a7812 */ /* 0x000fc800078ec0ff */
[----:B------:R-:W-:Y:S01]  /*2fe0*/  LOP3.LUT R10, R10, 0x7f800000, RZ, 0xfc, !PT ;  /* 0x7f8000000a0a7812 */ /* 0x000fe200078efcff */
[----:B------:R-:W-:Y:S06]  /*2ff0*/  BRA `(.L_x_708) ;  /* 0x0000000000047947 */ /* 0x000fec0003800000 */
.L_x_706:
[----:B------:R-:W-:-:S07]  /*3000*/  IMAD R10, R20, 0x800000, R10 ;  /* 0x00800000140a7824 */ /* 0x000fce00078e020a */
.L_x_708:
[----:B------:R-:W-:Y:S05]  /*3010*/  BSYNC.RECONVERGENT B2 ;  /* 0x0000000000027941 */ /* 0x000fea0003800200 */
.L_x_705:
[----:B------:R-:W-:Y:S05]  /*3020*/  BRA `(.L_x_709) ;  /* 0x0000000000207947 */ /* 0x000fea0003800000 */
.L_x_704:
[----:B------:R-:W-:-:S04]  /*3030*/  LOP3.LUT R10, R31, 0x80000000, R10, 0x48, !PT ;  /* 0x800000001f0a7812 */ /* 0x000fc800078e480a */
[----:B------:R-:W-:Y:S01]  /*3040*/  LOP3.LUT R10, R10, 0x7f800000, RZ, 0xfc, !PT ;  /* 0x7f8000000a0a7812 */ /* 0x000fe200078efcff */
[----:B------:R-:W-:Y:S06]  /*3050*/  BRA `(.L_x_709) ;  /* 0x0000000000147947 */ /* 0x000fec0003800000 */
.L_x_703:
[----:B------:R-:W-:Y:S01]  /*3060*/  LOP3.LUT R10, R31, 0x80000000, R10, 0x48, !PT ;  /* 0x800000001f0a7812 */ /* 0x000fe200078e480a */
[----:B------:R-:W-:Y:S06]  /*3070*/  BRA `(.L_x_709) ;  /* 0x00000000000c7947 */ /* 0x000fec0003800000 */
.L_x_702:
[----:B------:R-:W0:Y:S01]  /*3080*/  MUFU.RSQ R10, -QNAN ;  /* 0xffc00000000a7908 */ /* 0x000e220000001400 */
[----:B------:R-:W-:Y:S05]  /*3090*/  BRA `(.L_x_709) ;  /* 0x0000000000047947 */ /* 0x000fea0003800000 */
.L_x_701:
[----:B------:R-:W-:-:S07]  /*30a0*/  FADD.FTZ R10, R10, R31 ;  /* 0x0000001f0a0a7221 */ /* 0x000fce0000010000 */
.L_x_709:
[----:B------:R-:W-:Y:S05]  /*30b0*/  BSYNC.RECONVERGENT B1 ;  /* 0x0000000000017941 */ /* 0x000fea0003800200 */
.L_x_699:
[----:B------:R-:W-:-:S04]  /*30c0*/  IMAD.MOV.U32 R17, RZ, RZ, 0x0 ;  /* 0x00000000ff117424 */ /* 0x000fc800078e00ff */
[----:B0-----:R-:W-:Y:S05]  /*30d0*/  RET.REL.NODEC R16 `(vec_skellam_order1) ;  /* 0xffffffcc10c87950 */ /* 0x001fea0003c3ffff */
.L_x_710:
        /* <DEDUP_REMOVED lines=10> */
.L_x_1558:


//--------------------- .text.vec_computeLikelihoodDeconvolution --------------------------
	.section	.text.vec_computeLikelihoodDeconvolution,"ax",@progbits
	.align	128
        .global         vec_computeLikelihoodDeconvolution
        .type           vec_computeLikelihoodDeconvolution,@function
        .size           vec_computeLikelihoodDeconvolution,(.L_x_1670 - vec_computeLikelihoodDeconvolution)
        .other          vec_computeLikelihoodDeconvolution,@"STO_CUDA_ENTRY STV_DEFAULT"
vec_computeLikelihoodDeconvolution:
.text.vec_computeLikelihoodDeconvolution:
        /* <DEDUP_REMOVED lines=19> */
[----:B--2---:R-:W-:-:S05]  /*0130*/  IMAD.WIDE R6, R0, 0x4, R6 ;  /* 0x0000000400067825 */ /* 0x004fca00078e0206 */
[----:B------:R0:W2:Y:S01]  /*0140*/  LDG.E R3, desc[UR4][R6.64] ;  /* 0x0000000406037981 */ /* 0x0000a2000c1e1900 */
[----:B------:R-:W-:Y:S02]  /*0150*/  HFMA2 R11, -RZ, RZ, 1.5048828125, 33.21875 ;  /* 0x3e055027ff0b7431 */ /* 0x000fe400000001ff */
[C---:B---3--:R-:W-:Y:S01]  /*0160*/  FMUL R9, R2.reuse, 8388608 ;  /* 0x4b00000002097820 */ /* 0x048fe20000400000 */
[----:B------:R-:W-:-:S04]  /*0170*/  FSETP.GEU.AND P0, PT, R2, 1.175494350822287508e-38, PT ;  /* 0x008000000200780b */ /* 0x000fc80003f0e000 */
[----:B------:R-:W-:Y:S02]  /*0180*/  FSEL R9, R9, R2, !P0 ;  /* 0x0000000209097208 */ /* 0x000fe40004000000 */
[----:B0-----:R-:W-:Y:S02]  /*0190*/  FSEL R6, RZ, -23, P0 ;  /* 0xc1b80000ff067808 */ /* 0x001fe40000000000 */
[C---:B------:R-:W-:Y:S02]  /*01a0*/  IADD3 R8, PT, PT, R9.reuse, -0x3f2aaaab, RZ ;  /* 0xc0d5555509087810 */ /* 0x040fe40007ffe0ff */
[----:B------:R-:W-:Y:S02]  /*01b0*/  ISETP.GT.U32.AND P0, PT, R9, 0x7f7fffff, PT ;  /* 0x7f7fffff0900780c */ /* 0x000fe40003f04070 */
[----:B------:R-:W-:-:S04]  /*01c0*/  LOP3.LUT R8, R8, 0xff800000, RZ, 0xc0, !PT ;  /* 0xff80000008087812 */ /* 0x000fc800078ec0ff */
[----:B------:R-:W-:-:S05]  /*01d0*/  IADD3 R10, PT, PT, R9, -R8, RZ ;  /* 0x80000008090a7210 */ /* 0x000fca0007ffe0ff */
[----:B------:R-:W-:-:S04]  /*01e0*/  FADD R10, R10, -1 ;  /* 0xbf8000000a0a7421 */ /* 0x000fc80000000000 */
[----:B------:R-:W-:-:S04]  /*01f0*/  FFMA R5, R10, -R11, 0.14084610342979431152 ;  /* 0x3e1039f60a057423 */ /* 0x000fc8000000080b */
[----:B------:R-:W-:-:S04]  /*0200*/  FFMA R5, R10, R5, -0.12148627638816833496 ;  /* 0xbdf8cdcc0a057423 */ /* 0x000fc80000000005 */
[----:B------:R-:W-:-:S04]  /*0210*/  FFMA R5, R10, R5, 0.13980610668659210205 ;  /* 0x3e0f29550a057423 */ /* 0x000fc80000000005 */
[----:B------:R-:W-:-:S04]  /*0220*/  FFMA R5, R10, R5, -0.16684235632419586182 ;  /* 0xbe2ad8b90a057423 */ /* 0x000fc80000000005 */
[----:B------:R-:W-:-:S04]  /*0230*/  FFMA R5, R10, R5, 0.20012299716472625732 ;  /* 0x3e4ced0b0a057423 */ /* 0x000fc80000000005 */
[----:B------:R-:W-:-:S04]  /*0240*/  FFMA R5, R10, R5, -0.24999669194221496582 ;  /* 0xbe7fff220a057423 */ /* 0x000fc80000000005 */
[C---:B------:R-:W-:Y:S02]  /*0250*/  FFMA R7, R10.reuse, R5, 0.33333182334899902344 ;  /* 0x3eaaaa780a077423 */ /* 0x040fe40000000005 */
[----:B------:R-:W0:Y:S02]  /*0260*/  LDC.64 R4, c[0x0][0x388] ;  /* 0x0000e200ff047b82 */ /* 0x000e240000000a00 */
[C---:B------:R-:W-:Y:S01]  /*0270*/  FFMA R11, R10.reuse, R7, -0.5 ;  /* 0xbf0000000a0b7423 */ /* 0x040fe20000000007 */
[----:B------:R-:W-:Y:S02]  /*0280*/  I2FP.F32.S32 R7, R8 ;  /* 0x0000000800077245 */ /* 0x000fe40000201400 */
[----:B------:R-:W-:Y:S01]  /*0290*/  MOV R8, 0x7f800000 ;  /* 0x7f80000000087802 */ /* 0x000fe20000000f00 */
[----:B------:R-:W-:Y:S02]  /*02a0*/  FMUL R11, R10, R11 ;  /* 0x0000000b0a0b7220 */ /* 0x000fe40000400000 */
[----:B------:R-:W-:-:S02]  /*02b0*/  FFMA R6, R7, 1.1920928955078125e-07, R6 ;  /* 0x3400000007067823 */ /* 0x000fc40000000006 */
[----:B------:R-:W-:-:S04]  /*02c0*/  FFMA R11, R10, R11, R10 ;  /* 0x0000000b0a0b7223 */ /* 0x000fc8000000000a */
[----:B------:R-:W-:Y:S01]  /*02d0*/  FFMA R6, R6, 0.69314718246459960938, R11 ;  /* 0x3f31721806067823 */ /* 0x000fe2000000000b */
[C---:B------:R-:W-:Y:S01]  /*02e0*/  @P0 FFMA R6, R9.reuse, R8, +INF ;  /* 0x7f80000009060423 */ /* 0x040fe20000000008 */
[----:B------:R-:W-:-:S04]  /*02f0*/  FSETP.NEU.AND P0, PT, R9, RZ, PT ;  /* 0x000000ff0900720b */ /* 0x000fc80003f0d000 */
[----:B------:R-:W-:Y:S01]  /*0300*/  FSEL R6, R6, -INF , P0 ;  /* 0xff80000006067808 */ /* 0x000fe20000000000 */
[----:B0-----:R-:W-:-:S04]  /*0310*/  IMAD.WIDE R4, R0, 0x4, R4 ;  /* 0x0000000400047825 */ /* 0x001fc800078e0204 */
[----:B--2---:R-:W-:-:S05]  /*0320*/  FFMA R3, -R3, R6, R2 ;  /* 0x0000000603037223 */ /* 0x004fca0000000102 */
[----:B------:R-:W-:Y:S01]  /*0330*/  STG.E desc[UR4][R4.64], R3 ;  /* 0x0000000304007986 */ /* 0x000fe2000c101904 */
[----:B------:R-:W-:Y:S05]  /*0340*/  EXIT ;  /* 0x000000000000794d */ /* 0x000fea0003800000 */
.L_x_711:
        /* <DEDUP_REMOVED lines=11> */
.L_x_1670:


//--------------------- .text.vec_addanddivide    --------------------------
	.section	.text.vec_addanddivide,"ax",@progbits
	.align	128
        .global         vec_addanddivide
        .type           vec_addanddivide,@function
        .size           vec_addanddivide,(.L_x_1559 - vec_addanddivide)
        .other          vec_addanddivide,@"STO_CUDA_ENTRY STV_DEFAULT"
vec_addanddivide:
.text.vec_addanddivide:
        /* <DEDUP_REMOVED lines=18> */
[----:B0-----:R-:W-:-:S06]  /*0120*/  IMAD.WIDE R4, R2, 0x4, R4 ;  /* 0x0000000402047825 */ /* 0x001fcc00078e0204 */
[----:B-1----:R-:W4:Y:S01]  /*0130*/  LDG.E R4, desc[UR4][R4.64] ;  /* 0x0000000404047981 */ /* 0x002f22000c1e1900 */
[----:B--2---:R-:W-:-:S05]  /*0140*/  IMAD.WIDE R6, R2, 0x4, R6 ;  /* 0x0000000402067825 */ /* 0x004fca00078e0206 */
[----:B------:R-:W4:Y:S01]  /*0150*/  LDG.E R3, desc[UR4][R6.64] ;  /* 0x0000000406037981 */ /* 0x000f22000c1e1900 */
[----:B---3--:R-:W-:-:S04]  /*0160*/  IMAD.WIDE R8, R2, 0x4, R8 ;  /* 0x0000000402087825 */ /* 0x008fc800078e0208 */
[----:B----4-:R-:W-:-:S05]  /*0170*/  FADD R3, R4, R3 ;  /* 0x0000000304037221 */ /* 0x010fca0000000000 */
[----:B------:R0:W-:Y:S04]  /*0180*/  STG.E desc[UR4][R6.64], R3 ;  /* 0x0000000306007986 */ /* 0x0001e8000c101904 */
[----:B------:R-:W2:Y:S01]  /*0190*/  LDG.E R0, desc[UR4][R8.64] ;  /* 0x0000000408007981 */ /* 0x000ea2000c1e1900 */
[----:B------:R-:W1:Y:S01]  /*01a0*/  MUFU.RCP R10, R3 ;  /* 0x00000003000a7308 */ /* 0x000e620000001000 */
[----:B------:R-:W-:Y:S01]  /*01b0*/  BSSY.RECONVERGENT B0, `(.L_x_712) ;  /* 0x000000b000007945 */ /* 0x000fe20003800200 */
        /* <DEDUP_REMOVED lines=8> */
[----:B------:R-:W-:Y:S05]  /*0240*/  CALL.REL.NOINC `($__internal_60_$__cuda_sm3x_div_rn_noftz_f32_slowpath) ;  /* 0x0000000000187944 */ /* 0x000fea0003c00000 */
[----:B------:R-:W-:-:S07]  /*0250*/  IMAD.MOV.U32 R11, RZ, RZ, R0 ;  /* 0x000000ffff0b7224 */ /* 0x000fce00078e0000 */
.L_x_713:
[----:B------:R-:W-:Y:S05]  /*0260*/  BSYNC.RECONVERGENT B0 ;  /* 0x0000000000007941 */ /* 0x000fea0003800200 */
.L_x_712:
[----:B------:R-:W0:Y:S02]  /*0270*/  LDC.64 R4, c[0x0][0x388] ;  /* 0x0000e200ff047b82 */ /* 0x000e240000000a00 */
[----:B0-----:R-:W-:-:S05]  /*0280*/  IMAD.WIDE R2, R2, 0x4, R4 ;  /* 0x0000000402027825 */ /* 0x001fca00078e0204 */
[----:B------:R-:W-:Y:S01]  /*0290*/  STG.E desc[UR4][R2.64], R11 ;  /* 0x0000000b02007986 */ /* 0x000fe2000c101904 */
[----:B------:R-:W-:Y:S05]  /*02a0*/  EXIT ;  /* 0x000000000000794d */ /* 0x000fea0003800000 */
        .weak           $__internal_60_$__cuda_sm3x_div_rn_noftz_f32_slowpath
        .type           $__internal_60_$__cuda_sm3x_div_rn_noftz_f32_slowpath,@function
        .size           $__internal_60_$__cuda_sm3x_div_rn_noftz_f32_slowpath,(.L_x_1559 - $__internal_60_$__cuda_sm3x_div_rn_noftz_f32_slowpath)
$__internal_60_$__cuda_sm3x_div_rn_noftz_f32_slowpath:
        /* <DEDUP_REMOVED lines=36> */
.L_x_715:
        /* <DEDUP_REMOVED lines=51> */
.L_x_722:
[----:B------:R-:W-:-:S04]  /*0820*/  LOP3.LUT R0, R0, 0x80000000, RZ, 0xc0, !PT ;  /* 0x8000000000007812 */ /* 0x000fc800078ec0ff */
[----:B------:R-:W-:Y:S01]  /*0830*/  LOP3.LUT R0, R0, 0x7f800000, RZ, 0xfc, !PT ;  /* 0x7f80000000007812 */ /* 0x000fe200078efcff */
[----:B------:R-:W-:Y:S06]  /*0840*/  BRA `(.L_x_723) ;  /* 0x0000000000047947 */ /* 0x000fec0003800000 */
.L_x_721:
[----:B------:R-:W-:-:S07]  /*0850*/  IMAD R0, R6, 0x800000, R0 ;  /* 0x0080000006007824 */ /* 0x000fce00078e0200 */
.L_x_723:
[----:B------:R-:W-:Y:S05]  /*0860*/  BSYNC.RECONVERGENT B2 ;  /* 0x0000000000027941 */ /* 0x000fea0003800200 */
.L_x_720:
[----:B------:R-:W-:Y:S05]  /*0870*/  BRA `(.L_x_724) ;  /* 0x0000000000207947 */ /* 0x000fea0003800000 */
.L_x_719:
[----:B------:R-:W-:-:S04]  /*0880*/  LOP3.LUT R0, R8, 0x80000000, R7, 0x48, !PT ;  /* 0x8000000008007812 */ /* 0x000fc800078e4807 */
[----:B------:R-:W-:Y:S01]  /*0890*/  LOP3.LUT R0, R0, 0x7f800000, RZ, 0xfc, !PT ;  /* 0x7f80000000007812 */ /* 0x000fe200078efcff */
[----:B------:R-:W-:Y:S06]  /*08a0*/  BRA `(.L_x_724) ;  /* 0x0000000000147947 */ /* 0x000fec0003800000 */
.L_x_718:
[----:B------:R-:W-:Y:S01]  /*08b0*/  LOP3.LUT R0, R8, 0x80000000, R7, 0x48, !PT ;  /* 0x8000000008007812 */ /* 0x000fe200078e4807 */
[----:B------:R-:W-:Y:S06]  /*08c0*/  BRA `(.L_x_724) ;  /* 0x00000000000c7947 */ /* 0x000fec0003800000 */
.L_x_717:
[----:B------:R-:W0:Y:S01]  /*08d0*/  MUFU.RSQ R0, -QNAN ;  /* 0xffc0000000007908 */ /* 0x000e220000001400 */
[----:B------:R-:W-:Y:S05]  /*08e0*/  BRA `(.L_x_724) ;  /* 0x0000000000047947 */ /* 0x000fea0003800000 */
.L_x_716:
[----:B------:R-:W-:-:S07]  /*08f0*/  FADD.FTZ R0, R0, R3 ;  /* 0x0000000300007221 */ /* 0x000fce0000010000 */
.L_x_724:
[----:B------:R-:W-:Y:S05]  /*0900*/  BSYNC.RECONVERGENT B1 ;  /* 0x0000000000017941 */ /* 0x000fea0003800200 */
.L_x_714:
[----:B------:R-:W-:-:S04]  /*0910*/  IMAD.MOV.U32 R5, RZ, RZ, 0x0 ;  /* 0x00000000ff057424 */ /* 0x000fc800078e00ff */
[----:B0-----:R-:W-:Y:S05]  /*0920*/  RET.REL.NODEC R4 `(vec_addanddivide) ;  /* 0xfffffff404b47950 */ /* 0x001fea0003c3ffff */
.L_x_725:
        /* <DEDUP_REMOVED lines=13> */
.L_x_1559:


//--------------------- .text.vec_addFloat        --------------------------
	.section	.text.vec_addFloat,"ax",@progbits
	.align	128
        .global         vec_addFloat
        .type           vec_addFloat,@function
        .size           vec_addFloat,(.L_x_1672 - vec_addFloat)
        .other          vec_addFloat,@"STO_CUDA_ENTRY STV_DEFAULT"
vec_addFloat:
.text.vec_addFloat:
        /* <DEDUP_REMOVED lines=20> */
[----:B--2---:R-:W-:-:S06]  /*0140*/  IMAD.WIDE R4, R9, 0x4, R4 ;  /* 0x0000000409047825 */ /* 0x004fcc00078e0204 */
[----:B------:R-:W4:Y:S01]  /*0150*/  LDG.E R5, desc[UR4][R4.64] ;  /* 0x0000000404057981 */ /* 0x000f22000c1e1900 */
[----:B---3--:R-:W-:-:S04]  /*0160*/  IMAD.WIDE R6, R9, 0x4, R6 ;  /* 0x0000000409067825 */ /* 0x008fc800078e0206 */
[----:B----4-:R-:W-:-:S05]  /*0170*/  FADD R9, R2, R5 ;  /* 0x0000000502097221 */ /* 0x010fca0000000000 */
[----:B------:R-:W-:Y:S01]  /*0180*/  STG.E desc[UR4][R6.64], R9 ;  /* 0x0000000906007986 */ /* 0x000fe2000c101904 */
[----:B------:R-:W-:Y:S05]  /*0190*/  EXIT ;  /* 0x000000000000794d */ /* 0x000fea0003800000 */
.L_x_726:
        /* <DEDUP_REMOVED lines=14> */
.L_x_1672:


//--------------------- .text.vec_computePSF_phaseNManywithOil_f --------------------------
	.section	.text.vec_computePSF_phaseNManywithOil_f,"ax",@progbits
	.align	128
        .global         vec_computePSF_phaseNManywithOil_f
        .type           vec_computePSF_phaseNManywithOil_f,@function
        .size           vec_computePSF_phaseNManywithOil_f,(.L_x_1673 - vec_computePSF_phaseNManywithOil_f)
        .other          vec_computePSF_phaseNManywithOil_f,@"STO_CUDA_ENTRY STV_DEFAULT"
vec_computePSF_phaseNManywithOil_f:
.text.vec_computePSF_phaseNManywithOil_f:
        /* <DEDUP_REMOVED lines=18> */
[----:B------:R-:W3:Y:S01]  /*0120*/  LDC R19, c[0x0][0x3f0] ;  /* 0x0000fc00ff137b82 */ /* 0x000ee20000000800 */
[----:B0-----:R-:W-:-:S07]  /*0130*/  IABS R6, R3 ;  /* 0x0000000300067213 */ /* 0x001fce0000000000 */
[----:B------:R-:W0:Y:S01]  /*0140*/  LDC.64 R26, c[0x0][0x398] ;  /* 0x0000e600ff1a7b82 */ /* 0x000e220000000a00 */
[----:B------:R-:W4:Y:S07]  /*0150*/  I2F.RP R2, R6 ;  /* 0x0000000600027306 */ /* 0x000f2e0000209400 */
[----:B------:R-:W0:Y:S08]  /*0160*/  LDC.64 R14, c[0x0][0x3c8] ;  /* 0x0000f200ff0e7b82 */ /* 0x000e300000000a00 */
[----:B------:R-:W0:Y:S01]  /*0170*/  LDC.64 R12, c[0x0][0x3a0] ;  /* 0x0000e800ff0c7b82 */ /* 0x000e220000000a00 */
[----:B----4-:R-:W4:Y:S02]  /*0180*/  MUFU.RCP R2, R2 ;  /* 0x0000000200027308 */ /* 0x010f240000001000 */
[----:B----4-:R-:W-:-:S06]  /*0190*/  VIADD R4, R2, 0xffffffe ;  /* 0x0ffffffe02047836 */ /* 0x010fcc0000000000 */
[----:B------:R4:W1:Y:S02]  /*01a0*/  F2I.FTZ.U32.TRUNC.NTZ R5, R4 ;  /* 0x0000000400057305 */ /* 0x000864000021f000 */
[----:B----4-:R-:W-:Y:S02]  /*01b0*/  IMAD.MOV.U32 R4, RZ, RZ, RZ ;  /* 0x000000ffff047224 */ /* 0x010fe400078e00ff */
[----:B-1----:R-:W-:-:S04]  /*01c0*/  IMAD.MOV R7, RZ, RZ, -R5 ;  /* 0x000000ffff077224 */ /* 0x002fc800078e0a05 */
[----:B------:R-:W-:-:S04]  /*01d0*/  IMAD R7, R7, R6, RZ ;  /* 0x0000000607077224 */ /* 0x000fc800078e02ff */
[----:B------:R-:W-:Y:S01]  /*01e0*/  IMAD.HI.U32 R5, R5, R7, R4 ;  /* 0x0000000705057227 */ /* 0x000fe200078e0004 */
[----:B------:R-:W-:Y:S02]  /*01f0*/  MOV R7, R8 ;  /* 0x0000000800077202 */ /* 0x000fe40000000f00 */
[----:B------:R-:W-:Y:S01]  /*0200*/  LOP3.LUT R4, R0, R3, RZ, 0x3c, !PT ;  /* 0x0000000300047212 */ /* 0x000fe200078e3cff */
[----:B------:R-:W1:Y:S02]  /*0210*/  LDC.64 R8, c[0x0][0x3b0] ;  /* 0x0000ec00ff087b82 */ /* 0x000e640000000a00 */
[----:B------:R-:W-:Y:S01]  /*0220*/  IMAD.HI.U32 R2, R5, R7, RZ ;  /* 0x0000000705027227 */ /* 0x000fe200078e00ff */
[----:B------:R-:W-:-:S03]  /*0230*/  ISETP.GE.AND P2, PT, R4, RZ, PT ;  /* 0x000000ff0400720c */ /* 0x000fc60003f46270 */
[----:B------:R-:W-:-:S04]  /*0240*/  IMAD.MOV R5, RZ, RZ, -R2 ;  /* 0x000000ffff057224 */ /* 0x000fc800078e0a02 */
[----:B------:R-:W-:-:S05]  /*0250*/  IMAD R5, R6, R5, R7 ;  /* 0x0000000506057224 */ /* 0x000fca00078e0207 */
[----:B------:R-:W-:-:S13]  /*0260*/  ISETP.GT.U32.AND P1, PT, R6, R5, PT ;  /* 0x000000050600720c */ /* 0x000fda0003f24070 */
[----:B------:R-:W-:Y:S02]  /*0270*/  @!P1 IMAD.IADD R5, R5, 0x1, -R6 ;  /* 0x0000000105059824 */ /* 0x000fe400078e0a06 */
[----:B------:R-:W-:Y:S01]  /*0280*/  @!P1 VIADD R2, R2, 0x1 ;  /* 0x0000000102029836 */ /* 0x000fe20000000000 */
[----:B------:R-:W-:Y:S02]  /*0290*/  ISETP.NE.AND P1, PT, R3, RZ, PT ;  /* 0x000000ff0300720c */ /* 0x000fe40003f25270 */
[----:B------:R-:W-:Y:S02]  /*02a0*/  ISETP.GE.U32.AND P0, PT, R5, R6, PT ;  /* 0x000000060500720c */ /* 0x000fe40003f06070 */
[----:B------:R-:W4:Y:S11]  /*02b0*/  LDC.64 R4, c[0x0][0x390] ;  /* 0x0000e400ff047b82 */ /* 0x000f360000000a00 */
[----:B------:R-:W-:-:S05]  /*02c0*/  @P0 IADD3 R2, PT, PT, R2, 0x1, RZ ;  /* 0x0000000102020810 */ /* 0x000fca0007ffe0ff */
[----:B------:R-:W-:Y:S01]  /*02d0*/  @!P2 IMAD.MOV R2, RZ, RZ, -R2 ;  /* 0x000000ffff02a224 */ /* 0x000fe200078e0a02 */
[----:B------:R-:W-:-:S05]  /*02e0*/  @!P1 LOP3.LUT R2, RZ, R3, RZ, 0x33, !PT ;  /* 0x00000003ff029212 */ /* 0x000fca00078e33ff */
[----:B------:R-:W-:Y:S02]  /*02f0*/  IMAD.MOV R6, RZ, RZ, -R2 ;  /* 0x000000ffff067224 */ /* 0x000fe400078e0a02 */
[----:B--2---:R-:W-:-:S04]  /*0300*/  IMAD.WIDE R16, R2, 0x4, R16 ;  /* 0x0000000402107825 */ /* 0x004fc800078e0210 */
[----:B------:R-:W-:Y:S01]  /*0310*/  IMAD R3, R3, R6, R0 ;  /* 0x0000000603037224 */ /* 0x000fe200078e0200 */
[----:B------:R1:W2:Y:S01]  /*0320*/  LDG.E R11, desc[UR6][R16.64] ;  /* 0x00000006100b7981 */ /* 0x0002a2000c1e1900 */
[----:B---3--:R-:W-:-:S04]  /*0330*/  IMAD.WIDE R28, R19, 0x4, R16 ;  /* 0x00000004131c7825 */ /* 0x008fc800078e0210 */
[----:B0-----:R-:W-:-:S04]  /*0340*/  IMAD.WIDE R26, R3, 0x4, R26 ;  /* 0x00000004031a7825 */ /* 0x001fc800078e021a */
[----:B----4-:R-:W-:Y:S01]  /*0350*/  IMAD.WIDE R24, R3, 0x4, R4 ;  /* 0x0000000403187825 */ /* 0x010fe200078e0204 */
[----:B------:R-:W3:Y:S03]  /*0360*/  LDG.E R0, desc[UR6][R26.64] ;  /* 0x000000061a007981 */ /* 0x000ee6000c1e1900 */
[----:B------:R-:W-:Y:S01]  /*0370*/  IMAD.WIDE R6, R19, 0x4, R28 ;  /* 0x0000000413067825 */ /* 0x000fe200078e021c */
[----:B------:R-:W3:Y:S03]  /*0380*/  LDG.E R5, desc[UR6][R28.64] ;  /* 0x000000061c057981 */ /* 0x000ee6000c1e1900 */
[C---:B------:R-:W-:Y:S01]  /*0390*/  IMAD.WIDE R20, R3.reuse, 0x4, R14 ;  /* 0x0000000403147825 */ /* 0x040fe200078e020e */
[----:B------:R-:W2:Y:S01]  /*03a0*/  LDG.E R4, desc[UR6][R24.64] ;  /* 0x0000000618047981 */ /* 0x000ea2000c1e1900 */
[----:B------:R-:W0:Y:S02]  /*03b0*/  LDC.64 R14, c[0x0][0x3b8] ;  /* 0x0000ee00ff0e7b82 */ /* 0x000e240000000a00 */
[----:B------:R-:W-:Y:S01]  /*03c0*/  IMAD.WIDE R22, R3, 0x4, R12 ;  /* 0x0000000403167825 */ /* 0x000fe200078e020c */
[----:B------:R4:W2:Y:S03]  /*03d0*/  LDG.E R10, desc[UR6][R6.64] ;  /* 0x00000006060a7981 */ /* 0x0008a6000c1e1900 */
[----:B------:R-:W-:Y:S01]  /*03e0*/  IMAD.WIDE R18, R19, 0x4, R6 ;  /* 0x0000000413127825 */ /* 0x000fe200078e0206 */
[----:B------:R-:W2:Y:S01]  /*03f0*/  LDG.E R20, desc[UR6][R20.64] ;  /* 0x0000000614147981 */ /* 0x000ea2000c1e1900 */
[----:B------:R-:W4:Y:S02]  /*0400*/  LDC.64 R12, c[0x0][0x3a8] ;  /* 0x0000ea00ff0c7b82 */ /* 0x000f240000000a00 */
[C---:B-1----:R-:W-:Y:S01]  /*0410*/  IMAD.WIDE R16, R3.reuse, 0x4, R8 ;  /* 0x0000000403107825 */ /* 0x042fe200078e0208 */
[----:B------:R-:W2:Y:S04]  /*0420*/  LDG.E R23, desc[UR6][R22.64] ;  /* 0x0000000616177981 */ /* 0x000ea8000c1e1900 */
[----:B------:R-:W2:Y:S01]  /*0430*/  LDG.E R18, desc[UR6][R18.64] ;  /* 0x0000000612127981 */ /* 0x000ea2000c1e1900 */
[----:B------:R-:W1:Y:S03]  /*0440*/  LDC.64 R8, c[0x0][0x3c0] ;  /* 0x0000f000ff087b82 */ /* 0x000e660000000a00 */
[----:B------:R-:W2:Y:S01]  /*0450*/  LDG.E R19, desc[UR6][R16.64] ;  /* 0x0000000610137981 */ /* 0x000ea2000c1e1900 */
[----:B0-----:R-:W-:-:S04]  /*0460*/  IMAD.WIDE R14, R3, 0x4, R14 ;  /* 0x00000004030e7825 */ /* 0x001fc800078e020e */
[C---:B----4-:R-:W-:Y:S02]  /*0470*/  IMAD.WIDE R12, R3.reuse, 0x4, R12 ;  /* 0x00000004030c7825 */ /* 0x050fe400078e020c */
[----:B------:R-:W4:Y:S04]  /*0480*/  LDG.E R14, desc[UR6][R14.64] ;  /* 0x000000060e0e7981 */ /* 0x000f28000c1e1900 */
[----:B------:R-:W4:Y:S01]  /*0490*/  LDG.E R12, desc[UR6][R12.64] ;  /* 0x000000060c0c7981 */ /* 0x000f22000c1e1900 */
[----:B-1----:R-:W-:-:S05]  /*04a0*/  IMAD.WIDE R6, R3, 0x4, R8 ;  /* 0x0000000403067825 */ /* 0x002fca00078e0208 */
[----:B------:R0:W5:Y:S01]  /*04b0*/  LDG.E R8, desc[UR6][R6.64] ;  /* 0x0000000606087981 */ /* 0x000162000c1e1900 */
[----:B------:R-:W-:Y:S01]  /*04c0*/  BSSY.RECONVERGENT B0, `(.L_x_727) ;  /* 0x0000071000007945 */ /* 0x000fe20003800200 */
[----:B---3--:R-:W-:-:S04]  /*04d0*/  FMUL R5, R0, R5 ;  /* 0x0000000500057220 */ /* 0x008fc80000400000 */
[----:B--2---:R-:W-:-:S04]  /*04e0*/  FFMA R5, R4, R11, R5 ;  /* 0x0000000b04057223 */ /* 0x004fc80000000005 */
[----:B------:R-:W-:Y:S01]  /*04f0*/  FADD R5, R5, R20 ;  /* 0x0000001405057221 */ /* 0x000fe20000000000 */
[----:B------:R-:W-:-:S04]  /*0500*/  FMUL R10, R23, R10 ;  /* 0x0000000a170a7220 */ /* 0x000fc80000400000 */
[----:B------:R-:W-:Y:S01]  /*0510*/  FADD R0, R5, R10 ;  /* 0x0000000a05007221 */ /* 0x000fe20000000000 */
[----:B------:R-:W-:-:S04]  /*0520*/  FMUL R19, R19, R18 ;  /* 0x0000001213137220 */ /* 0x000fc80000400000 */
[----:B------:R-:W-:-:S04]  /*0530*/  FADD R0, R0, -R19 ;  /* 0x8000001300007221 */ /* 0x000fc80000000000 */
[----:B------:R-:W-:-:S06]  /*0540*/  FMUL R4, R0, 0.63661974668502807617 ;  /* 0x3f22f98300047820 */ /* 0x000fcc0000400000 */
[----:B------:R-:W1:Y:S01]  /*0550*/  F2I.NTZ R4, R4 ;  /* 0x0000000400047305 */ /* 0x000e620000203100 */
[----:B------:R-:W-:Y:S01]  /*0560*/  FSETP.GE.AND P0, PT, |R0|, 105615, PT ;  /* 0x47ce47800000780b */ /* 0x000fe20003f06200 */
[----:B----4-:R-:W-:Y:S01]  /*0570*/  FFMA R10, R10, R12, R5 ;  /* 0x0000000c0a0a7223 */ /* 0x010fe20000000005 */
[----:B-1----:R-:W-:-:S05]  /*0580*/  I2FP.F32.S32 R9, R4 ;  /* 0x0000000400097245 */ /* 0x002fca0000201400 */
[----:B------:R-:W-:-:S04]  /*0590*/  FFMA R16, R9, -1.5707962512969970703, R0 ;  /* 0xbfc90fda09107823 */ /* 0x000fc80000000000 */
[----:B------:R-:W-:Y:S01]  /*05a0*/  FFMA R16, R9, -7.5497894158615963534e-08, R16 ;  /* 0xb3a2216809107823 */ /* 0x000fe20000000010 */
[----:B------:R-:W-:-:S03]  /*05b0*/  FFMA R10, -R19, R14, R10 ;  /* 0x0000000e130a7223 */ /* 0x000fc6000000010a */
[----:B------:R-:W-:Y:S01]  /*05c0*/  FFMA R12, R9, -5.3903029534742383927e-15, R16 ;  /* 0xa7c234c5090c7823 */ /* 0x000fe20000000010 */
[----:B0-----:R-:W-:Y:S06]  /*05d0*/  @!P0 BRA `(.L_x_728) ;  /* 0x00000004007c8947 */ /* 0x001fec0003800000 */
[----:B------:R-:W-:-:S13]  /*05e0*/  FSETP.NEU.AND P0, PT, |R0|, +INF , PT ;  /* 0x7f8000000000780b */ /* 0x000fda0003f0d200 */
[----:B------:R-:W-:Y:S01]  /*05f0*/  @!P0 FMUL R12, RZ, R0 ;  /* 0x00000000ff0c8220 */ /* 0x000fe20000400000 */
[----:B------:R-:W-:Y:S01]  /*0600*/  @!P0 MOV R4, RZ ;  /* 0x000000ff00048202 */ /* 0x000fe20000000f00 */
[----:B------:R-:W-:Y:S06]  /*0610*/  @!P0 BRA `(.L_x_728) ;  /* 0x00000004006c8947 */ /* 0x000fec0003800000 */
[----:B------:R-:W-:Y:S02]  /*0620*/  IMAD.SHL.U32 R5, R0, 0x100, RZ ;  /* 0x0000010000057824 */ /* 0x000fe400078e00ff */
[----:B------:R-:W-:Y:S02]  /*0630*/  HFMA2 R21, -RZ, RZ, 0, 0 ;  /* 0x00000000ff157431 */ /* 0x000fe400000001ff */
[----:B------:R-:W-:Y:S01]  /*0640*/  IMAD.MOV.U32 R4, RZ, RZ, RZ ;  /* 0x000000ffff047224 */ /* 0x000fe200078e00ff */
[----:B------:R-:W0:Y:S01]  /*0650*/  LDCU.64 UR8, c[0x4][0x30] ;  /* 0x01000600ff0877ac */ /* 0x000e220008000a00 */
[----:B------:R-:W-:Y:S01]  /*0660*/  LOP3.LUT R11, R5, 0x80000000, RZ, 0xfc, !PT ;  /* 0x80000000050b7812 */ /* 0x000fe200078efcff */
[----:B------:R-:W-:Y:S01]  /*0670*/  UMOV UR5, URZ ;  /* 0x000000ff00057c82 */ /* 0x000fe20008000000 */
[----:B------:R-:W-:-:S05]  /*0680*/  UMOV UR4, URZ ;  /* 0x000000ff00047c82 */ /* 0x000fca0008000000 */
.L_x_729:
[----:B0-----:R-:W-:Y:S02]  /*0690*/  IMAD.U32 R14, RZ, RZ, UR8 ;  /* 0x00000008ff0e7e24 */ /* 0x001fe4000f8e00ff */
[----:B------:R-:W-:-:S05]  /*06a0*/  IMAD.U32 R15, RZ, RZ, UR9 ;  /* 0x00000009ff0f7e24 */ /* 0x000fca000f8e00ff */
[----:B------:R-:W2:Y:S01]  /*06b0*/  LDG.E.CONSTANT R12, desc[UR6][R14.64] ;  /* 0x000000060e0c7981 */ /* 0x000ea2000c1e9900 */
[----:B------:R-:W-:Y:S01]  /*06c0*/  UIADD3 UR4, UPT, UPT, UR4, 0x1, URZ ;  /* 0x0000000104047890 */ /* 0x000fe2000fffe0ff */
[C---:B------:R-:W-:Y:S01]  /*06d0*/  ISETP.EQ.AND P0, PT, R21.reuse, RZ, PT ;  /* 0x000000ff1500720c */ /* 0x040fe20003f02270 */
[----:B------:R-:W-:Y:S01]  /*06e0*/  UIADD3 UR8, UP1, UPT, UR8, 0x4, URZ ;  /* 0x0000000408087890 */ /* 0x000fe2000ff3e0ff */
[C---:B------:R-:W-:Y:S01]  /*06f0*/  ISETP.EQ.AND P1, PT, R21.reuse, 0x4, PT ;  /* 0x000000041500780c */ /* 0x040fe20003f22270 */
[----:B------:R-:W-:Y:S01]  /*0700*/  UISETP.NE.AND UP0, UPT, UR4, 0x6, UPT ;  /* 0x000000060400788c */ /* 0x000fe2000bf05270 */
[C---:B------:R-:W-:Y:S01]  /*0710*/  ISETP.EQ.AND P2, PT, R21.reuse, 0x8, PT ;  /* 0x000000081500780c */ /* 0x040fe20003f42270 */
[----:B------:R-:W-:Y:S01]  /*0720*/  UIADD3.X UR9, UPT, UPT, URZ, UR9, URZ, UP1, !UPT ;  /* 0x00000009ff097290 */ /* 0x000fe20008ffe4ff */
[C---:B------:R-:W-:Y:S02]  /*0730*/  ISETP.EQ.AND P3, PT, R21.reuse, 0xc, PT ;  /* 0x0000000c1500780c */ /* 0x040fe40003f62270 */
[----:B------:R-:W-:-:S02]  /*0740*/  ISETP.EQ.AND P4, PT, R21, 0x10, PT ;  /* 0x000000101500780c */ /* 0x000fc40003f82270 */
[C---:B------:R-:W-:Y:S02]  /*0750*/  ISETP.EQ.AND P5, PT, R21.reuse, 0x14, PT ;  /* 0x000000141500780c */ /* 0x040fe40003fa2270 */
[----:B------:R-:W-:Y:S01]  /*0760*/  IADD3 R21, PT, PT, R21, 0x4, RZ ;  /* 0x0000000415157810 */ /* 0x000fe20007ffe0ff */
[----:B--2---:R-:W-:-:S03]  /*0770*/  IMAD.WIDE.U32 R12, R12, R11, RZ ;  /* 0x0000000b0c0c7225 */ /* 0x004fc600078e00ff */
[----:B------:R-:W-:-:S04]  /*0780*/  IADD3 R5, P6, PT, R12, R4, RZ ;  /* 0x000000040c057210 */ /* 0x000fc80007fde0ff */
[----:B------:R-:W-:Y:S01]  /*0790*/  IADD3.X R4, PT, PT, R13, UR5, RZ, P6, !PT ;  /* 0x000000050d047c10 */ /* 0x000fe2000b7fe4ff */
[--C-:B------:R-:W-:Y:S01]  /*07a0*/  @P1 IMAD.MOV.U32 R20, RZ, RZ, R5.reuse ;  /* 0x000000ffff141224 */ /* 0x100fe200078e0005 */
[-C--:B------:R-:W-:Y:S01]  /*07b0*/  @P0 MOV R9, R5.reuse ;  /* 0x0000000500090202 */ /* 0x080fe20000000f00 */
[--C-:B------:R-:W-:Y:S01]  /*07c0*/  @P2 IMAD.MOV.U32 R19, RZ, RZ, R5.reuse ;  /* 0x000000ffff132224 */ /* 0x100fe200078e0005 */
[----:B------:R-:W-:Y:S01]  /*07d0*/  @P3 MOV R18, R5 ;  /* 0x0000000500123202 */ /* 0x000fe20000000f00 */
[--C-:B------:R-:W-:Y:S02]  /*07e0*/  @P4 IMAD.MOV.U32 R17, RZ, RZ, R5.reuse ;  /* 0x000000ffff114224 */ /* 0x100fe400078e0005 */
[----:B------:R-:W-:Y:S01]  /*07f0*/  @P5 IMAD.MOV.U32 R16, RZ, RZ, R5 ;  /* 0x000000ffff105224 */ /* 0x000fe200078e0005 */
[----:B------:R-:W-:Y:S06]  /*0800*/  BRA.U UP0, `(.L_x_729) ;  /* 0xfffffffd00a07547 */ /* 0x000fec000b83ffff */
[----:B------:R-:W-:Y:S01]  /*0810*/  SHF.R.U32.HI R11, RZ, 0x17, R0 ;  /* 0x00000017ff0b7819 */ /* 0x000fe20000011600 */
[----:B------:R-:W-:Y:S03]  /*0820*/  BSSY.RECONVERGENT B1, `(.L_x_730) ;  /* 0x0000028000017945 */ /* 0x000fe60003800200 */
[C---:B------:R-:W-:Y:S02]  /*0830*/  LOP3.LUT R5, R11.reuse, 0xe0, RZ, 0xc0, !PT ;  /* 0x000000e00b057812 */ /* 0x040fe400078ec0ff */
[----:B------:R-:W-:-:S03]  /*0840*/  LOP3.LUT P6, RZ, R11, 0x1f, RZ, 0xc0, !PT ;  /* 0x0000001f0bff7812 */ /* 0x000fc600078cc0ff */
[----:B------:R-:W-:-:S05]  /*0850*/  VIADD R5, R5, 0xffffff80 ;  /* 0xffffff8005057836 */ /* 0x000fca0000000000 */
[----:B------:R-:W-:-:S05]  /*0860*/  SHF.R.U32.HI R5, RZ, 0x5, R5 ;  /* 0x00000005ff057819 */ /* 0x000fca0000011605 */
[----:B------:R-:W-:-:S05]  /*0870*/  IMAD.U32 R14, R5, -0x4, RZ ;  /* 0xfffffffc050e7824 */ /* 0x000fca00078e00ff */
[C---:B------:R-:W-:Y:S02]  /*0880*/  ISETP.EQ.AND P3, PT, R14.reuse, -0x18, PT ;  /* 0xffffffe80e00780c */ /* 0x040fe40003f62270 */
[C---:B------:R-:W-:Y:S02]  /*0890*/  ISETP.EQ.AND P4, PT, R14.reuse, -0x14, PT ;  /* 0xffffffec0e00780c */ /* 0x040fe40003f82270 */
[C---:B------:R-:W-:Y:S02]  /*08a0*/  ISETP.EQ.AND P2, PT, R14.reuse, -0x10, PT ;  /* 0xfffffff00e00780c */ /* 0x040fe40003f42270 */
[C---:B------:R-:W-:Y:S02]  /*08b0*/  ISETP.EQ.AND P1, PT, R14.reuse, -0xc, PT ;  /* 0xfffffff40e00780c */ /* 0x040fe40003f22270 */
[C---:B------:R-:W-:Y:S02]  /*08c0*/  ISETP.EQ.AND P0, PT, R14.reuse, -0x8, PT ;  /* 0xfffffff80e00780c */ /* 0x040fe40003f02270 */
[----:B------:R-:W-:-:S03]  /*08d0*/  ISETP.EQ.AND P5, PT, R14, RZ, PT ;  /* 0x000000ff0e00720c */ /* 0x000fc60003fa2270 */
[----:B------:R-:W-:Y:S02]  /*08e0*/  @P3 MOV R5, R9 ;  /* 0x0000000900053202 */ /* 0x000fe40000000f00 */
[C---:B------:R-:W-:Y:S01]  /*08f0*/  ISETP.EQ.AND P3, PT, R14.reuse, -0x4, PT ;  /* 0xfffffffc0e00780c */ /* 0x040fe20003f62270 */
[----:B------:R-:W-:Y:S01]  /*0900*/  @P4 IMAD.MOV.U32 R12, RZ, RZ, R9 ;  /* 0x000000ffff0c4224 */ /* 0x000fe200078e0009 */
[----:B------:R-:W-:Y:S01]  /*0910*/  @P2 MOV R12, R20 ;  /* 0x00000014000c2202 */ /* 0x000fe20000000f00 */
[----:B------:R-:W-:Y:S01]  /*0920*/  @P4 IMAD.MOV.U32 R5, RZ, RZ, R20 ;  /* 0x000000ffff054224 */ /* 0x000fe200078e0014 */
[----:B------:R-:W-:Y:S01]  /*0930*/  ISETP.EQ.AND P4, PT, R14, 0x4, PT ;  /* 0x000000040e00780c */ /* 0x000fe20003f82270 */
[--C-:B------:R-:W-:Y:S01]  /*0940*/  @P2 IMAD.MOV.U32 R5, RZ, RZ, R19.reuse ;  /* 0x000000ffff052224 */ /* 0x100fe200078e0013 */
[----:B------:R-:W-:Y:S01]  /*0950*/  @P1 MOV R5, R18 ;  /* 0x0000001200051202 */ /* 0x000fe20000000f00 */
[----:B------:R-:W-:Y:S02]  /*0960*/  @P1 IMAD.MOV.U32 R12, RZ, RZ, R19 ;  /* 0x000000ffff0c1224 */ /* 0x000fe400078e0013 */
[----:B------:R-:W-:-:S02]  /*0970*/  @P0 IMAD.MOV.U32 R12, RZ, RZ, R18 ;  /* 0x000000ffff0c0224 */ /* 0x000fc400078e0012 */
[----:B------:R-:W-:Y:S02]  /*0980*/  @P0 IMAD.MOV.U32 R5, RZ, RZ, R17 ;  /* 0x000000ffff050224 */ /* 0x000fe400078e0011 */
[----:B------:R-:W-:Y:S01]  /*0990*/  @P3 MOV R12, R17 ;  /* 0x00000011000c3202 */ /* 0x000fe20000000f00 */
[--C-:B------:R-:W-:Y:S01]  /*09a0*/  @P3 IMAD.MOV.U32 R5, RZ, RZ, R16.reuse ;  /* 0x000000ffff053224 */ /* 0x100fe200078e0010 */
[----:B------:R-:W-:Y:S01]  /*09b0*/  @P5 MOV R5, R4 ;  /* 0x0000000400055202 */ /* 0x000fe20000000f00 */
[----:B------:R-:W-:Y:S02]  /*09c0*/  @P5 IMAD.MOV.U32 R12, RZ, RZ, R16 ;  /* 0x000000ffff0c5224 */ /* 0x000fe400078e0010 */
[----:B------:R-:W-:Y:S01]  /*09d0*/  @P4 IMAD.MOV.U32 R12, RZ, RZ, R4 ;  /* 0x000000ffff0c4224 */ /* 0x000fe200078e0004 */
[----:B------:R-:W-:Y:S06]  /*09e0*/  @!P6 BRA `(.L_x_731) ;  /* 0x00000000002ce947 */ /* 0x000fec0003800000 */
[----:B------:R-:W-:Y:S01]  /*09f0*/  @P2 IMAD.MOV.U32 R13, RZ, RZ, R9 ;  /* 0x000000ffff0d2224 */ /* 0x000fe200078e0009 */
[----:B------:R-:W-:Y:S01]  /*0a00*/  @P1 MOV R13, R20 ;  /* 0x00000014000d1202 */ /* 0x000fe20000000f00 */
[----:B------:R-:W-:Y:S01]  /*0a10*/  @P0 IMAD.MOV.U32 R13, RZ, RZ, R19 ;  /* 0x000000ffff0d0224 */ /* 0x000fe200078e0013 */
[----:B------:R-:W-:Y:S01]  /*0a20*/  ISETP.EQ.AND P0, PT, R14, 0x8, PT ;  /* 0x000000080e00780c */ /* 0x000fe20003f02270 */
[----:B------:R-:W-:Y:S01]  /*0a30*/  @P3 IMAD.MOV.U32 R13, RZ, RZ, R18 ;  /* 0x000000ffff0d3224 */ /* 0x000fe200078e0012 */
[----:B------:R-:W-:Y:S01]  /*0a40*/  @P5 MOV R13, R17 ;  /* 0x00000011000d5202 */ /* 0x000fe20000000f00 */
[----:B------:R-:W-:Y:S01]  /*0a50*/  @P4 IMAD.MOV.U32 R13, RZ, RZ, R16 ;  /* 0x000000ffff0d4224 */ /* 0x000fe200078e0010 */
[----:B------:R-:W-:-:S04]  /*0a60*/  LOP3.LUT R11, R11, 0x1f, RZ, 0xc0, !PT ;  /* 0x0000001f0b0b7812 */ /* 0x000fc800078ec0ff */
[----:B------:R-:W-:-:S05]  /*0a70*/  SHF.L.W.U32.HI R5, R12, R11, R5 ;  /* 0x0000000b0c057219 */ /* 0x000fca0000010e05 */
[----:B------:R-:W-:-:S05]  /*0a80*/  @P0 IMAD.MOV.U32 R13, RZ, RZ, R4 ;  /* 0x000000ffff0d0224 */ /* 0x000fca00078e0004 */
[----:B------:R-:W-:-:S07]  /*0a90*/  SHF.L.W.U32.HI R12, R13, R11, R12 ;  /* 0x0000000b0d0c7219 */ /* 0x000fce0000010e0c */
.L_x_731:
[----:B------:R-:W-:Y:S05]  /*0aa0*/  BSYNC.RECONVERGENT B1 ;  /* 0x0000000000017941 */ /* 0x000fea0003800200 */
.L_x_730:
[C---:B------:R-:W-:Y:S01]  /*0ab0*/  SHF.L.W.U32.HI R11, R12.reuse, 0x2, R5 ;  /* 0x000000020c0b7819 */ /* 0x040fe20000010e05 */
[----:B------:R-:W-:Y:S01]  /*0ac0*/  UMOV UR4, 0x54442d19 ;  /* 0x54442d1900047882 */ /* 0x000fe20000000000 */
[----:B------:R-:W-:Y:S01]  /*0ad0*/  SHF.L.U32 R12, R12, 0x2, RZ ;  /* 0x000000020c0c7819 */ /* 0x000fe200000006ff */
[----:B------:R-:W-:Y:S01]  /*0ae0*/  UMOV UR5, 0x3bf921fb ;  /* 0x3bf921fb00057882 */ /* 0x000fe20000000000 */
[----:B------:R-:W-:Y:S02]  /*0af0*/  SHF.R.S32.HI R4, RZ, 0x1f, R11 ;  /* 0x0000001fff047819 */ /* 0x000fe4000001140b */
[----:B------:R-:W-:Y:S02]  /*0b00*/  ISETP.GE.AND P0, PT, R0, RZ, PT ;  /* 0x000000ff0000720c */ /* 0x000fe40003f06270 */
[C---:B------:R-:W-:Y:S02]  /*0b10*/  LOP3.LUT R12, R4.reuse, R12, RZ, 0x3c, !PT ;  /* 0x0000000c040c7212 */ /* 0x040fe400078e3cff */
[----:B------:R-:W-:-:S02]  /*0b20*/  LOP3.LUT R13, R4, R11, RZ, 0x3c, !PT ;  /* 0x0000000b040d7212 */ /* 0x000fc400078e3cff */
[----:B------:R-:W-:Y:S02]  /*0b30*/  SHF.R.U32.HI R4, RZ, 0x1e, R5 ;  /* 0x0000001eff047819 */ /* 0x000fe40000011605 */
[C---:B------:R-:W-:Y:S02]  /*0b40*/  LOP3.LUT R0, R11.reuse, R0, RZ, 0x3c, !PT ;  /* 0x000000000b007212 */ /* 0x040fe400078e3cff */
[----:B------:R-:W0:Y:S01]  /*0b50*/  I2F.F64.S64 R12, R12 ;  /* 0x0000000c000c7312 */ /* 0x000e220000301c00 */
[----:B------:R-:W-:Y:S02]  /*0b60*/  LEA.HI R4, R11, R4, RZ, 0x1 ;  /* 0x000000040b047211 */ /* 0x000fe400078f08ff */
[----:B------:R-:W-:-:S03]  /*0b70*/  ISETP.GE.AND P1, PT, R0, RZ, PT ;  /* 0x000000ff0000720c */ /* 0x000fc60003f26270 */
[----:B------:R-:W-:-:S04]  /*0b80*/  IMAD.MOV R0, RZ, RZ, -R4 ;  /* 0x000000ffff007224 */ /* 0x000fc800078e0a04 */
[----:B------:R-:W-:Y:S01]  /*0b90*/  @!P0 IMAD.MOV.U32 R4, RZ, RZ, R0 ;  /* 0x000000ffff048224 */ /* 0x000fe200078e0000 */
[----:B0-----:R-:W-:-:S10]  /*0ba0*/  DMUL R14, R12, UR4 ;  /* 0x000000040c0e7c28 */ /* 0x001fd40008000000 */
[----:B------:R-:W0:Y:S02]  /*0bb0*/  F2F.F32.F64 R14, R14 ;  /* 0x0000000e000e7310 */ /* 0x000e240000301000 */
[----:B0-----:R-:W-:-:S07]  /*0bc0*/  FSEL R12, -R14, R14, !P1 ;  /* 0x0000000e0e0c7208 */ /* 0x001fce0004800100 */
.L_x_728:
[----:B------:R-:W-:Y:S05]  /*0bd0*/  BSYNC.RECONVERGENT B0 ;  /* 0x0000000000007941 */ /* 0x000fea0003800200 */
.L_x_727:
[----:B------:R-:W0:Y:S01]  /*0be0*/  LDC.64 R22, c[0x0][0x3d8] ;  /* 0x0000f600ff167b82 */ /* 0x000e220000000a00 */
[----:B------:R-:W-:Y:S01]  /*0bf0*/  MOV R11, 0x37cbac00 ;  /* 0x37cbac00000b7802 */ /* 0x000fe20000000f00 */
[----:B------:R-:W-:Y:S01]  /*0c00*/  FMUL R14, R12, R12 ;  /* 0x0000000c0c0e7220 */ /* 0x000fe20000400000 */
[----:B------:R-:W-:Y:S01]  /*0c10*/  LOP3.LUT R0, R4, 0x1, RZ, 0xc0, !PT ;  /* 0x0000000104007812 */ /* 0x000fe200078ec0ff */
[----:B------:R-:W-:Y:S01]  /*0c20*/  IMAD.MOV.U32 R21, RZ, RZ, 0x3c0885e4 ;  /* 0x3c0885e4ff157424 */ /* 0x000fe200078e00ff */
[----:B------:R-:W1:Y:S01]  /*0c30*/  LDCU UR10, c[0x0][0x388] ;  /* 0x00007100ff0a77ac */ /* 0x000e620008000800 */
[----:B0-----:R-:W-:-:S05]  /*0c40*/  IMAD.WIDE R22, R3, 0x4, R22 ;  /* 0x0000000403167825 */ /* 0x001fca00078e0216 */
[----:B------:R0:W1:Y:S01]  /*0c50*/  LDG.E R13, desc[UR6][R22.64] ;  /* 0x00000006160d7981 */ /* 0x000062000c1e1900 */
[----:B------:R-:W-:Y:S01]  /*0c60*/  FFMA R15, R14, R11, -0.0013887860113754868507 ;  /* 0xbab607ed0e0f7423 */ /* 0x000fe2000000000b */
[----:B------:R-:W-:Y:S01]  /*0c70*/  ISETP.NE.U32.AND P0, PT, R0, 0x1, PT ;  /* 0x000000010000780c */ /* 0x000fe20003f05070 */
[----:B------:R-:W-:Y:S02]  /*0c80*/  VIADD R0, R4, 0x1 ;  /* 0x0000000104007836 */ /* 0x000fe40000000000 */
[----:B------:R-:W2:Y:S01]  /*0c90*/  LDC.64 R4, c[0x0][0x3e8] ;  /* 0x0000fa00ff047b82 */ /* 0x000ea20000000a00 */
[----:B------:R-:W-:Y:S02]  /*0ca0*/  FSEL R15, R15, -0.00019574658654164522886, P0 ;  /* 0xb94d41530f0f7808 */ /* 0x000fe40000000000 */
[----:B------:R-:W-:Y:S01]  /*0cb0*/  FSEL R21, R21, 0.041666727513074874878, !P0 ;  /* 0x3d2aaabb15157808 */ /* 0x000fe20004000000 */
[----:B0-----:R-:W-:Y:S01]  /*0cc0*/  HFMA2 R22, -RZ, RZ, 1.541015625, -0.052001953125 ;  /* 0x3e2aaaa8ff167431 */ /* 0x001fe200000001ff */
[----:B------:R-:W-:-:S03]  /*0cd0*/  LOP3.LUT P1, RZ, R0, 0x2, RZ, 0xc0, !PT ;  /* 0x0000000200ff7812 */ /* 0x000fc6000782c0ff */
[----:B------:R-:W-:Y:S01]  /*0ce0*/  FFMA R15, R14, R15, R21 ;  /* 0x0000000f0e0f7223 */ /* 0x000fe20000000015 */
[----:B------:R-:W-:Y:S02]  /*0cf0*/  FSEL R0, R12, 1, !P0 ;  /* 0x3f8000000c007808 */ /* 0x000fe40004000000 */
[----:B------:R-:W-:-:S05]  /*0d00*/  FSEL R22, -R22, -0.4999999701976776123, !P0 ;  /* 0xbeffffff16167808 */ /* 0x000fca0004000100 */
[C---:B------:R-:W-:Y:S01]  /*0d10*/  FFMA R22, R14.reuse, R15, R22 ;  /* 0x0000000f0e167223 */ /* 0x040fe20000000016 */
[----:B------:R-:W-:-:S04]  /*0d20*/  FFMA R15, R14, R0, RZ ;  /* 0x000000000e0f7223 */ /* 0x000fc800000000ff */
[----:B------:R-:W-:-:S04]  /*0d30*/  FFMA R15, R15, R22, R0 ;  /* 0x000000160f0f7223 */ /* 0x000fc80000000000 */
[----:B------:R-:W-:-:S04]  /*0d40*/  @P1 FADD R15, RZ, -R15 ;  /* 0x8000000fff0f1221 */ /* 0x000fc80000000000 */
[----:B-----5:R-:W-:Y:S01]  /*0d50*/  FMUL R15, R8, R15 ;  /* 0x0000000f080f7220 */ /* 0x020fe20000400000 */
[----:B-1----:R-:W-:-:S04]  /*0d60*/  IMAD R13, R2, UR10, R13 ;  /* 0x0000000a020d7c24 */ /* 0x002fc8000f8e020d */
[----:B--2---:R-:W-:-:S05]  /*0d70*/  IMAD.WIDE R12, R13, 0x4, R4 ;  /* 0x000000040d0c7825 */ /* 0x004fca00078e0204 */
[----:B------:R0:W-:Y:S04]  /*0d80*/  STG.E desc[UR6][R12.64], R15 ;  /* 0x0000000f0c007986 */ /* 0x0001e8000c101906 */
[----:B------:R0:W5:Y:S01]  /*0d90*/  LDG.E R6, desc[UR6][R6.64] ;  /* 0x0000000606067981 */ /* 0x000162000c1e1900 */
[C---:B------:R-:W-:Y:S01]  /*0da0*/  FMUL R0, R10.reuse, 0.63661974668502807617 ;  /* 0x3f22f9830a007820 */ /* 0x040fe20000400000 */
[----:B------:R-:W-:Y:S01]  /*0db0*/  FSETP.GE.AND P0, PT, |R10|, 105615, PT ;  /* 0x47ce47800a00780b */ /* 0x000fe20003f06200 */
[----:B------:R-:W-:Y:S04]  /*0dc0*/  BSSY.RECONVERGENT B0, `(.L_x_732) ;  /* 0x0000065000007945 */ /* 0x000fe80003800200 */
[----:B------:R-:W1:Y:S02]  /*0dd0*/  F2I.NTZ R0, R0 ;  /* 0x0000000000007305 */ /* 0x000e640000203100 */
[----:B-1----:R-:W-:-:S05]  /*0de0*/  I2FP.F32.S32 R21, R0 ;  /* 0x0000000000157245 */ /* 0x002fca0000201400 */
[----:B------:R-:W-:-:S04]  /*0df0*/  FFMA R8, R21, -1.5707962512969970703, R10 ;  /* 0xbfc90fda15087823 */ /* 0x000fc8000000000a */
[----:B------:R-:W-:-:S04]  /*0e00*/  FFMA R8, R21, -7.5497894158615963534e-08, R8 ;  /* 0xb3a2216815087823 */ /* 0x000fc80000000008 */
[----:B------:R-:W-:Y:S01]  /*0e10*/  FFMA R21, R21, -5.3903029534742383927e-15, R8 ;  /* 0xa7c234c515157823 */ /* 0x000fe20000000008 */
[----:B0-----:R-:W-:Y:S06]  /*0e20*/  @!P0 BRA `(.L_x_733) ;  /* 0x0000000400788947 */ /* 0x001fec0003800000 */
[----:B------:R-:W-:-:S13]  /*0e30*/  FSETP.NEU.AND P0, PT, |R10|, +INF , PT ;  /* 0x7f8000000a00780b */ /* 0x000fda0003f0d200 */
[----:B------:R-:W-:Y:S01]  /*0e40*/  @!P0 FMUL R21, RZ, R10 ;  /* 0x0000000aff158220 */ /* 0x000fe20000400000 */
[----:B------:R-:W-:Y:S01]  /*0e50*/  @!P0 IMAD.MOV.U32 R0, RZ, RZ, RZ ;  /* 0x000000ffff008224 */ /* 0x000fe200078e00ff */
[----:B------:R-:W-:Y:S06]  /*0e60*/  @!P0 BRA `(.L_x_733) ;  /* 0x0000000400688947 */ /* 0x000fec0003800000 */
[----:B------:R-:W-:Y:S01]  /*0e70*/  IMAD.SHL.U32 R7, R10, 0x100, RZ ;  /* 0x000001000a077824 */ /* 0x000fe200078e00ff */
[----:B------:R-:W-:Y:S01]  /*0e80*/  MOV R0, RZ ;  /* 0x000000ff00007202 */ /* 0x000fe20000000f00 */
[----:B------:R-:W-:Y:S01]  /*0e90*/  IMAD.MOV.U32 R8, RZ, RZ, RZ ;  /* 0x000000ffff087224 */ /* 0x000fe200078e00ff */
[----:B------:R-:W0:Y:S02]  /*0ea0*/  LDCU.64 UR8, c[0x4][0x30] ;  /* 0x01000600ff0877ac */ /* 0x000e240008000a00 */
[----:B------:R-:W-:Y:S01]  /*0eb0*/  LOP3.LUT R21, R7, 0x80000000, RZ, 0xfc, !PT ;  /* 0x8000000007157812 */ /* 0x000fe200078efcff */
[----:B------:R-:W-:Y:S01]  /*0ec0*/  UMOV UR5, URZ ;  /* 0x000000ff00057c82 */ /* 0x000fe20008000000 */
[----:B------:R-:W-:-:S05]  /*0ed0*/  UMOV UR4, URZ ;  /* 0x000000ff00047c82 */ /* 0x000fca0008000000 */
.L_x_734:
[----:B0-----:R-:W-:Y:S01]  /*0ee0*/  IMAD.U32 R14, RZ, RZ, UR8 ;  /* 0x00000008ff0e7e24 */ /* 0x001fe2000f8e00ff */
[----:B------:R-:W-:-:S05]  /*0ef0*/  MOV R15, UR9 ;  /* 0x00000009000f7c02 */ /* 0x000fca0008000f00 */
        /* <DEDUP_REMOVED lines=10> */
[C---:B------:R-:W-:Y:S01]  /*0fa0*/  ISETP.EQ.AND P5, PT, R8.reuse, 0x14, PT ;  /* 0x000000140800780c */ /* 0x040fe20003fa2270 */
[----:B------:R-:W-:Y:S02]  /*0fb0*/  VIADD R8, R8, 0x4 ;  /* 0x0000000408087836 */ /* 0x000fe40000000000 */
        /* <DEDUP_REMOVED lines=15> */
[----:B------:R-:W-:-:S04]  /*10b0*/  SHF.R.U32.HI R7, RZ, 0x5, R7 ;  /* 0x00000005ff077819 */ /* 0x000fc80000011607 */
[----:B------:R-:W-:-:S04]  /*10c0*/  LEA R13, -R7, RZ, 0x2 ;  /* 0x000000ff070d7211 */ /* 0x000fc800078e11ff */
[C---:B------:R-:W-:Y:S02]  /*10d0*/  ISETP.EQ.AND P3, PT, R13.reuse, -0x18, PT ;  /* 0xffffffe80d00780c */ /* 0x040fe40003f62270 */
[C---:B------:R-:W-:Y:S02]  /*10e0*/  ISETP.EQ.AND P4, PT, R13.reuse, -0x14, PT ;  /* 0xffffffec0d00780c */ /* 0x040fe40003f82270 */
[C---:B------:R-:W-:Y:S02]  /*10f0*/  ISETP.EQ.AND P2, PT, R13.reuse, -0x10, PT ;  /* 0xfffffff00d00780c */ /* 0x040fe40003f42270 */
[C---:B------:R-:W-:Y:S02]  /*1100*/  ISETP.EQ.AND P1, PT, R13.reuse, -0xc, PT ;  /* 0xfffffff40d00780c */ /* 0x040fe40003f22270 */
[C---:B------:R-:W-:Y:S02]  /*1110*/  ISETP.EQ.AND P0, PT, R13.reuse, -0x8, PT ;  /* 0xfffffff80d00780c */ /* 0x040fe40003f02270 */
[----:B------:R-:W-:-:S03]  /*1120*/  ISETP.EQ.AND P5, PT, R13, RZ, PT ;  /* 0x000000ff0d00720c */ /* 0x000fc60003fa2270 */
[--C-:B------:R-:W-:Y:S01]  /*1130*/  @P3 IMAD.MOV.U32 R7, RZ, RZ, R9.reuse ;  /* 0x000000ffff073224 */ /* 0x100fe200078e0009 */
[C---:B------:R-:W-:Y:S01]  /*1140*/  ISETP.EQ.AND P3, PT, R13.reuse, -0x4, PT ;  /* 0xfffffffc0d00780c */ /* 0x040fe20003f62270 */
[----:B------:R-:W-:Y:S01]  /*1150*/  @P4 IMAD.MOV.U32 R12, RZ, RZ, R9 ;  /* 0x000000ffff0c4224 */ /* 0x000fe200078e0009 */
[----:B------:R-:W-:Y:S01]  /*1160*/  @P4 MOV R7, R20 ;  /* 0x0000001400074202 */ /* 0x000fe20000000f00 */
[----:B------:R-:W-:Y:S01]  /*1170*/  @P2 IMAD.MOV.U32 R12, RZ, RZ, R20 ;  /* 0x000000ffff0c2224 */ /* 0x000fe200078e0014 */
[----:B------:R-:W-:Y:S01]  /*1180*/  ISETP.EQ.AND P4, PT, R13, 0x4, PT ;  /* 0x000000040d00780c */ /* 0x000fe20003f82270 */
[----:B------:R-:W-:Y:S01]  /*1190*/  @P2 IMAD.MOV.U32 R7, RZ, RZ, R19 ;  /* 0x000000ffff072224 */ /* 0x000fe200078e0013 */
[----:B------:R-:W-:Y:S01]  /*11a0*/  @P1 MOV R12, R19 ;  /* 0x00000013000c1202 */ /* 0x000fe20000000f00 */
[--C-:B------:R-:W-:Y:S01]  /*11b0*/  @P1 IMAD.MOV.U32 R7, RZ, RZ, R18.reuse ;  /* 0x000000ffff071224 */ /* 0x100fe200078e0012 */
[----:B------:R-:W-:Y:S01]  /*11c0*/  @P0 MOV R7, R17 ;  /* 0x0000001100070202 */ /* 0x000fe20000000f00 */
[----:B------:R-:W-:-:S04]  /*11d0*/  @P0 IMAD.MOV.U32 R12, RZ, RZ, R18 ;  /* 0x000000ffff0c0224 */ /* 0x000fc800078e0012 */
[----:B------:R-:W-:Y:S01]  /*11e0*/  @P3 IMAD.MOV.U32 R12, RZ, RZ, R17 ;  /* 0x000000ffff0c3224 */ /* 0x000fe200078e0011 */
[----:B------:R-:W-:Y:S01]  /*11f0*/  @P5 MOV R12, R16 ;  /* 0x00000010000c5202 */ /* 0x000fe20000000f00 */
[----:B------:R-:W-:Y:S02]  /*1200*/  @P3 IMAD.MOV.U32 R7, RZ, RZ, R16 ;  /* 0x000000ffff073224 */ /* 0x000fe400078e0010 */
[--C-:B------:R-:W-:Y:S02]  /*1210*/  @P5 IMAD.MOV.U32 R7, RZ, RZ, R0.reuse ;  /* 0x000000ffff075224 */ /* 0x100fe400078e0000 */
[----:B------:R-:W-:Y:S01]  /*1220*/  @P4 IMAD.MOV.U32 R12, RZ, RZ, R0 ;  /* 0x000000ffff0c4224 */ /* 0x000fe200078e0000 */
[----:B------:R-:W-:Y:S06]  /*1230*/  @!P6 BRA `(.L_x_736) ;  /* 0x000000000028e947 */ /* 0x000fec0003800000 */
        /* <DEDUP_REMOVED lines=10> */
.L_x_736:
[----:B------:R-:W-:Y:S05]  /*12e0*/  BSYNC.RECONVERGENT B1 ;  /* 0x0000000000017941 */ /* 0x000fea0003800200 */
.L_x_735:
        /* <DEDUP_REMOVED lines=9> */
[----:B------:R-:W0:Y:S01]  /*1380*/  I2F.F64.S64 R8, R12 ;  /* 0x0000000c00087312 */ /* 0x000e220000301c00 */
[C---:B------:R-:W-:Y:S02]  /*1390*/  LOP3.LUT R10, R15.reuse, R10, RZ, 0x3c, !PT ;  /* 0x0000000a0f0a7212 */ /* 0x040fe400078e3cff */
[----:B------:R-:W-:Y:S02]  /*13a0*/  LEA.HI R0, R15, R0, RZ, 0x1 ;  /* 0x000000000f007211 */ /* 0x000fe400078f08ff */
[----:B------:R-:W-:-:S03]  /*13b0*/  ISETP.GE.AND P1, PT, R10, RZ, PT ;  /* 0x000000ff0a00720c */ /* 0x000fc60003f26270 */
[----:B------:R-:W-:-:S04]  /*13c0*/  IMAD.MOV R7, RZ, RZ, -R0 ;  /* 0x000000ffff077224 */ /* 0x000fc800078e0a00 */
[----:B------:R-:W-:Y:S01]  /*13d0*/  @!P0 IMAD.MOV.U32 R0, RZ, RZ, R7 ;  /* 0x000000ffff008224 */ /* 0x000fe200078e0007 */
[----:B0-----:R-:W-:-:S10]  /*13e0*/  DMUL R8, R8, UR4 ;  /* 0x0000000408087c28 */ /* 0x001fd40008000000 */
[----:B------:R-:W0:Y:S02]  /*13f0*/  F2F.F32.F64 R8, R8 ;  /* 0x0000000800087310 */ /* 0x000e240000301000 */
[----:B0-----:R-:W-:-:S07]  /*1400*/  FSEL R21, -R8, R8, !P1 ;  /* 0x0000000808157208 */ /* 0x001fce0004800100 */
.L_x_733:
[----:B------:R-:W-:Y:S05]  /*1410*/  BSYNC.RECONVERGENT B0 ;  /* 0x0000000000007941 */ /* 0x000fea0003800200 */
.L_x_732:
[----:B------:R-:W0:Y:S02]  /*1420*/  LDC.64 R8, c[0x0][0x3e0] ;  /* 0x0000f800ff087b82 */ /* 0x000e240000000a00 */
[----:B0-----:R-:W-:-:S06]  /*1430*/  IMAD.WIDE R8, R3, 0x4, R8 ;  /* 0x0000000403087825 */ /* 0x001fcc00078e0208 */
[----:B------:R-:W2:Y:S01]  /*1440*/  LDG.E R9, desc[UR6][R8.64] ;  /* 0x0000000608097981 */ /* 0x000ea2000c1e1900 */
[----:B------:R-:W-:Y:S01]  /*1450*/  FMUL R3, R21, R21 ;  /* 0x0000001515037220 */ /* 0x000fe20000400000 */
[C---:B------:R-:W-:Y:S02]  /*1460*/  LOP3.LUT R7, R0.reuse, 0x1, RZ, 0xc0, !PT ;  /* 0x0000000100077812 */ /* 0x040fe400078ec0ff */
[----:B------:R-:W-:Y:S01]  /*1470*/  MOV R12, 0x3d2aaabb ;  /* 0x3d2aaabb000c7802 */ /* 0x000fe20000000f00 */
[----:B------:R-:W-:Y:S01]  /*1480*/  FFMA R11, R3, R11, -0.0013887860113754868507 ;  /* 0xbab607ed030b7423 */ /* 0x000fe2000000000b */
[----:B------:R-:W-:Y:S01]  /*1490*/  ISETP.NE.U32.AND P0, PT, R7, 0x1, PT ;  /* 0x000000010700780c */ /* 0x000fe20003f05070 */
[----:B------:R-:W-:Y:S01]  /*14a0*/  IMAD.MOV.U32 R7, RZ, RZ, 0x3effffff ;  /* 0x3effffffff077424 */ /* 0x000fe200078e00ff */
[----:B------:R-:W-:Y:S02]  /*14b0*/  LOP3.LUT P1, RZ, R0, 0x2, RZ, 0xc0, !PT ;  /* 0x0000000200ff7812 */ /* 0x000fe4000782c0ff */
[----:B------:R-:W-:-:S02]  /*14c0*/  FSEL R10, R11, -0.00019574658654164522886, !P0 ;  /* 0xb94d41530b0a7808 */ /* 0x000fc40004000000 */
[----:B------:R-:W-:Y:S02]  /*14d0*/  FSEL R12, R12, 0.0083327032625675201416, !P0 ;  /* 0x3c0885e40c0c7808 */ /* 0x000fe40004000000 */
[----:B------:R-:W-:Y:S02]  /*14e0*/  FSEL R7, -R7, -0.16666662693023681641, !P0 ;  /* 0xbe2aaaa807077808 */ /* 0x000fe40004000100 */
[----:B------:R-:W-:Y:S01]  /*14f0*/  FSEL R0, R21, 1, P0 ;  /* 0x3f80000015007808 */ /* 0x000fe20000000000 */
[----:B------:R-:W-:-:S04]  /*1500*/  FFMA R10, R3, R10, R12 ;  /* 0x0000000a030a7223 */ /* 0x000fc8000000000c */
[C---:B------:R-:W-:Y:S01]  /*1510*/  FFMA R7, R3.reuse, R10, R7 ;  /* 0x0000000a03077223 */ /* 0x040fe20000000007 */
[----:B------:R-:W-:-:S04]  /*1520*/  FFMA R3, R3, R0, RZ ;  /* 0x0000000003037223 */ /* 0x000fc800000000ff */
[----:B------:R-:W-:-:S04]  /*1530*/  FFMA R3, R3, R7, R0 ;  /* 0x0000000703037223 */ /* 0x000fc80000000000 */
[----:B------:R-:W-:-:S04]  /*1540*/  @P1 FADD R3, RZ, -R3 ;  /* 0x80000003ff031221 */ /* 0x000fc80000000000 */
[----:B-----5:R-:W-:Y:S01]  /*1550*/  FMUL R3, R6, R3 ;  /* 0x0000000306037220 */ /* 0x020fe20000400000 */
[----:B--2---:R-:W-:-:S04]  /*1560*/  IMAD R9, R2, UR10, R9 ;  /* 0x0000000a02097c24 */ /* 0x004fc8000f8e0209 */
[----:B------:R-:W-:-:S05]  /*1570*/  IMAD.WIDE R4, R9, 0x4, R4 ;  /* 0x0000000409047825 */ /* 0x000fca00078e0204 */
[----:B------:R-:W-:Y:S01]  /*1580*/  STG.E desc[UR6][R4.64], R3 ;  /* 0x0000000304007986 */ /* 0x000fe2000c101906 */
[----:B------:R-:W-:Y:S05]  /*1590*/  EXIT ;  /* 0x000000000000794d */ /* 0x000fea0003800000 */
.L_x_737:
        /* <DEDUP_REMOVED lines=14> */
.L_x_1673:


//--------------------- .text.vec_computePSF_phaseNMany_f --------------------------
	.section	.text.vec_computePSF_phaseNMany_f,"ax",@progbits
	.align	128
        .global         vec_computePSF_phaseNMany_f
        .type           vec_computePSF_phaseNMany_f,@function
        .size           vec_computePSF_phaseNMany_f,(.L_x_1674 - vec_computePSF_phaseNMany_f)
        .other          vec_computePSF_phaseNMany_f,@"STO_CUDA_ENTRY STV_DEFAULT"
vec_computePSF_phaseNMany_f:
.text.vec_computePSF_phaseNMany_f:
        /* <DEDUP_REMOVED lines=21> */
[----:B------:R-:W4:Y:S08]  /*0150*/  I2F.RP R4, R8 ;  /* 0x0000000800047306 */ /* 0x000f300000209400 */
[----:B----4-:R-:W4:Y:S02]  /*0160*/  MUFU.RCP R4, R4 ;  /* 0x0000000400047308 */ /* 0x010f240000001000 */
[----:B----4-:R-:W-:-:S06]  /*0170*/  VIADD R2, R4, 0xffffffe ;  /* 0x0ffffffe04027836 */ /* 0x010fcc0000000000 */
[----:B------:R4:W1:Y:S02]  /*0180*/  F2I.FTZ.U32.TRUNC.NTZ R3, R2 ;  /* 0x0000000200037305 */ /* 0x000864000021f000 */
[----:B----4-:R-:W-:Y:S02]  /*0190*/  IMAD.MOV.U32 R2, RZ, RZ, RZ ;  /* 0x000000ffff027224 */ /* 0x010fe400078e00ff */
[----:B-1----:R-:W-:-:S04]  /*01a0*/  IMAD.MOV R5, RZ, RZ, -R3 ;  /* 0x000000ffff057224 */ /* 0x002fc800078e0a03 */
[----:B------:R-:W-:-:S04]  /*01b0*/  IMAD R5, R5, R8, RZ ;  /* 0x0000000805057224 */ /* 0x000fc800078e02ff */
[----:B------:R-:W-:Y:S01]  /*01c0*/  IMAD.HI.U32 R3, R3, R5, R2 ;  /* 0x0000000503037227 */ /* 0x000fe200078e0002 */
[----:B------:R-:W-:-:S03]  /*01d0*/  LOP3.LUT R2, R7, R0, RZ, 0x3c, !PT ;  /* 0x0000000007027212 */ /* 0x000fc600078e3cff */
[----:B------:R-:W-:Y:S01]  /*01e0*/  IMAD.MOV.U32 R5, RZ, RZ, R6 ;  /* 0x000000ffff057224 */ /* 0x000fe200078e0006 */
[----:B------:R-:W-:-:S03]  /*01f0*/  ISETP.GE.AND P2, PT, R2, RZ, PT ;  /* 0x000000ff0200720c */ /* 0x000fc60003f46270 */
[----:B------:R-:W-:-:S05]  /*0200*/  IMAD.HI.U32 R6, R3, R5, RZ ;  /* 0x0000000503067227 */ /* 0x000fca00078e00ff */
[----:B------:R-:W-:-:S05]  /*0210*/  IADD3 R3, PT, PT, -R6, RZ, RZ ;  /* 0x000000ff06037210 */ /* 0x000fca0007ffe1ff */
[C---:B------:R-:W-:Y:S02]  /*0220*/  IMAD R3, R8.reuse, R3, R5 ;  /* 0x0000000308037224 */ /* 0x040fe400078e0205 */
[----:B------:R-:W1:Y:S03]  /*0230*/  LDC.64 R4, c[0x0][0x3b8] ;  /* 0x0000ee00ff047b82 */ /* 0x000e660000000a00 */
[----:B------:R-:W-:-:S13]  /*0240*/  ISETP.GT.U32.AND P1, PT, R8, R3, PT ;  /* 0x000000030800720c */ /* 0x000fda0003f24070 */
[----:B------:R-:W-:Y:S02]  /*0250*/  @!P1 IMAD.IADD R3, R3, 0x1, -R8 ;  /* 0x0000000103039824 */ /* 0x000fe400078e0a08 */
[----:B------:R-:W-:Y:S01]  /*0260*/  @!P1 VIADD R6, R6, 0x1 ;  /* 0x0000000106069836 */ /* 0x000fe20000000000 */
[----:B------:R-:W-:Y:S02]  /*0270*/  ISETP.NE.AND P1, PT, R0, RZ, PT ;  /* 0x000000ff0000720c */ /* 0x000fe40003f25270 */
[----:B------:R-:W-:Y:S02]  /*0280*/  ISETP.GE.U32.AND P0, PT, R3, R8, PT ;  /* 0x000000080300720c */ /* 0x000fe40003f06070 */
[----:B------:R-:W4:Y:S08]  /*0290*/  LDC.64 R8, c[0x0][0x3a0] ;  /* 0x0000e800ff087b82 */ /* 0x000f300000000a00 */
[----:B------:R-:W4:Y:S03]  /*02a0*/  LDC.64 R2, c[0x0][0x3b0] ;  /* 0x0000ec00ff027b82 */ /* 0x000f260000000a00 */
[----:B------:R-:W-:-:S05]  /*02b0*/  @P0 VIADD R6, R6, 0x1 ;  /* 0x0000000106060836 */ /* 0x000fca0000000000 */
[----:B------:R-:W-:Y:S02]  /*02c0*/  @!P2 IADD3 R6, PT, PT, -R6, RZ, RZ ;  /* 0x000000ff0606a210 */ /* 0x000fe40007ffe1ff */
[----:B------:R-:W-:-:S05]  /*02d0*/  @!P1 LOP3.LUT R6, RZ, R0, RZ, 0x33, !PT ;  /* 0x00000000ff069212 */ /* 0x000fca00078e33ff */
[----:B------:R-:W-:Y:S02]  /*02e0*/  IMAD.MOV R12, RZ, RZ, -R6 ;  /* 0x000000ffff0c7224 */ /* 0x000fe400078e0a06 */
[----:B-1----:R-:W-:-:S04]  /*02f0*/  IMAD.WIDE R4, R6, 0x4, R4 ;  /* 0x0000000406047825 */ /* 0x002fc800078e0204 */
[----:B------:R-:W-:Y:S02]  /*0300*/  IMAD R7, R0, R12, R7 ;  /* 0x0000000c00077224 */ /* 0x000fe400078e0207 */
[----:B---3--:R-:W-:Y:S02]  /*0310*/  IMAD.WIDE R18, R13, 0x4, R4 ;  /* 0x000000040d127825 */ /* 0x008fe400078e0204 */
[----:B------:R-:W3:Y:S02]  /*0320*/  LDG.E R5, desc[UR6][R4.64] ;  /* 0x0000000604057981 */ /* 0x000ee4000c1e1900 */
[----:B--2---:R-:W-:-:S04]  /*0330*/  IMAD.WIDE R14, R7, 0x4, R14 ;  /* 0x00000004070e7825 */ /* 0x004fc800078e020e */
[C---:B0-----:R-:W-:Y:S01]  /*0340*/  IMAD.WIDE R16, R7.reuse, 0x4, R10 ;  /* 0x0000000407107825 */ /* 0x041fe200078e020a */
[----:B------:R-:W2:Y:S04]  /*0350*/  LDG.E R0, desc[UR6][R14.64] ;  /* 0x000000060e007981 */ /* 0x000ea8000c1e1900 */
[----:B------:R-:W2:Y:S01]  /*0360*/  LDG.E R11, desc[UR6][R18.64] ;  /* 0x00000006120b7981 */ /* 0x000ea2000c1e1900 */
[----:B----4-:R-:W-:-:S03]  /*0370*/  IMAD.WIDE R8, R7, 0x4, R8 ;  /* 0x0000000407087825 */ /* 0x010fc600078e0208 */
[----:B------:R-:W3:Y:S01]  /*0380*/  LDG.E R16, desc[UR6][R16.64] ;  /* 0x0000000610107981 */ /* 0x000ee2000c1e1900 */
[----:B------:R-:W-:-:S03]  /*0390*/  IMAD.WIDE R12, R13, 0x4, R18 ;  /* 0x000000040d0c7825 */ /* 0x000fc600078e0212 */
[----:B------:R-:W4:Y:S01]  /*03a0*/  LDG.E R8, desc[UR6][R8.64] ;  /* 0x0000000608087981 */ /* 0x000f22000c1e1900 */
[C---:B------:R-:W-:Y:S02]  /*03b0*/  IMAD.WIDE R20, R7.reuse, 0x4, R2 ;  /* 0x0000000407147825 */ /* 0x040fe400078e0202 */
[----:B------:R-:W0:Y:S01]  /*03c0*/  LDC.64 R2, c[0x0][0x3a8] ;  /* 0x0000ea00ff027b82 */ /* 0x000e220000000a00 */
[----:B------:R-:W4:Y:S04]  /*03d0*/  LDG.E R12, desc[UR6][R12.64] ;  /* 0x000000060c0c7981 */ /* 0x000f28000c1e1900 */
[----:B------:R-:W4:Y:S01]  /*03e0*/  LDG.E R21, desc[UR6][R20.64] ;  /* 0x0000000614157981 */ /* 0x000f22000c1e1900 */
[----:B0-----:R-:W-:-:S05]  /*03f0*/  IMAD.WIDE R2, R7, 0x4, R2 ;  /* 0x0000000407027825 */ /* 0x001fca00078e0202 */
[----:B------:R0:W5:Y:S01]  /*0400*/  LDG.E R14, desc[UR6][R2.64] ;  /* 0x00000006020e7981 */ /* 0x000162000c1e1900 */
[----:B------:R-:W-:Y:S01]  /*0410*/  BSSY.RECONVERGENT B0, `(.L_x_738) ;  /* 0x000006d000007945 */ /* 0x000fe20003800200 */
[----:B--2---:R-:W-:-:S04]  /*0420*/  FMUL R11, R0, R11 ;  /* 0x0000000b000b7220 */ /* 0x004fc80000400000 */
[----:B---3--:R-:W-:-:S04]  /*0430*/  FFMA R11, R16, R5, R11 ;  /* 0x00000005100b7223 */ /* 0x008fc8000000000b */
[----:B----4-:R-:W-:-:S04]  /*0440*/  FFMA R10, R8, R12, R11 ;  /* 0x0000000c080a7223 */ /* 0x010fc8000000000b */
[----:B------:R-:W-:-:S04]  /*0450*/  FADD R10, R10, R21 ;  /* 0x000000150a0a7221 */ /* 0x000fc80000000000 */
[----:B------:R-:W-:-:S06]  /*0460*/  FMUL R0, R10, 0.63661974668502807617 ;  /* 0x3f22f9830a007820 */ /* 0x000fcc0000400000 */
[----:B------:R-:W1:Y:S01]  /*0470*/  F2I.NTZ R0, R0 ;  /* 0x0000000000007305 */ /* 0x000e620000203100 */
[----:B------:R-:W-:Y:S02]  /*0480*/  FSETP.GE.AND P0, PT, |R10|, 105615, PT ;  /* 0x47ce47800a00780b */ /* 0x000fe40003f06200 */
[----:B-1----:R-:W-:-:S05]  /*0490*/  I2FP.F32.S32 R11, R0 ;  /* 0x00000000000b7245 */ /* 0x002fca0000201400 */
[----:B------:R-:W-:-:S04]  /*04a0*/  FFMA R4, R11, -1.5707962512969970703, R10 ;  /* 0xbfc90fda0b047823 */ /* 0x000fc8000000000a */
[----:B------:R-:W-:-:S04]  /*04b0*/  FFMA R4, R11, -7.5497894158615963534e-08, R4 ;  /* 0xb3a221680b047823 */ /* 0x000fc80000000004 */
[----:B------:R-:W-:Y:S01]  /*04c0*/  FFMA R11, R11, -5.3903029534742383927e-15, R4 ;  /* 0xa7c234c50b0b7823 */ /* 0x000fe20000000004 */
[----:B------:R-:W-:-:S03]  /*04d0*/  IMAD.MOV.U32 R12, RZ, RZ, R0 ;  /* 0x000000ffff0c7224 */ /* 0x000fc600078e0000 */
[----:B------:R-:W-:Y:S01]  /*04e0*/  IMAD.MOV.U32 R21, RZ, RZ, R11 ;  /* 0x000000ffff157224 */ /* 0x000fe200078e000b */
[----:B0-----:R-:W-:Y:S06]  /*04f0*/  @!P0 BRA `(.L_x_739) ;  /* 0x0000000400788947 */ /* 0x001fec0003800000 */
[----:B------:R-:W-:-:S13]  /*0500*/  FSETP.NEU.AND P0, PT, |R10|, +INF , PT ;  /* 0x7f8000000a00780b */ /* 0x000fda0003f0d200 */
[----:B------:R-:W-:Y:S01]  /*0510*/  @!P0 FMUL R21, RZ, R10 ;  /* 0x0000000aff158220 */ /* 0x000fe20000400000 */
[----:B------:R-:W-:Y:S01]  /*0520*/  @!P0 MOV R0, RZ ;  /* 0x000000ff00008202 */ /* 0x000fe20000000f00 */
[----:B------:R-:W-:Y:S06]  /*0530*/  @!P0 BRA `(.L_x_739) ;  /* 0x0000000400688947 */ /* 0x000fec0003800000 */
[----:B------:R-:W-:Y:S01]  /*0540*/  IMAD.SHL.U32 R0, R10, 0x100, RZ ;  /* 0x000001000a007824 */ /* 0x000fe200078e00ff */
[----:B------:R-:W-:Y:S01]  /*0550*/  CS2R R20, SRZ ;  /* 0x0000000000147805 */ /* 0x000fe2000001ff00 */
[----:B------:R-:W0:Y:S03]  /*0560*/  LDCU.64 UR8, c[0x4][0x30] ;  /* 0x01000600ff0877ac */ /* 0x000e260008000a00 */
[----:B------:R-:W-:Y:S01]  /*0570*/  LOP3.LUT R23, R0, 0x80000000, RZ, 0xfc, !PT ;  /* 0x8000000000177812 */ /* 0x000fe200078efcff */
[----:B------:R-:W-:Y:S01]  /*0580*/  UMOV UR5, URZ ;  /* 0x000000ff00057c82 */ /* 0x000fe20008000000 */
[----:B------:R-:W-:-:S05]  /*0590*/  UMOV UR4, URZ ;  /* 0x000000ff00047c82 */ /* 0x000fca0008000000 */
.L_x_740:
        /* <DEDUP_REMOVED lines=39> */
[----:B------:R-:W-:Y:S02]  /*0810*/  @P4 IMAD.MOV.U32 R5, RZ, RZ, R13 ;  /* 0x000000ffff054224 */ /* 0x000fe400078e000d */
[----:B------:R-:W-:Y:S01]  /*0820*/  @P4 IMAD.MOV.U32 R0, RZ, RZ, R15 ;  /* 0x000000ffff004224 */ /* 0x000fe200078e000f */
[----:B------:R-:W-:Y:S01]  /*0830*/  ISETP.EQ.AND P4, PT, R9, 0x4, PT ;  /* 0x000000040900780c */ /* 0x000fe20003f82270 */
[--C-:B------:R-:W-:Y:S01]  /*0840*/  @P2 IMAD.MOV.U32 R0, RZ, RZ, R16.reuse ;  /* 0x000000ffff002224 */ /* 0x100fe200078e0010 */
[----:B------:R-:W-:Y:S01]  /*0850*/  @P2 MOV R5, R15 ;  /* 0x0000000f00052202 */ /* 0x000fe20000000f00 */
[----:B------:R-:W-:Y:S01]  /*0860*/  @P1 IMAD.MOV.U32 R5, RZ, RZ, R16 ;  /* 0x000000ffff051224 */ /* 0x000fe200078e0010 */
[----:B------:R-:W-:Y:S01]  /*0870*/  @P0 MOV R5, R17 ;  /* 0x0000001100050202 */ /* 0x000fe20000000f00 */
[----:B------:R-:W-:-:S02]  /*0880*/  @P1 IMAD.MOV.U32 R0, RZ, RZ, R17 ;  /* 0x000000ffff001224 */ /* 0x000fc400078e0011 */
[--C-:B------:R-:W-:Y:S02]  /*0890*/  @P0 IMAD.MOV.U32 R0, RZ, RZ, R18.reuse ;  /* 0x000000ffff000224 */ /* 0x100fe400078e0012 */
[----:B------:R-:W-:Y:S01]  /*08a0*/  @P3 IMAD.MOV.U32 R5, RZ, RZ, R18 ;  /* 0x000000ffff053224 */ /* 0x000fe200078e0012 */
[----:B------:R-:W-:Y:S01]  /*08b0*/  @P5 MOV R5, R19 ;  /* 0x0000001300055202 */ /* 0x000fe20000000f00 */
[----:B------:R-:W-:Y:S02]  /*08c0*/  @P3 IMAD.MOV.U32 R0, RZ, RZ, R19 ;  /* 0x000000ffff003224 */ /* 0x000fe400078e0013 */
[--C-:B------:R-:W-:Y:S02]  /*08d0*/  @P5 IMAD.MOV.U32 R0, RZ, RZ, R21.reuse ;  /* 0x000000ffff005224 */ /* 0x100fe400078e0015 */
[----:B------:R-:W-:Y:S01]  /*08e0*/  @P4 IMAD.MOV.U32 R5, RZ, RZ, R21 ;  /* 0x000000ffff054224 */ /* 0x000fe200078e0015 */
[----:B------:R-:W-:Y:S06]  /*08f0*/  @!P6 BRA `(.L_x_742) ;  /* 0x00000000002ce947 */ /* 0x000fec0003800000 */
[----:B------:R-:W-:Y:S01]  /*0900*/  @P2 IMAD.MOV.U32 R8, RZ, RZ, R13 ;  /* 0x000000ffff082224 */ /* 0x000fe200078e000d */
[----:B------:R-:W-:Y:S01]  /*0910*/  @P1 MOV R8, R15 ;  /* 0x0000000f00081202 */ /* 0x000fe20000000f00 */
[----:B------:R-:W-:Y:S01]  /*0920*/  @P0 IMAD.MOV.U32 R8, RZ, RZ, R16 ;  /* 0x000000ffff080224 */ /* 0x000fe200078e0010 */
[----:B------:R-:W-:Y:S01]  /*0930*/  ISETP.EQ.AND P0, PT, R9, 0x8, PT ;  /* 0x000000080900780c */ /* 0x000fe20003f02270 */
[----:B------:R-:W-:Y:S01]  /*0940*/  @P3 IMAD.MOV.U32 R8, RZ, RZ, R17 ;  /* 0x000000ffff083224 */ /* 0x000fe200078e0011 */
[----:B------:R-:W-:Y:S01]  /*0950*/  LOP3.LUT R4, R4, 0x1f, RZ, 0xc0, !PT ;  /* 0x0000001f04047812 */ /* 0x000fe200078ec0ff */
[----:B------:R-:W-:Y:S01]  /*0960*/  @P5 IMAD.MOV.U32 R8, RZ, RZ, R18 ;  /* 0x000000ffff085224 */ /* 0x000fe200078e0012 */
[----:B------:R-:W-:Y:S02]  /*0970*/  @P4 MOV R8, R19 ;  /* 0x0000001300084202 */ /* 0x000fe40000000f00 */
[----:B------:R-:W-:-:S07]  /*0980*/  SHF.L.W.U32.HI R0, R5, R4, R0 ;  /* 0x0000000405007219 */ /* 0x000fce0000010e00 */
[----:B------:R-:W-:-:S05]  /*0990*/  @P0 IMAD.MOV.U32 R8, RZ, RZ, R21 ;  /* 0x000000ffff080224 */ /* 0x000fca00078e0015 */
[----:B------:R-:W-:-:S07]  /*09a0*/  SHF.L.W.U32.HI R5, R8, R4, R5 ;  /* 0x0000000408057219 */ /* 0x000fce0000010e05 */
.L_x_742:
[----:B------:R-:W-:Y:S05]  /*09b0*/  BSYNC.RECONVERGENT B1 ;  /* 0x0000000000017941 */ /* 0x000fea0003800200 */
.L_x_741:
[C-C-:B------:R-:W-:Y:S01]  /*09c0*/  SHF.L.W.U32.HI R21, R5.reuse, 0x2, R0.reuse ;  /* 0x0000000205157819 */ /* 0x140fe20000010e00 */
[----:B------:R-:W-:Y:S01]  /*09d0*/  IMAD.SHL.U32 R5, R5, 0x4, RZ ;  /* 0x0000000405057824 */ /* 0x000fe200078e00ff */
[----:B------:R-:W-:Y:S01]  /*09e0*/  UMOV UR4, 0x54442d19 ;  /* 0x54442d1900047882 */ /* 0x000fe20000000000 */
[----:B------:R-:W-:Y:S01]  /*09f0*/  UMOV UR5, 0x3bf921fb ;  /* 0x3bf921fb00057882 */ /* 0x000fe20000000000 */
[----:B------:R-:W-:Y:S02]  /*0a00*/  SHF.R.S32.HI R8, RZ, 0x1f, R21 ;  /* 0x0000001fff087819 */ /* 0x000fe40000011415 */
[----:B------:R-:W-:Y:S02]  /*0a10*/  SHF.R.U32.HI R0, RZ, 0x1e, R0 ;  /* 0x0000001eff007819 */ /* 0x000fe40000011600 */
[C---:B------:R-:W-:Y:S02]  /*0a20*/  LOP3.LUT R4, R8.reuse, R5, RZ, 0x3c, !PT ;  /* 0x0000000508047212 */ /* 0x040fe400078e3cff */
[----:B------:R-:W-:-:S02]  /*0a30*/  LOP3.LUT R5, R8, R21, RZ, 0x3c, !PT ;  /* 0x0000001508057212 */ /* 0x000fc400078e3cff */
[----:B------:R-:W-:Y:S02]  /*0a40*/  ISETP.GE.AND P0, PT, R10, RZ, PT ;  /* 0x000000ff0a00720c */ /* 0x000fe40003f06270 */
[C---:B------:R-:W-:Y:S02]  /*0a50*/  LOP3.LUT R20, R21.reuse, R10, RZ, 0x3c, !PT ;  /* 0x0000000a15147212 */ /* 0x040fe400078e3cff */
[----:B------:R-:W0:Y:S01]  /*0a60*/  I2F.F64.S64 R4, R4 ;  /* 0x0000000400047312 */ /* 0x000e220000301c00 */
[----:B------:R-:W-:Y:S02]  /*0a70*/  LEA.HI R0, R21, R0, RZ, 0x1 ;  /* 0x0000000015007211 */ /* 0x000fe400078f08ff */
[----:B------:R-:W-:-:S03]  /*0a80*/  ISETP.GE.AND P1, PT, R20, RZ, PT ;  /* 0x000000ff1400720c */ /* 0x000fc60003f26270 */
[----:B------:R-:W-:-:S05]  /*0a90*/  IMAD.MOV R20, RZ, RZ, -R0 ;  /* 0x000000ffff147224 */ /* 0x000fca00078e0a00 */
[----:B------:R-:W-:Y:S01]  /*0aa0*/  @!P0 MOV R0, R20 ;  /* 0x0000001400008202 */ /* 0x000fe20000000f00 */
[----:B0-----:R-:W-:-:S10]  /*0ab0*/  DMUL R8, R4, UR4 ;  /* 0x0000000404087c28 */ /* 0x001fd40008000000 */
[----:B------:R-:W0:Y:S02]  /*0ac0*/  F2F.F32.F64 R8, R8 ;  /* 0x0000000800087310 */ /* 0x000e240000301000 */
[----:B0-----:R-:W-:-:S07]  /*0ad0*/  FSEL R21, -R8, R8, !P1 ;  /* 0x0000000808157208 */ /* 0x001fce0004800100 */
.L_x_739:
[----:B------:R-:W-:Y:S05]  /*0ae0*/  BSYNC.RECONVERGENT B0 ;  /* 0x0000000000007941 */ /* 0x000fea0003800200 */
.L_x_738:
[----:B------:R-:W0:Y:S01]  /*0af0*/  LDC.64 R4, c[0x0][0x3c0] ;  /* 0x0000f000ff047b82 */ /* 0x000e220000000a00 */
[----:B------:R-:W-:Y:S02]  /*0b00*/  IMAD.MOV.U32 R20, RZ, RZ, 0x37cbac00 ;  /* 0x37cbac00ff147424 */ /* 0x000fe400078e00ff */
[----:B------:R-:W-:Y:S01]  /*0b10*/  FMUL R23, R21, R21 ;  /* 0x0000001515177220 */ /* 0x000fe20000400000 */
[----:B------:R-:W-:Y:S01]  /*0b20*/  IMAD.MOV.U32 R24, RZ, RZ, 0x3c0885e4 ;  /* 0x3c0885e4ff187424 */ /* 0x000fe200078e00ff */
[----:B------:R-:W1:Y:S01]  /*0b30*/  LDCU UR10, c[0x0][0x388] ;  /* 0x00007100ff0a77ac */ /* 0x000e620008000800 */
[----:B0-----:R-:W-:-:S06]  /*0b40*/  IMAD.WIDE R8, R7, 0x4, R4 ;  /* 0x0000000407087825 */ /* 0x001fcc00078e0204 */
[----:B------:R-:W1:Y:S01]  /*0b50*/  LDG.E R9, desc[UR6][R8.64] ;  /* 0x0000000608097981 */ /* 0x000e62000c1e1900 */
[C---:B------:R-:W-:Y:S01]  /*0b60*/  LOP3.LUT R4, R0.reuse, 0x1, RZ, 0xc0, !PT ;  /* 0x0000000100047812 */ /* 0x040fe200078ec0ff */
[----:B------:R-:W-:Y:S02]  /*0b70*/  HFMA2 R25, -RZ, RZ, 1.541015625, -0.052001953125 ;  /* 0x3e2aaaa8ff197431 */ /* 0x000fe400000001ff */
[----:B------:R-:W-:Y:S01]  /*0b80*/  FFMA R22, R23, R20, -0.0013887860113754868507 ;  /* 0xbab607ed17167423 */ /* 0x000fe20000000014 */
[----:B------:R-:W-:Y:S01]  /*0b90*/  VIADD R0, R0, 0x1 ;  /* 0x0000000100007836 */ /* 0x000fe20000000000 */
[----:B------:R-:W-:Y:S02]  /*0ba0*/  ISETP.NE.U32.AND P0, PT, R4, 0x1, PT ;  /* 0x000000010400780c */ /* 0x000fe40003f05070 */
[----:B------:R-:W0:Y:S02]  /*0bb0*/  LDC.64 R4, c[0x0][0x3d0] ;  /* 0x0000f400ff047b82 */ /* 0x000e240000000a00 */
[----:B------:R-:W-:-:S02]  /*0bc0*/  FSEL R22, R22, -0.00019574658654164522886, P0 ;  /* 0xb94d415316167808 */ /* 0x000fc40000000000 */
[----:B------:R-:W-:Y:S02]  /*0bd0*/  FSEL R24, R24, 0.041666727513074874878, !P0 ;  /* 0x3d2aaabb18187808 */ /* 0x000fe40004000000 */
[----:B------:R-:W-:Y:S02]  /*0be0*/  LOP3.LUT P1, RZ, R0, 0x2, RZ, 0xc0, !PT ;  /* 0x0000000200ff7812 */ /* 0x000fe4000782c0ff */
[----:B------:R-:W-:Y:S01]  /*0bf0*/  FSEL R25, -R25, -0.4999999701976776123, !P0 ;  /* 0xbeffffff19197808 */ /* 0x000fe20004000100 */
[----:B------:R-:W-:Y:S01]  /*0c00*/  FFMA R22, R23, R22, R24 ;  /* 0x0000001617167223 */ /* 0x000fe20000000018 */
[----:B------:R-:W-:-:S03]  /*0c10*/  FSEL R0, R21, 1, !P0 ;  /* 0x3f80000015007808 */ /* 0x000fc60004000000 */
[C---:B------:R-:W-:Y:S02]  /*0c20*/  FFMA R22, R23.reuse, R22, R25 ;  /* 0x0000001617167223 */ /* 0x040fe40000000019 */
[----:B------:R-:W-:-:S04]  /*0c30*/  FFMA R23, R23, R0, RZ ;  /* 0x0000000017177223 */ /* 0x000fc800000000ff */
[----:B------:R-:W-:-:S04]  /*0c40*/  FFMA R23, R23, R22, R0 ;  /* 0x0000001617177223 */ /* 0x000fc80000000000 */
[----:B------:R-:W-:-:S04]  /*0c50*/  @P1 FADD R23, RZ, -R23 ;  /* 0x80000017ff171221 */ /* 0x000fc80000000000 */
[----:B-----5:R-:W-:Y:S01]  /*0c60*/  FMUL R23, R14, R23 ;  /* 0x000000170e177220 */ /* 0x020fe20000400000 */
[----:B-1----:R-:W-:-:S04]  /*0c70*/  IMAD R9, R6, UR10, R9 ;  /* 0x0000000a06097c24 */ /* 0x002fc8000f8e0209 */
[----:B0-----:R-:W-:-:S05]  /*0c80*/  IMAD.WIDE R8, R9, 0x4, R4 ;  /* 0x0000000409087825 */ /* 0x001fca00078e0204 */
[----:B------:R0:W-:Y:S04]  /*0c90*/  STG.E desc[UR6][R8.64], R23 ;  /* 0x0000001708007986 */ /* 0x0001e8000c101906 */
[----:B------:R0:W5:Y:S01]  /*0ca0*/  LDG.E R2, desc[UR6][R2.64] ;  /* 0x0000000602027981 */ /* 0x000162000c1e1900 */
[----:B------:R-:W-:Y:S01]  /*0cb0*/  FSETP.GE.AND P0, PT, |R10|, 105615, PT ;  /* 0x47ce47800a00780b */ /* 0x000fe20003f06200 */
[----:B------:R-:W-:-:S12]  /*0cc0*/  BSSY.RECONVERGENT B0, `(.L_x_743) ;  /* 0x0000060000007945 */ /* 0x000fd80003800200 */
[----:B0-----:R-:W-:Y:S05]  /*0cd0*/  @!P0 BRA `(.L_x_744) ;  /* 0x0000000400788947 */ /* 0x001fea0003800000 */
        /* <DEDUP_REMOVED lines=11> */
.L_x_745:
        /* <DEDUP_REMOVED lines=36> */
[----:B------:R-:W-:-:S03]  /*0fd0*/  ISETP.EQ.AND P5, PT, R11, 0x4, PT ;  /* 0x000000040b00780c */ /* 0x000fc60003fa2270 */
[----:B------:R-:W-:Y:S02]  /*0fe0*/  @P3 MOV R0, R13 ;  /* 0x0000000d00003202 */ /* 0x000fe40000000f00 */
[----:B------:R-:W-:Y:S01]  /*0ff0*/  @P4 IMAD.MOV.U32 R8, RZ, RZ, R13 ;  /* 0x000000ffff084224 */ /* 0x000fe200078e000d */
[C---:B------:R-:W-:Y:S01]  /*1000*/  ISETP.EQ.AND P3, PT, R11.reuse, -0x4, PT ;  /* 0xfffffffc0b00780c */ /* 0x040fe20003f62270 */
[--C-:B------:R-:W-:Y:S01]  /*1010*/  @P4 IMAD.MOV.U32 R0, RZ, RZ, R15.reuse ;  /* 0x000000ffff004224 */ /* 0x100fe200078e000f */
[----:B------:R-:W-:Y:S01]  /*1020*/  ISETP.EQ.AND P4, PT, R11, RZ, PT ;  /* 0x000000ff0b00720c */ /* 0x000fe20003f82270 */
[----:B------:R-:W-:Y:S01]  /*1030*/  @P2 IMAD.MOV.U32 R8, RZ, RZ, R15 ;  /* 0x000000ffff082224 */ /* 0x000fe200078e000f */
[----:B------:R-:W-:Y:S01]  /*1040*/  @P2 MOV R0, R16 ;  /* 0x0000001000002202 */ /* 0x000fe20000000f00 */
[----:B------:R-:W-:Y:S02]  /*1050*/  @P1 IMAD.MOV.U32 R8, RZ, RZ, R16 ;  /* 0x000000ffff081224 */ /* 0x000fe400078e0010 */
[--C-:B------:R-:W-:Y:S01]  /*1060*/  @P1 IMAD.MOV.U32 R0, RZ, RZ, R17.reuse ;  /* 0x000000ffff001224 */ /* 0x100fe200078e0011 */
[----:B------:R-:W-:Y:S01]  /*1070*/  @P0 MOV R0, R18 ;  /* 0x0000001200000202 */ /* 0x000fe20000000f00 */
[----:B------:R-:W-:-:S04]  /*1080*/  @P0 IMAD.MOV.U32 R8, RZ, RZ, R17 ;  /* 0x000000ffff080224 */ /* 0x000fc800078e0011 */
[----:B------:R-:W-:Y:S02]  /*1090*/  @P3 IMAD.MOV.U32 R8, RZ, RZ, R18 ;  /* 0x000000ffff083224 */ /* 0x000fe400078e0012 */
[--C-:B------:R-:W-:Y:S01]  /*10a0*/  @P3 IMAD.MOV.U32 R0, RZ, RZ, R19.reuse ;  /* 0x000000ffff003224 */ /* 0x100fe200078e0013 */
[----:B------:R-:W-:Y:S01]  /*10b0*/  @P4 MOV R0, R3 ;  /* 0x0000000300004202 */ /* 0x000fe20000000f00 */
[----:B------:R-:W-:Y:S02]  /*10c0*/  @P4 IMAD.MOV.U32 R8, RZ, RZ, R19 ;  /* 0x000000ffff084224 */ /* 0x000fe400078e0013 */
[----:B------:R-:W-:Y:S01]  /*10d0*/  @P5 IMAD.MOV.U32 R8, RZ, RZ, R3 ;  /* 0x000000ffff085224 */ /* 0x000fe200078e0003 */
[----:B------:R-:W-:Y:S06]  /*10e0*/  @!P6 BRA `(.L_x_747) ;  /* 0x000000000028e947 */ /* 0x000fec0003800000 */
[----:B------:R-:W-:Y:S01]  /*10f0*/  @P1 IMAD.MOV.U32 R13, RZ, RZ, R15 ;  /* 0x000000ffff0d1224 */ /* 0x000fe200078e000f */
[----:B------:R-:W-:Y:S01]  /*1100*/  LOP3.LUT R9, R9, 0x1f, RZ, 0xc0, !PT ;  /* 0x0000001f09097812 */ /* 0x000fe200078ec0ff */
[----:B------:R-:W-:Y:S01]  /*1110*/  @P0 IMAD.MOV.U32 R13, RZ, RZ, R16 ;  /* 0x000000ffff0d0224 */ /* 0x000fe200078e0010 */
[----:B------:R-:W-:Y:S02]  /*1120*/  ISETP.EQ.AND P0, PT, R11, 0x8, PT ;  /* 0x000000080b00780c */ /* 0x000fe40003f02270 */
[----:B------:R-:W-:Y:S01]  /*1130*/  @P3 MOV R13, R17 ;  /* 0x00000011000d3202 */ /* 0x000fe20000000f00 */
[----:B------:R-:W-:Y:S01]  /*1140*/  @P4 IMAD.MOV.U32 R13, RZ, RZ, R18 ;  /* 0x000000ffff0d4224 */ /* 0x000fe200078e0012 */
[----:B------:R-:W-:Y:S01]  /*1150*/  SHF.L.W.U32.HI R0, R8, R9, R0 ;  /* 0x0000000908007219 */ /* 0x000fe20000010e00 */
[----:B------:R-:W-:-:S08]  /*1160*/  @P5 IMAD.MOV.U32 R13, RZ, RZ, R19 ;  /* 0x000000ffff0d5224 */ /* 0x000fd000078e0013 */
[----:B------:R-:W-:-:S05]  /*1170*/  @P0 IMAD.MOV.U32 R13, RZ, RZ, R3 ;  /* 0x000000ffff0d0224 */ /* 0x000fca00078e0003 */
[----:B------:R-:W-:-:S07]  /*1180*/  SHF.L.W.U32.HI R8, R13, R9, R8 ;  /* 0x000000090d087219 */ /* 0x000fce0000010e08 */
.L_x_747:
[----:B------:R-:W-:Y:S05]  /*1190*/  BSYNC.RECONVERGENT B1 ;  /* 0x0000000000017941 */ /* 0x000fea0003800200 */
.L_x_746:
        /* <DEDUP_REMOVED lines=18> */
.L_x_744:
[----:B------:R-:W-:Y:S05]  /*12c0*/  BSYNC.RECONVERGENT B0 ;  /* 0x0000000000007941 */ /* 0x000fea0003800200 */
.L_x_743:
[----:B------:R-:W0:Y:S02]  /*12d0*/  LDC.64 R8, c[0x0][0x3c8] ;  /* 0x0000f200ff087b82 */ /* 0x000e240000000a00 */
[----:B0-----:R-:W-:-:S06]  /*12e0*/  IMAD.WIDE R8, R7, 0x4, R8 ;  /* 0x0000000407087825 */ /* 0x001fcc00078e0208 */
[----:B------:R-:W2:Y:S01]  /*12f0*/  LDG.E R9, desc[UR6][R8.64] ;  /* 0x0000000608097981 */ /* 0x000ea2000c1e1900 */
[----:B------:R-:W-:Y:S01]  /*1300*/  FMUL R3, R11, R11 ;  /* 0x0000000b0b037220 */ /* 0x000fe20000400000 */
[C---:B------:R-:W-:Y:S01]  /*1310*/  LOP3.LUT R0, R12.reuse, 0x1, RZ, 0xc0, !PT ;  /* 0x000000010c007812 */ /* 0x040fe200078ec0ff */
[----:B------:R-:W-:Y:S01]  /*1320*/  IMAD.MOV.U32 R7, RZ, RZ, 0x3effffff ;  /* 0x3effffffff077424 */ /* 0x000fe200078e00ff */
[----:B------:R-:W-:Y:S01]  /*1330*/  LOP3.LUT P1, RZ, R12, 0x2, RZ, 0xc0, !PT ;  /* 0x000000020cff7812 */ /* 0x000fe2000782c0ff */
[----:B------:R-:W-:Y:S01]  /*1340*/  FFMA R20, R3, R20, -0.0013887860113754868507 ;  /* 0xbab607ed03147423 */ /* 0x000fe20000000014 */
[----:B------:R-:W-:Y:S02]  /*1350*/  ISETP.NE.U32.AND P0, PT, R0, 0x1, PT ;  /* 0x000000010000780c */ /* 0x000fe40003f05070 */
[----:B------:R-:W-:Y:S02]  /*1360*/  MOV R0, 0x3d2aaabb ;  /* 0x3d2aaabb00007802 */ /* 0x000fe40000000f00 */
[----:B------:R-:W-:-:S02]  /*1370*/  FSEL R20, R20, -0.00019574658654164522886, !P0 ;  /* 0xb94d415314147808 */ /* 0x000fc40004000000 */
[----:B------:R-:W-:Y:S02]  /*1380*/  FSEL R0, R0, 0.0083327032625675201416, !P0 ;  /* 0x3c0885e400007808 */ /* 0x000fe40004000000 */
[----:B------:R-:W-:-:S03]  /*1390*/  FSEL R7, -R7, -0.16666662693023681641, !P0 ;  /* 0xbe2aaaa807077808 */ /* 0x000fc60004000100 */
[----:B------:R-:W-:Y:S01]  /*13a0*/  FFMA R20, R3, R20, R0 ;  /* 0x0000001403147223 */ /* 0x000fe20000000000 */
[----:B------:R-:W-:-:S03]  /*13b0*/  FSEL R0, R11, 1, P0 ;  /* 0x3f8000000b007808 */ /* 0x000fc60000000000 */
[C---:B------:R-:W-:Y:S02]  /*13c0*/  FFMA R7, R3.reuse, R20, R7 ;  /* 0x0000001403077223 */ /* 0x040fe40000000007 */
        /* <DEDUP_REMOVED lines=8> */
.L_x_748:
        /* <DEDUP_REMOVED lines=11> */
.L_x_1674:


//--------------------- .text.vec_checkLikelihood --------------------------
	.section	.text.vec_checkLikelihood,"ax",@progbits
	.align	128
        .global         vec_checkLikelihood
        .type           vec_checkLikelihood,@function
        .size           vec_checkLikelihood,(.L_x_1560 - vec_checkLikelihood)
        .other          vec_checkLikelihood,@"STO_CUDA_ENTRY STV_DEFAULT"
vec_checkLikelihood:
.text.vec_checkLikelihood:
        /* <DEDUP_REMOVED lines=19> */
[----:B--2---:R-:W-:-:S05]  /*0130*/  IMAD.WIDE R4, R0, 0x8, R4 ;  /* 0x0000000800047825 */ /* 0x004fca00078e0204 */
[----:B------:R-:W3:Y:S02]  /*0140*/  LDG.E.64 R6, desc[UR6][R4.64] ;  /* 0x0000000604067981 */ /* 0x000ee4000c1e1b00 */
[----:B---3--:R-:W-:-:S14]  /*0150*/  DSETP.GT.AND P0, PT, R2, R6, PT ;  /* 0x000000060200722a */ /* 0x008fdc0003f04000 */
[----:B------:R-:W-:Y:S05]  /*0160*/  @!P0 BRA `(.L_x_749) ;  /* 0x00000000006c8947 */ /* 0x000fea0003800000 */
[----:B------:R-:W0:Y:S08]  /*0170*/  LDC.64 R4, c[0x0][0x3a0] ;  /* 0x0000e800ff047b82 */ /* 0x000e300000000a00 */
[----:B------:R-:W1:Y:S08]  /*0180*/  LDC R9, c[0x0][0x384] ;  /* 0x0000e100ff097b82 */ /* 0x000e700000000800 */
[----:B------:R-:W2:Y:S01]  /*0190*/  LDC.64 R6, c[0x0][0x398] ;  /* 0x0000e600ff067b82 */ /* 0x000ea20000000a00 */
[----:B0-----:R-:W-:-:S07]  /*01a0*/  IMAD.WIDE R4, R0, 0x4, R4 ;  /* 0x0000000400047825 */ /* 0x001fce00078e0204 */
[----:B------:R-:W0:Y:S01]  /*01b0*/  LDC.64 R2, c[0x0][0x3a8] ;  /* 0x0000ea00ff027b82 */ /* 0x000e220000000a00 */
[----:B------:R-:W3:Y:S01]  /*01c0*/  LDG.E R5, desc[UR6][R4.64] ;  /* 0x0000000604057981 */ /* 0x000ee2000c1e1900 */
[----:B-1----:R-:W-:-:S04]  /*01d0*/  IMAD R9, R9, UR8, R0 ;  /* 0x0000000809097c24 */ /* 0x002fc8000f8e0200 */
[----:B--2---:R-:W-:-:S04]  /*01e0*/  IMAD.WIDE R6, R9, 0x4, R6 ;  /* 0x0000000409067825 */ /* 0x004fc800078e0206 */
[----:B0-----:R-:W-:Y:S01]  /*01f0*/  IMAD.WIDE R2, R9, 0x4, R2 ;  /* 0x0000000409027825 */ /* 0x001fe200078e0202 */
[----:B---3--:R0:W-:Y:S04]  /*0200*/  STG.E desc[UR6][R6.64], R5 ;  /* 0x0000000506007986 */ /* 0x0081e8000c101906 */
[----:B------:R-:W2:Y:S01]  /*0210*/  LDG.E R0, desc[UR6][R2.64] ;  /* 0x0000000602007981 */ /* 0x000ea2000c1e1900 */
[----:B------:R-:W-:Y:S01]  /*0220*/  IMAD.MOV.U32 R9, RZ, RZ, 0x3dcccccd ;  /* 0x3dcccccdff097424 */ /* 0x000fe200078e00ff */
[----:B------:R-:W-:Y:S01]  /*0230*/  BSSY.RECONVERGENT B1, `(.L_x_750) ;  /* 0x000000c000017945 */ /* 0x000fe20003800200 */
[----:B------:R-:W-:-:S04]  /*0240*/  IMAD.MOV.U32 R8, RZ, RZ, 0x41200000 ;  /* 0x41200000ff087424 */ /* 0x000fc800078e00ff */
[----:B------:R-:W-:-:S04]  /*0250*/  FFMA R4, R9, -R8, 1 ;  /* 0x3f80000009047423 */ /* 0x000fc80000000808 */
[----:B------:R-:W-:Y:S01]  /*0260*/  FFMA R9, R4, R9, 0.10000000149011611938 ;  /* 0x3dcccccd04097423 */ /* 0x000fe20000000009 */
[----:B--2---:R-:W1:Y:S03]  /*0270*/  FCHK P0, R0, 10 ;  /* 0x4120000000007902 */ /* 0x004e660000000000 */
[----:B------:R-:W-:-:S04]  /*0280*/  FFMA R4, R0, R9, RZ ;  /* 0x0000000900047223 */ /* 0x000fc800000000ff */
[----:B------:R-:W-:-:S04]  /*0290*/  FFMA R8, R4, -10, R0 ;  /* 0xc120000004087823 */ /* 0x000fc80000000000 */
[----:B------:R-:W-:Y:S01]  /*02a0*/  FFMA R9, R9, R8, R4 ;  /* 0x0000000809097223 */ /* 0x000fe20000000004 */
[----:B01----:R-:W-:Y:S06]  /*02b0*/  @!P0 BRA `(.L_x_751) ;  /* 0x00000000000c8947 */ /* 0x003fec0003800000 */
[----:B------:R-:W-:-:S07]  /*02c0*/  MOV R4, 0x2e0 ;  /* 0x000002e000047802 */ /* 0x000fce0000000f00 */
[----:B------:R-:W-:Y:S05]  /*02d0*/  CALL.REL.NOINC `($__internal_61_$__cuda_sm3x_div_rn_noftz_f32_slowpath) ;  /* 0x0000000000447944 */ /* 0x000fea0003c00000 */
[----:B------:R-:W-:-:S07]  /*02e0*/  MOV R9, R6 ;  /* 0x0000000600097202 */ /* 0x000fce0000000f00 */
.L_x_751:
[----:B------:R-:W-:Y:S05]  /*02f0*/  BSYNC.RECONVERGENT B1 ;  /* 0x0000000000017941 */ /* 0x000fea0003800200 */
.L_x_750:
[----:B------:R-:W-:Y:S01]  /*0300*/  STG.E desc[UR6][R2.64], R9 ;  /* 0x0000000902007986 */ /* 0x000fe2000c101906 */
[----:B------:R-:W-:Y:S05]  /*0310*/  EXIT ;  /* 0x000000000000794d */ /* 0x000fea0003800000 */
.L_x_749:
[----:B------:R-:W0:Y:S01]  /*0320*/  LDC R11, c[0x0][0x384] ;  /* 0x0000e100ff0b7b82 */ /* 0x000e220000000800 */
[----:B------:R-:W-:Y:S07]  /*0330*/  STG.E.64 desc[UR6][R4.64], R2 ;  /* 0x0000000204007986 */ /* 0x000fee000c101b06 */
[----:B------:R-:W1:Y:S08]  /*0340*/  LDC.64 R6, c[0x0][0x3a8] ;  /* 0x0000ea00ff067b82 */ /* 0x000e700000000a00 */
[----:B------:R-:W2:Y:S01]  /*0350*/  LDC.64 R8, c[0x0][0x398] ;  /* 0x0000e600ff087b82 */ /* 0x000ea20000000a00 */
[----:B0-----:R-:W-:-:S04]  /*0360*/  IMAD R11, R11, UR8, R0 ;  /* 0x000000080b0b7c24 */ /* 0x001fc8000f8e0200 */
[----:B-1----:R-:W-:-:S05]  /*0370*/  IMAD.WIDE R6, R11, 0x4, R6 ;  /* 0x000000040b067825 */ /* 0x002fca00078e0206 */
[----:B------:R-:W-:Y:S01]  /*0380*/  STG.E desc[UR6][R6.64], RZ ;  /* 0x000000ff06007986 */ /* 0x000fe2000c101906 */
[----:B--2---:R-:W-:Y:S02]  /*0390*/  IMAD.WIDE R8, R11, 0x4, R8 ;  /* 0x000000040b087825 */ /* 0x004fe400078e0208 */
[----:B------:R-:W0:Y:S04]  /*03a0*/  LDC.64 R10, c[0x0][0x3a0] ;  /* 0x0000e800ff0a7b82 */ /* 0x000e280000000a00 */
[----:B------:R-:W2:Y:S01]  /*03b0*/  LDG.E R9, desc[UR6][R8.64] ;  /* 0x0000000608097981 */ /* 0x000ea2000c1e1900 */
[----:B0-----:R-:W-:-:S05]  /*03c0*/  IMAD.WIDE R10, R0, 0x4, R10 ;  /* 0x00000004000a7825 */ /* 0x001fca00078e020a */
[----:B--2---:R-:W-:Y:S01]  /*03d0*/  STG.E desc[UR6][R10.64], R9 ;  /* 0x000000090a007986 */ /* 0x004fe2000c101906 */
[----:B------:R-:W-:Y:S05]  /*03e0*/  EXIT ;  /* 0x000000000000794d */ /* 0x000fea0003800000 */
        .weak           $__internal_61_$__cuda_sm3x_div_rn_noftz_f32_slowpath
        .type           $__internal_61_$__cuda_sm3x_div_rn_noftz_f32_slowpath,@function
        .size           $__internal_61_$__cuda_sm3x_div_rn_noftz_f32_slowpath,(.L_x_1560 - $__internal_61_$__cuda_sm3x_div_rn_noftz_f32_slowpath)
$__internal_61_$__cuda_sm3x_div_rn_noftz_f32_slowpath:
[--C-:B------:R-:W-:Y:S01]  /*03f0*/  SHF.R.U32.HI R5, RZ, 0x17, R0.reuse ;  /* 0x00000017ff057819 */ /* 0x100fe20000011600 */
[----:B------:R-:W-:Y:S04]  /*0400*/  BSSY.RECONVERGENT B0, `(.L_x_752) ;  /* 0x000005c000007945 */ /* 0x000fe80003800200 */
[----:B------:R-:W-:Y:S01]  /*0410*/  BSSY.RELIABLE B2, `(.L_x_753) ;  /* 0x000001a000027945 */ /* 0x000fe20003800100 */
[----:B------:R-:W-:Y:S01]  /*0420*/  IMAD.MOV.U32 R6, RZ, RZ, R0 ;  /* 0x000000ffff067224 */ /* 0x000fe200078e0000 */
[----:B------:R-:W-:-:S05]  /*0430*/  LOP3.LUT R5, R5, 0xff, RZ, 0xc0, !PT ;  /* 0x000000ff05057812 */ /* 0x000fca00078ec0ff */
[----:B------:R-:W-:-:S05]  /*0440*/  VIADD R8, R5, 0xffffffff ;  /* 0xffffffff05087836 */ /* 0x000fca0000000000 */
[----:B------:R-:W-:-:S13]  /*0450*/  ISETP.GT.U32.OR P0, PT, R8, 0xfd, !PT ;  /* 0x000000fd0800780c */ /* 0x000fda0007f04470 */
[----:B------:R-:W-:Y:S01]  /*0460*/  @!P0 MOV R7, RZ ;  /* 0x000000ff00078202 */ /* 0x000fe20000000f00 */
[----:B------:R-:W-:Y:S06]  /*0470*/  @!P0 BRA `(.L_x_754) ;  /* 0x00000000004c8947 */ /* 0x000fec0003800000 */
[----:B------:R-:W-:-:S13]  /*0480*/  FSETP.GTU.FTZ.AND P0, PT, |R0|, +INF , PT ;  /* 0x7f8000000000780b */ /* 0x000fda0003f1c200 */
[----:B------:R-:W-:Y:S05]  /*0490*/  @P0 BREAK.RELIABLE B2 ;  /* 0x0000000000020942 */ /* 0x000fea0003800100 */
[----:B------:R-:W-:Y:S05]  /*04a0*/  @P0 BRA `(.L_x_755) ;  /* 0x0000000400400947 */ /* 0x000fea0003800000 */
[----:B------:R-:W-:-:S05]  /*04b0*/  IMAD.MOV.U32 R7, RZ, RZ, 0x41200000 ;  /* 0x41200000ff077424 */ /* 0x000fca00078e00ff */
[----:B------:R-:W-:-:S13]  /*04c0*/  LOP3.LUT P0, RZ, R7, 0x7fffffff, R6, 0xc8, !PT ;  /* 0x7fffffff07ff7812 */ /* 0x000fda000780c806 */
[----:B------:R-:W-:Y:S05]  /*04d0*/  @!P0 BREAK.RELIABLE B2 ;  /* 0x0000000000028942 */ /* 0x000fea0003800100 */
[----:B------:R-:W-:Y:S05]  /*04e0*/  @!P0 BRA `(.L_x_756) ;  /* 0x0000000400288947 */ /* 0x000fea0003800000 */
[----:B------:R-:W-:-:S13]  /*04f0*/  LOP3.LUT P0, RZ, R6, 0x7fffffff, RZ, 0xc0, !PT ;  /* 0x7fffffff06ff7812 */ /* 0x000fda000780c0ff */
[----:B------:R-:W-:Y:S05]  /*0500*/  @!P0 BREAK.RELIABLE B2 ;  /* 0x0000000000028942 */ /* 0x000fea0003800100 */
[----:B------:R-:W-:Y:S05]  /*0510*/  @!P0 BRA `(.L_x_757) ;  /* 0x0000000400148947 */ /* 0x000fea0003800000 */
[----:B------:R-:W-:Y:S02]  /*0520*/  FSETP.NEU.FTZ.AND P0, PT, |R0|, +INF , PT ;  /* 0x7f8000000000780b */ /* 0x000fe40003f1d200 */
[----:B------:R-:W-:-:S04]  /*0530*/  LOP3.LUT P1, RZ, R7, 0x7fffffff, RZ, 0xc0, !PT ;  /* 0x7fffffff07ff7812 */ /* 0x000fc8000782c0ff */
[----:B------:R-:W-:-:S13]  /*0540*/  PLOP3.LUT P0, PT, P0, P1, PT, 0x2f, 0xf2 ;  /* 0x0000000000f2781c */ /* 0x000fda0000702577 */
[----:B------:R-:W-:Y:S05]  /*0550*/  @P0 BREAK.RELIABLE B2 ;  /* 0x0000000000020942 */ /* 0x000fea0003800100 */
[----:B------:R-:W-:Y:S05]  /*0560*/  @P0 BRA `(.L_x_758) ;  /* 0x0000000000f40947 */ /* 0x000fea0003800000 */
[----:B------:R-:W-:-:S13]  /*0570*/  ISETP.GE.AND P0, PT, R8, RZ, PT ;  /* 0x000000ff0800720c */ /* 0x000fda0003f06270 */
[----:B------:R-:W-:Y:S02]  /*0580*/  @P0 IMAD.MOV.U32 R7, RZ, RZ, RZ ;  /* 0x000000ffff070224 */ /* 0x000fe400078e00ff */
[----:B------:R-:W-:Y:S01]  /*0590*/  @!P0 FFMA R6, R0, 1.84467440737095516160e+19, RZ ;  /* 0x5f80000000068823 */ /* 0x000fe200000000ff */
[----:B------:R-:W-:-:S07]  /*05a0*/  @!P0 MOV R7, 0xffffffc0 ;  /* 0xffffffc000078802 */ /* 0x000fce0000000f00 */
.L_x_754:
[----:B------:R-:W-:Y:S05]  /*05b0*/  BSYNC.RELIABLE B2 ;  /* 0x0000000000027941 */ /* 0x000fea0003800100 */
.L_x_753:
[----:B------:R-:W-:Y:S01]  /*05c0*/  UMOV UR4, 0x41200000 ;  /* 0x4120000000047882 */ /* 0x000fe20000000000 */
[----:B------:R-:W-:Y:S01]  /*05d0*/  VIADD R5, R5, 0xffffff81 ;  /* 0xffffff8105057836 */ /* 0x000fe20000000000 */
[----:B------:R-:W-:Y:S01]  /*05e0*/  UIADD3 UR4, UPT, UPT, UR4, -0x1800000, URZ ;  /* 0xfe80000004047890 */ /* 0x000fe2000fffe0ff */
[----:B------:R-:W-:Y:S02]  /*05f0*/  BSSY.RECONVERGENT B2, `(.L_x_759) ;  /* 0x0000033000027945 */ /* 0x000fe40003800200 */
[----:B------:R-:W-:Y:S01]  /*0600*/  IMAD R0, R5, -0x800000, R6 ;  /* 0xff80000005007824 */ /* 0x000fe200078e0206 */
[----:B------:R-:W-:Y:S02]  /*0610*/  IADD3 R7, PT, PT, R7, -0x3, R5 ;  /* 0xfffffffd07077810 */ /* 0x000fe40007ffe005 */
[----:B------:R-:W-:-:S03]  /*0620*/  FADD.FTZ R9, -RZ, -UR4 ;  /* 0x80000004ff097e21 */ /* 0x000fc60008010100 */
[----:B------:R-:W0:Y:S02]  /*0630*/  MUFU.RCP R8, UR4 ;  /* 0x0000000400087d08 */ /* 0x000e240008001000 */
        /* <DEDUP_REMOVED lines=21> */
[----:B------:R-:W-:Y:S01]  /*0790*/  IMAD.MOV R7, RZ, RZ, -R10 ;  /* 0x000000ffff077224 */ /* 0x000fe200078e0a0a */
[C---:B------:R-:W-:Y:S02]  /*07a0*/  ISETP.NE.AND P2, PT, R10.reuse, RZ, PT ;  /* 0x000000ff0a00720c */ /* 0x040fe40003f45270 */
[----:B------:R-:W-:Y:S02]  /*07b0*/  ISETP.NE.AND P1, PT, R10, RZ, PT ;  /* 0x000000ff0a00720c */ /* 0x000fe40003f25270 */
[----:B------:R-:W-:Y:S01]  /*07c0*/  LOP3.LUT R5, R0, 0x7fffff, RZ, 0xc0, !PT ;  /* 0x007fffff00057812 */ /* 0x000fe200078ec0ff */
[CCC-:B------:R-:W-:Y:S01]  /*07d0*/  FFMA.RP R0, R11.reuse, R9.reuse, R8.reuse ;  /* 0x000000090b007223 */ /* 0x1c0fe20000008008 */
[----:B------:R-:W-:Y:S01]  /*07e0*/  FFMA.RM R11, R11, R9, R8 ;  /* 0x000000090b0b7223 */ /* 0x000fe20000004008 */
[----:B------:R-:W-:Y:S01]  /*07f0*/  VIADD R8, R10, 0x20 ;  /* 0x000000200a087836 */ /* 0x000fe20000000000 */
        /* <DEDUP_REMOVED lines=10> */
[----:B------:R-:W-:-:S04]  /*08a0*/  LOP3.LUT R5, R5, R0, RZ, 0xc0, !PT ;  /* 0x0000000005057212 */ /* 0x000fc800078ec0ff */
[----:B------:R-:W-:-:S04]  /*08b0*/  IADD3 R5, PT, PT, R8, R5, RZ ;  /* 0x0000000508057210 */ /* 0x000fc80007ffe0ff */
[----:B------:R-:W-:Y:S01]  /*08c0*/  LOP3.LUT R6, R5, R6, RZ, 0xfc, !PT ;  /* 0x0000000605067212 */ /* 0x000fe200078efcff */
[----:B------:R-:W-:Y:S06]  /*08d0*/  BRA `(.L_x_762) ;  /* 0x0000000000107947 */ /* 0x000fec0003800000 */
.L_x_761:
[----:B------:R-:W-:-:S04]  /*08e0*/  LOP3.LUT R6, R6, 0x80000000, RZ, 0xc0, !PT ;  /* 0x8000000006067812 */ /* 0x000fc800078ec0ff */
[----:B------:R-:W-:Y:S01]  /*08f0*/  LOP3.LUT R6, R6, 0x7f800000, RZ, 0xfc, !PT ;  /* 0x7f80000006067812 */ /* 0x000fe200078efcff */
[----:B------:R-:W-:Y:S06]  /*0900*/  BRA `(.L_x_762) ;  /* 0x0000000000047947 */ /* 0x000fec0003800000 */
.L_x_760:
[----:B------:R-:W-:-:S07]  /*0910*/  IMAD R6, R7, 0x800000, R6 ;  /* 0x0080000007067824 */ /* 0x000fce00078e0206 */
.L_x_762:
[----:B------:R-:W-:Y:S05]  /*0920*/  BSYNC.RECONVERGENT B2 ;  /* 0x0000000000027941 */ /* 0x000fea0003800200 */
.L_x_759:
[----:B------:R-:W-:Y:S05]  /*0930*/  BRA `(.L_x_763) ;  /* 0x0000000000207947 */ /* 0x000fea0003800000 */
.L_x_758:
[----:B------:R-:W-:-:S04]  /*0940*/  LOP3.LUT R6, R7, 0x80000000, R6, 0x48, !PT ;  /* 0x8000000007067812 */ /* 0x000fc800078e4806 */
[----:B------:R-:W-:Y:S01]  /*0950*/  LOP3.LUT R6, R6, 0x7f800000, RZ, 0xfc, !PT ;  /* 0x7f80000006067812 */ /* 0x000fe200078efcff */
[----:B------:R-:W-:Y:S06]  /*0960*/  BRA `(.L_x_763) ;  /* 0x0000000000147947 */ /* 0x000fec0003800000 */
.L_x_757:
[----:B------:R-:W-:Y:S01]  /*0970*/  LOP3.LUT R6, R7, 0x80000000, R6, 0x48, !PT ;  /* 0x8000000007067812 */ /* 0x000fe200078e4806 */
[----:B------:R-:W-:Y:S06]  /*0980*/  BRA `(.L_x_763) ;  /* 0x00000000000c7947 */ /* 0x000fec0003800000 */
.L_x_756:
[----:B------:R-:W0:Y:S01]  /*0990*/  MUFU.RSQ R6, -QNAN ;  /* 0xffc0000000067908 */ /* 0x000e220000001400 */
[----:B------:R-:W-:Y:S05]  /*09a0*/  BRA `(.L_x_763) ;  /* 0x0000000000047947 */ /* 0x000fea0003800000 */
.L_x_755:
[----:B------:R-:W-:-:S07]  /*09b0*/  FADD.FTZ R6, R0, 10 ;  /* 0x4120000000067421 */ /* 0x000fce0000010000 */
.L_x_763:
[----:B------:R-:W-:Y:S05]  /*09c0*/  BSYNC.RECONVERGENT B0 ;  /* 0x0000000000007941 */ /* 0x000fea0003800200 */
.L_x_752:
[----:B------:R-:W-:-:S04]  /*09d0*/  HFMA2 R5, -RZ, RZ, 0, 0 ;  /* 0x00000000ff057431 */ /* 0x000fc800000001ff */
[----:B0-----:R-:W-:Y:S05]  /*09e0*/  RET.REL.NODEC R4 `(vec_checkLikelihood) ;  /* 0xfffffff404847950 */ /* 0x001fea0003c3ffff */
.L_x_764:
        /* <DEDUP_REMOVED lines=9> */
.L_x_1560:


//--------------------- .text.vec_updateParameter --------------------------
	.section	.text.vec_updateParameter,"ax",@progbits
	.align	128
        .global         vec_updateParameter
        .type           vec_updateParameter,@function
        .size           vec_updateParameter,(.L_x_1561 - vec_updateParameter)
        .other          vec_updateParameter,@"STO_CUDA_ENTRY STV_DEFAULT"
vec_updateParameter:
.text.vec_updateParameter:
        /* <DEDUP_REMOVED lines=17> */
[----:B0-----:R-:W-:-:S04]  /*0110*/  IMAD R0, R3, UR7, R4 ;  /* 0x0000000703007c24 */ /* 0x001fc8000f8e0204 */
[----:B--2---:R-:W-:-:S05]  /*0120*/  IMAD.WIDE R30, R0, 0x4, R30 ;  /* 0x00000004001e7825 */ /* 0x004fca00078e021e */
[----:B-1----:R-:W2:Y:S02]  /*0130*/  LDG.E R2, desc[UR4][R30.64] ;  /* 0x000000041e027981 */ /* 0x002ea4000c1e1900 */
[----:B--2---:R-:W-:-:S13]  /*0140*/  FSETP.GT.AND P0, PT, R2, RZ, PT ;  /* 0x000000ff0200720b */ /* 0x004fda0003f04000 */
[----:B------:R-:W-:Y:S05]  /*0150*/  @!P0 EXIT ;  /* 0x000000000000894d */ /* 0x000fea0003800000 */
[----:B------:R-:W0:Y:S01]  /*0160*/  LDC.64 R2, c[0x0][0x398] ;  /* 0x0000e600ff027b82 */ /* 0x000e220000000a00 */
[----:B------:R-:W1:Y:S07]  /*0170*/  LDCU UR6, c[0x0][0x388] ;  /* 0x00007100ff0677ac */ /* 0x000e6e0008000800 */
[----:B------:R-:W2:Y:S08]  /*0180*/  LDC.64 R18, c[0x0][0x3a0] ;  /* 0x0000e800ff127b82 */ /* 0x000eb00000000a00 */
[----:B------:R-:W3:Y:S01]  /*0190*/  LDC.64 R16, c[0x0][0x390] ;  /* 0x0000e400ff107b82 */ /* 0x000ee20000000a00 */
[----:B0-----:R-:W-:-:S06]  /*01a0*/  IMAD.WIDE R2, R4, 0x8, R2 ;  /* 0x0000000804027825 */ /* 0x001fcc00078e0202 */
[----:B------:R-:W4:Y:S01]  /*01b0*/  LDG.E.64 R2, desc[UR4][R2.64] ;  /* 0x0000000402027981 */ /* 0x000f22000c1e1b00 */
[----:B--2---:R-:W-:-:S06]  /*01c0*/  IMAD.WIDE R18, R4, 0x8, R18 ;  /* 0x0000000804127825 */ /* 0x004fcc00078e0212 */
[----:B------:R-:W2:Y:S01]  /*01d0*/  LDG.E.64 R18, desc[UR4][R18.64] ;  /* 0x0000000412127981 */ /* 0x000ea2000c1e1b00 */
[----:B---3--:R-:W-:-:S06]  /*01e0*/  IMAD.WIDE R16, R4, 0x8, R16 ;  /* 0x0000000804107825 */ /* 0x008fcc00078e0210 */
[----:B------:R-:W2:Y:S01]  /*01f0*/  LDG.E.64 R16, desc[UR4][R16.64] ;  /* 0x0000000410107981 */ /* 0x000ea2000c1e1b00 */
[----:B-1----:R-:W0:Y:S02]  /*0200*/  F2F.F64.F32 R14, UR6 ;  /* 0x00000006000e7d10 */ /* 0x002e240008201800 */
[----:B0-----:R-:W-:-:S06]  /*0210*/  DMUL R6, R14, R14 ;  /* 0x0000000e0e067228 */ /* 0x001fcc0000000000 */
[----:B------:R-:W0:Y:S01]  /*0220*/  MUFU.RCP64H R9, R7 ;  /* 0x0000000700097308 */ /* 0x000e220000001800 */
[----:B------:R-:W-:-:S06]  /*0230*/  IMAD.MOV.U32 R8, RZ, RZ, 0x1 ;  /* 0x00000001ff087424 */ /* 0x000fcc00078e00ff */
[----:B0-----:R-:W-:-:S08]  /*0240*/  DFMA R10, -R6, R8, 1 ;  /* 0x3ff00000060a742b */ /* 0x001fd00000000108 */
[----:B------:R-:W-:-:S08]  /*0250*/  DFMA R10, R10, R10, R10 ;  /* 0x0000000a0a0a722b */ /* 0x000fd0000000000a */
[----:B------:R-:W-:Y:S01]  /*0260*/  DFMA R12, R8, R10, R8 ;  /* 0x0000000a080c722b */ /* 0x000fe20000000008 */
[----:B------:R-:W-:Y:S01]  /*0270*/  BSSY.RECONVERGENT B0, `(.L_x_765) ;  /* 0x0000015000007945 */ /* 0x000fe20003800200 */
[----:B----4-:R-:W-:-:S06]  /*0280*/  DADD R10, R2, R2 ;  /* 0x00000000020a7229 */ /* 0x010fcc0000000002 */
[----:B------:R-:W-:Y:S02]  /*0290*/  DFMA R2, -R6, R12, 1 ;  /* 0x3ff000000602742b */ /* 0x000fe4000000010c */
[----:B--2---:R-:W-:-:S06]  /*02a0*/  DADD R8, R18, R16 ;  /* 0x0000000012087229 */ /* 0x004fcc0000000010 */
[----:B------:R-:W-:Y:S02]  /*02b0*/  DFMA R2, R12, R2, R12 ;  /* 0x000000020c02722b */ /* 0x000fe4000000000c */
[----:B------:R-:W-:-:S08]  /*02c0*/  DADD R8, R8, -R10 ;  /* 0x0000000008087229 */ /* 0x000fd0000000080a */
[----:B------:R-:W-:-:S08]  /*02d0*/  DMUL R10, R8, R2 ;  /* 0x00000002080a7228 */ /* 0x000fd00000000000 */
[----:B------:R-:W-:-:S08]  /*02e0*/  DFMA R12, -R6, R10, R8 ;  /* 0x0000000a060c722b */ /* 0x000fd00000000108 */
[----:B------:R-:W-:Y:S01]  /*02f0*/  DFMA R2, R2, R12, R10 ;  /* 0x0000000c0202722b */ /* 0x000fe2000000000a */
[----:B------:R-:W-:-:S09]  /*0300*/  FSETP.GEU.AND P1, PT, |R9|, 6.5827683646048100446e-37, PT ;  /* 0x036000000900780b */ /* 0x000fd20003f2e200 */
[----:B------:R-:W-:-:S05]  /*0310*/  FFMA R5, RZ, R7, R3 ;  /* 0x00000007ff057223 */ /* 0x000fca0000000003 */
[----:B------:R-:W-:-:S13]  /*0320*/  FSETP.GT.AND P0, PT, |R5|, 1.469367938527859385e-39, PT ;  /* 0x001000000500780b */ /* 0x000fda0003f04200 */
[----:B------:R-:W-:Y:S05]  /*0330*/  @P0 BRA P1, `(.L_x_766) ;  /* 0x0000000000200947 */ /* 0x000fea0000800000 */
[----:B------:R-:W-:Y:S02]  /*0340*/  IMAD.MOV.U32 R12, RZ, RZ, R8 ;  /* 0x000000ffff0c7224 */ /* 0x000fe400078e0008 */
[----:B------:R-:W-:Y:S02]  /*0350*/  IMAD.MOV.U32 R13, RZ, RZ, R9 ;  /* 0x000000ffff0d7224 */ /* 0x000fe400078e0009 */
[----:B------:R-:W-:Y:S01]  /*0360*/  IMAD.MOV.U32 R8, RZ, RZ, R6 ;  /* 0x000000ffff087224 */ /* 0x000fe200078e0006 */
[----:B------:R-:W-:Y:S01]  /*0370*/  MOV R6, 0x3a0 ;  /* 0x000003a000067802 */ /* 0x000fe20000000f00 */
[----:B------:R-:W-:-:S07]  /*0380*/  IMAD.MOV.U32 R9, RZ, RZ, R7 ;  /* 0x000000ffff097224 */ /* 0x000fce00078e0007 */
[----:B------:R-:W-:Y:S05]  /*0390*/  CALL.REL.NOINC `($__internal_62_$__cuda_sm20_div_rn_f64_full) ;  /* 0x00000004009c7944 */ /* 0x000fea0003c00000 */
[----:B------:R-:W-:Y:S02]  /*03a0*/  IMAD.MOV.U32 R2, RZ, RZ, R22 ;  /* 0x000000ffff027224 */ /* 0x000fe400078e0016 */
[----:B------:R-:W-:-:S07]  /*03b0*/  IMAD.MOV.U32 R3, RZ, RZ, R23 ;  /* 0x000000ffff037224 */ /* 0x000fce00078e0017 */
.L_x_766:
[----:B------:R-:W-:Y:S05]  /*03c0*/  BSYNC.RECONVERGENT B0 ;  /* 0x0000000000007941 */ /* 0x000fea0003800200 */
.L_x_765:
[----:B------:R-:W-:Y:S01]  /*03d0*/  DSETP.NEU.AND P0, PT, R2, RZ, PT ;  /* 0x000000ff0200722a */ /* 0x000fe20003f0d000 */
[----:B------:R-:W-:-:S13]  /*03e0*/  BSSY.RECONVERGENT B0, `(.L_x_767) ;  /* 0x0000038000007945 */ /* 0x000fda0003800200 */
[----:B------:R-:W-:Y:S02]  /*03f0*/  @!P0 DADD R6, R18, -R16 ;  /* 0x0000000012068229 */ /* 0x000fe40000000810 */
[----:B------:R-:W-:-:S08]  /*0400*/  @!P0 DADD R8, R14, R14 ;  /* 0x000000000e088229 */ /* 0x000fd0000000000e */
[----:B------:R-:W-:Y:S01]  /*0410*/  @!P0 DMUL R6, R6, R8 ;  /* 0x0000000806068228 */ /* 0x000fe20000000000 */
[----:B------:R-:W-:Y:S10]  /*0420*/  @!P0 BRA `(.L_x_768) ;  /* 0x0000000000cc8947 */ /* 0x000ff40003800000 */
[----:B------:R-:W-:Y:S01]  /*0430*/  DADD R14, R14, R14 ;  /* 0x000000000e0e7229 */ /* 0x000fe2000000000e */
[----:B------:R-:W-:Y:S01]  /*0440*/  IMAD.MOV.U32 R6, RZ, RZ, 0x1 ;  /* 0x00000001ff067424 */ /* 0x000fe200078e00ff */
[----:B------:R-:W-:Y:S01]  /*0450*/  DADD R16, R18, -R16 ;  /* 0x0000000012107229 */ /* 0x000fe20000000810 */
[----:B------:R-:W-:Y:S03]  /*0460*/  BSSY.RECONVERGENT B1, `(.L_x_769) ;  /* 0x0000016000017945 */ /* 0x000fe60003800200 */
[----:B------:R-:W0:Y:S06]  /*0470*/  MUFU.RCP64H R7, R15 ;  /* 0x0000000f00077308 */ /* 0x000e2c0000001800 */
        /* <DEDUP_REMOVED lines=12> */
[----:B------:R-:W-:Y:S01]  /*0540*/  IMAD.MOV.U32 R12, RZ, RZ, R16 ;  /* 0x000000ffff0c7224 */ /* 0x000fe200078e0010 */
[----:B------:R-:W-:Y:S01]  /*0550*/  MOV R6, 0x5a0 ;  /* 0x000005a000067802 */ /* 0x000fe20000000f00 */
[----:B------:R-:W-:Y:S02]  /*0560*/  IMAD.MOV.U32 R13, RZ, RZ, R17 ;  /* 0x000000ffff0d7224 */ /* 0x000fe400078e0011 */
[----:B------:R-:W-:Y:S02]  /*0570*/  IMAD.MOV.U32 R8, RZ, RZ, R14 ;  /* 0x000000ffff087224 */ /* 0x000fe400078e000e */
[----:B------:R-:W-:-:S07]  /*0580*/  IMAD.MOV.U32 R9, RZ, RZ, R15 ;  /* 0x000000ffff097224 */ /* 0x000fce00078e000f */
[----:B------:R-:W-:Y:S05]  /*0590*/  CALL.REL.NOINC `($__internal_62_$__cuda_sm20_div_rn_f64_full) ;  /* 0x00000004001c7944 */ /* 0x000fea0003c00000 */
[----:B------:R-:W-:Y:S02]  /*05a0*/  IMAD.MOV.U32 R6, RZ, RZ, R22 ;  /* 0x000000ffff067224 */ /* 0x000fe400078e0016 */
[----:B------:R-:W-:-:S07]  /*05b0*/  IMAD.MOV.U32 R7, RZ, RZ, R23 ;  /* 0x000000ffff077224 */ /* 0x000fce00078e0017 */
.L_x_770:
[----:B------:R-:W-:Y:S05]  /*05c0*/  BSYNC.RECONVERGENT B1 ;  /* 0x0000000000017941 */ /* 0x000fea0003800200 */
.L_x_769:
[----:B------:R-:W-:Y:S01]  /*05d0*/  DADD R8, -RZ, |R2| ;  /* 0x00000000ff087229 */ /* 0x000fe20000000502 */
[----:B------:R-:W-:Y:S01]  /*05e0*/  IMAD.MOV.U32 R10, RZ, RZ, 0x1 ;  /* 0x00000001ff0a7424 */ /* 0x000fe200078e00ff */
[----:B------:R-:W-:Y:S01]  /*05f0*/  FSETP.GEU.AND P1, PT, |R7|, 6.5827683646048100446e-37, PT ;  /* 0x036000000700780b */ /* 0x000fe20003f2e200 */
[----:B------:R-:W-:Y:S03]  /*0600*/  BSSY.RECONVERGENT B1, `(.L_x_771) ;  /* 0x0000013000017945 */ /* 0x000fe60003800200 */
[----:B------:R-:W0:Y:S02]  /*0610*/  MUFU.RCP64H R11, R9 ;  /* 0x00000009000b7308 */ /* 0x000e240000001800 */
[----:B0-----:R-:W-:-:S08]  /*0620*/  DFMA R12, R10, -|R2|, 1 ;  /* 0x3ff000000a0c742b */ /* 0x001fd00000000c02 */
[----:B------:R-:W-:-:S08]  /*0630*/  DFMA R12, R12, R12, R12 ;  /* 0x0000000c0c0c722b */ /* 0x000fd0000000000c */
[----:B------:R-:W-:-:S08]  /*0640*/  DFMA R12, R10, R12, R10 ;  /* 0x0000000c0a0c722b */ /* 0x000fd0000000000a */
[----:B------:R-:W-:-:S08]  /*0650*/  DFMA R10, R12, -|R2|, 1 ;  /* 0x3ff000000c0a742b */ /* 0x000fd00000000c02 */
[----:B------:R-:W-:-:S08]  /*0660*/  DFMA R10, R12, R10, R12 ;  /* 0x0000000a0c0a722b */ /* 0x000fd0000000000c */
[----:B------:R-:W-:-:S08]  /*0670*/  DMUL R12, R10, R6 ;  /* 0x000000060a0c7228 */ /* 0x000fd00000000000 */
[----:B------:R-:W-:-:S08]  /*0680*/  DFMA R2, R12, -|R2|, R6 ;  /* 0xc00000020c02722b */ /* 0x000fd00000000006 */
[----:B------:R-:W-:-:S10]  /*0690*/  DFMA R2, R10, R2, R12 ;  /* 0x000000020a02722b */ /* 0x000fd4000000000c */
[----:B------:R-:W-:-:S05]  /*06a0*/  FFMA R5, RZ, R9, R3 ;  /* 0x00000009ff057223 */ /* 0x000fca0000000003 */
[----:B------:R-:W-:-:S13]  /*06b0*/  FSETP.GT.AND P0, PT, |R5|, 1.469367938527859385e-39, PT ;  /* 0x001000000500780b */ /* 0x000fda0003f04200 */
[----:B------:R-:W-:Y:S05]  /*06c0*/  @P0 BRA P1, `(.L_x_772) ;  /* 0x0000000000180947 */ /* 0x000fea0000800000 */
[----:B------:R-:W-:Y:S01]  /*06d0*/  IMAD.MOV.U32 R12, RZ, RZ, R6 ;  /* 0x000000ffff0c7224 */ /* 0x000fe200078e0006 */
[----:B------:R-:W-:Y:S01]  /*06e0*/  MOV R6, 0x710 ;  /* 0x0000071000067802 */ /* 0x000fe20000000f00 */
[----:B------:R-:W-:-:S07]  /*06f0*/  IMAD.MOV.U32 R13, RZ, RZ, R7 ;  /* 0x000000ffff0d7224 */ /* 0x000fce00078e0007 */
[----:B------:R-:W-:Y:S05]  /*0700*/  CALL.REL.NOINC `($__internal_62_$__cuda_sm20_div_rn_f64_full) ;  /* 0x0000000000c07944 */ /* 0x000fea0003c00000 */
[----:B------:R-:W-:Y:S02]  /*0710*/  IMAD.MOV.U32 R2, RZ, RZ, R22 ;  /* 0x000000ffff027224 */ /* 0x000fe400078e0016 */
[----:B------:R-:W-:-:S07]  /*0720*/  IMAD.MOV.U32 R3, RZ, RZ, R23 ;  /* 0x000000ffff037224 */ /* 0x000fce00078e0017 */
.L_x_772:
[----:B------:R-:W-:Y:S05]  /*0730*/  BSYNC.RECONVERGENT B1 ;  /* 0x0000000000017941 */ /* 0x000fea0003800200 */
.L_x_771:
[----:B------:R-:W-:Y:S02]  /*0740*/  IMAD.MOV.U32 R6, RZ, RZ, R2 ;  /* 0x000000ffff067224 */ /* 0x000fe400078e0002 */
[----:B------:R-:W-:-:S07]  /*0750*/  IMAD.MOV.U32 R7, RZ, RZ, R3 ;  /* 0x000000ffff077224 */ /* 0x000fce00078e0003 */
.L_x_768:
[----:B------:R-:W-:Y:S05]  /*0760*/  BSYNC.RECONVERGENT B0 ;  /* 0x0000000000007941 */ /* 0x000fea0003800200 */
.L_x_767:
[----:B------:R-:W0:Y:S01]  /*0770*/  LDC.64 R2, c[0x0][0x3a8] ;  /* 0x0000ea00ff027b82 */ /* 0x000e220000000a00 */
[----:B------:R-:W1:Y:S07]  /*0780*/  LDCU.64 UR6, c[0x0][0x3c0] ;  /* 0x00007800ff0677ac */ /* 0x000e6e0008000a00 */
[----:B------:R-:W2:Y:S01]  /*0790*/  LDC.64 R10, c[0x0][0x3b0] ;  /* 0x0000ec00ff0a7b82 */ /* 0x000ea20000000a00 */
[----:B0-----:R-:W-:-:S05]  /*07a0*/  IMAD.WIDE R2, R0, 0x4, R2 ;  /* 0x0000000400027825 */ /* 0x001fca00078e0202 */
[----:B------:R-:W3:Y:S01]  /*07b0*/  LDG.E R0, desc[UR4][R2.64] ;  /* 0x0000000402007981 */ /* 0x000ee2000c1e1900 */
[----:B--2---:R-:W-:Y:S01]  /*07c0*/  IMAD.WIDE R10, R4, 0x4, R10 ;  /* 0x00000004040a7825 */ /* 0x004fe200078e020a */
[----:B-1----:R-:W0:Y:S01]  /*07d0*/  F2F.F64.F32 R8, |UR7| ;  /* 0x4000000700087d10 */ /* 0x002e220008201800 */
[----:B------:R-:W-:Y:S02]  /*07e0*/  DSETP.GT.AND P0, PT, R6, RZ, PT ;  /* 0x000000ff0600722a */ /* 0x000fe40003f04000 */
[----:B------:R-:W-:-:S05]  /*07f0*/  IMAD.MOV.U32 R13, RZ, RZ, R6 ;  /* 0x000000ffff0d7224 */ /* 0x000fca00078e0006 */
[----:B------:R-:W1:Y:S01]  /*0800*/  F2F.F64.F32 R4, |UR6| ;  /* 0x4000000600047d10 */ /* 0x000e620008201800 */
[----:B------:R-:W-:-:S06]  /*0810*/  LOP3.LUT R15, R7, 0x80000, RZ, 0xfc, !PT ;  /* 0x00080000070f7812 */ /* 0x000fcc00078efcff */
[C-C-:B0-----:R-:W-:Y:S02]  /*0820*/  @P0 DSETP.MIN.AND P1, P2, R8.reuse, R6.reuse, PT ;  /* 0x000000060800022a */ /* 0x141fe40003a20000 */
[----:B------:R-:W-:Y:S01]  /*0830*/  @!P0 DSETP.MAX.AND P3, P4, -R8, R6, PT ;  /* 0x000000060800822a */ /* 0x000fe20003c6f100 */
[----:B------:R-:W-:-:S05]  /*0840*/  IMAD.MOV.U32 R6, RZ, RZ, R9 ;  /* 0x000000ffff067224 */ /* 0x000fca00078e0009 */
[----:B------:R-:W-:-:S04]  /*0850*/  @!P0 FSEL R12, -R6, R7, P3 ;  /* 0x00000007060c8208 */ /* 0x000fc80001800100 */
[C---:B------:R-:W-:Y:S01]  /*0860*/  @!P0 SEL R9, R15.reuse, R12, P4 ;  /* 0x0000000c0f098207 */ /* 0x040fe20002000000 */
[----:B---3--:R0:W-:Y:S04]  /*0870*/  STG.E desc[UR4][R10.64], R0 ;  /* 0x000000000a007986 */ /* 0x0081e8000c101904 */
[----:B------:R-:W2:Y:S01]  /*0880*/  LDG.E R31, desc[UR4][R30.64] ;  /* 0x000000041e1f7981 */ /* 0x000ea2000c1e1900 */
[----:B0-----:R-:W-:Y:S01]  /*0890*/  @P0 FSEL R10, R6, R7, P1 ;  /* 0x00000007060a0208 */ /* 0x001fe20000800000 */
[----:B-1----:R-:W-:Y:S01]  /*08a0*/  IMAD.MOV.U32 R11, RZ, RZ, R4 ;  /* 0x000000ffff0b7224 */ /* 0x002fe200078e0004 */
[CC--:B------:R-:W-:Y:S02]  /*08b0*/  @P0 SEL R6, R8.reuse, R13.reuse, P1 ;  /* 0x0000000d08060207 */ /* 0x0c0fe40000800000 */
[----:B------:R-:W-:Y:S01]  /*08c0*/  @P0 SEL R7, R15, R10, P2 ;  /* 0x0000000a0f070207 */ /* 0x000fe20001000000 */
[----:B------:R-:W-:Y:S01]  /*08d0*/  IMAD.MOV.U32 R10, RZ, RZ, R5 ;  /* 0x000000ffff0a7224 */ /* 0x000fe200078e0005 */
[----:B------:R-:W-:-:S04]  /*08e0*/  @!P0 SEL R8, R8, R13, P3 ;  /* 0x0000000d08088207 */ /* 0x000fc80001800000 */
[----:B------:R-:W-:Y:S01]  /*08f0*/  @P0 DSETP.MAX.AND P1, P2, R6, R4, PT ;  /* 0x000000040600022a */ /* 0x000fe20003a2f000 */
[----:B------:R-:W-:Y:S01]  /*0900*/  @!P0 IMAD.MOV.U32 R12, RZ, RZ, R8 ;  /* 0x000000ffff0c8224 */ /* 0x000fe200078e0008 */
[----:B------:R-:W-:Y:S01]  /*0910*/  @!P0 DSETP.MIN.AND P3, P4, -R4, R8, PT ;  /* 0x000000080400822a */ /* 0x000fe20003c60100 */
[----:B------:R-:W-:Y:S01]  /*0920*/  @P0 IMAD.MOV.U32 R4, RZ, RZ, R6 ;  /* 0x000000ffff040224 */ /* 0x000fe200078e0006 */
[C---:B------:R-:W-:Y:S02]  /*0930*/  @P0 LOP3.LUT R6, R10.reuse, 0x80000, RZ, 0xfc, !PT ;  /* 0x000800000a060812 */ /* 0x040fe400078efcff */
[----:B------:R-:W-:Y:S02]  /*0940*/  @P0 FSEL R7, R7, R10, P1 ;  /* 0x0000000a07070208 */ /* 0x000fe40000800000 */
[----:B------:R-:W-:Y:S02]  /*0950*/  @!P0 FSEL R10, -R10, R9, P3 ;  /* 0x000000090a0a8208 */ /* 0x000fe40001800100 */
[----:B------:R-:W-:-:S02]  /*0960*/  @!P0 LOP3.LUT R9, R9, 0x80000, RZ, 0xfc, !PT ;  /* 0x0008000009098812 */ /* 0x000fc400078efcff */
[----:B------:R-:W-:Y:S02]  /*0970*/  @!P0 SEL R12, R11, R12, P3 ;  /* 0x0000000c0b0c8207 */ /* 0x000fe40001800000 */
[----:B------:R-:W-:Y:S02]  /*0980*/  @!P0 SEL R9, R9, R10, P4 ;  /* 0x0000000a09098207 */ /* 0x000fe40002000000 */
[----:B------:R-:W-:Y:S02]  /*0990*/  @P0 SEL R5, R6, R7, P2 ;  /* 0x0000000706050207 */ /* 0x000fe40001000000 */
[----:B------:R-:W-:Y:S01]  /*09a0*/  @P0 SEL R4, R4, R11, P1 ;  /* 0x0000000b04040207 */ /* 0x000fe20000800000 */
[----:B------:R-:W-:Y:S02]  /*09b0*/  @!P0 IMAD.MOV.U32 R5, RZ, RZ, R9 ;  /* 0x000000ffff058224 */ /* 0x000fe400078e0009 */
[----:B------:R-:W-:-:S04]  /*09c0*/  @!P0 IMAD.MOV.U32 R4, RZ, RZ, R12 ;  /* 0x000000ffff048224 */ /* 0x000fc800078e000c */
[----:B------:R-:W2:Y:S02]  /*09d0*/  F2F.F32.F64 R5, R4 ;  /* 0x0000000400057310 */ /* 0x000ea40000301000 */
[----:B--2---:R-:W-:-:S05]  /*09e0*/  FFMA R31, R5, -R31, R0 ;  /* 0x8000001f051f7223 */ /* 0x004fca0000000000 */
[----:B------:R-:W-:Y:S01]  /*09f0*/  STG.E desc[UR4][R2.64], R31 ;  /* 0x0000001f02007986 */ /* 0x000fe2000c101904 */
[----:B------:R-:W-:Y:S05]  /*0a00*/  EXIT ;  /* 0x000000000000794d */ /* 0x000fea0003800000 */
        .weak           $__internal_62_$__cuda_sm20_div_rn_f64_full
        .type           $__internal_62_$__cuda_sm20_div_rn_f64_full,@function
        .size           $__internal_62_$__cuda_sm20_div_rn_f64_full,(.L_x_1561 - $__internal_62_$__cuda_sm20_div_rn_f64_full)
$__internal_62_$__cuda_sm20_div_rn_f64_full:
[----:B------:R-:W-:Y:S01]  /*0a10*/  FSETP.GEU.AND P2, PT, |R13|, 1.469367938527859385e-39, PT ;  /* 0x001000000d00780b */ /* 0x000fe20003f4e200 */
[----:B------:R-:W-:Y:S01]  /*0a20*/  IMAD.MOV.U32 R7, RZ, RZ, 0x1ca00000 ;  /* 0x1ca00000ff077424 */ /* 0x000fe200078e00ff */
[C---:B------:R-:W-:Y:S01]  /*0a30*/  FSETP.GEU.AND P0, PT, |R9|.reuse, 1.469367938527859385e-39, PT ;  /* 0x001000000900780b */ /* 0x040fe20003f0e200 */
[----:B------:R-:W-:Y:S01]  /*0a40*/  IMAD.MOV.U32 R22, RZ, RZ, 0x1 ;  /* 0x00000001ff167424 */ /* 0x000fe200078e00ff */
[----:B------:R-:W-:Y:S01]  /*0a50*/  LOP3.LUT R10, R9, 0x800fffff, RZ, 0xc0, !PT ;  /* 0x800fffff090a7812 */ /* 0x000fe200078ec0ff */
[----:B------:R-:W-:Y:S01]  /*0a60*/  BSSY.RECONVERGENT B2, `(.L_x_773) ;  /* 0x0000052000027945 */ /* 0x000fe20003800200 */
[----:B------:R-:W-:Y:S02]  /*0a70*/  LOP3.LUT R5, R13, 0x7ff00000, RZ, 0xc0, !PT ;  /* 0x7ff000000d057812 */ /* 0x000fe400078ec0ff */
[----:B------:R-:W-:Y:S01]  /*0a80*/  LOP3.LUT R11, R10, 0x3ff00000, RZ, 0xfc, !PT ;  /* 0x3ff000000a0b7812 */ /* 0x000fe200078efcff */
[----:B------:R-:W-:Y:S01]  /*0a90*/  IMAD.MOV.U32 R10, RZ, RZ, R8 ;  /* 0x000000ffff0a7224 */ /* 0x000fe200078e0008 */
[----:B------:R-:W-:-:S03]  /*0aa0*/  LOP3.LUT R28, R9, 0x7ff00000, RZ, 0xc0, !PT ;  /* 0x7ff00000091c7812 */ /* 0x000fc600078ec0ff */
[----:B------:R-:W-:Y:S01]  /*0ab0*/  @!P2 LOP3.LUT R20, R9, 0x7ff00000, RZ, 0xc0, !PT ;  /* 0x7ff000000914a812 */ /* 0x000fe200078ec0ff */
[----:B------:R-:W-:Y:S01]  /*0ac0*/  @!P2 IMAD.MOV.U32 R24, RZ, RZ, RZ ;  /* 0x000000ffff18a224 */ /* 0x000fe200078e00ff */
[----:B------:R-:W-:Y:S01]  /*0ad0*/  @!P0 DMUL R10, R8, 8.98846567431157953865e+307 ;  /* 0x7fe00000080a8828 */ /* 0x000fe20000000000 */
[C---:B------:R-:W-:Y:S02]  /*0ae0*/  ISETP.GE.U32.AND P1, PT, R5.reuse, R28, PT ;  /* 0x0000001c0500720c */ /* 0x040fe40003f26070 */
[----:B------:R-:W-:Y:S01]  /*0af0*/  @!P2 ISETP.GE.U32.AND P3, PT, R5, R20, PT ;  /* 0x000000140500a20c */ /* 0x000fe20003f66070 */
[----:B------:R-:W-:Y:S01]  /*0b00*/  IMAD.MOV.U32 R20, RZ, RZ, R12 ;  /* 0x000000ffff147224 */ /* 0x000fe200078e000c */
[C---:B------:R-:W-:Y:S01]  /*0b10*/  SEL R21, R7.reuse, 0x63400000, !P1 ;  /* 0x6340000007157807 */ /* 0x040fe20004800000 */
[----:B------:R-:W0:Y:S01]  /*0b20*/  MUFU.RCP64H R23, R11 ;  /* 0x0000000b00177308 */ /* 0x000e220000001800 */
[----:B------:R-:W-:Y:S02]  /*0b30*/  @!P2 SEL R25, R7, 0x63400000, !P3 ;  /* 0x634000000719a807 */ /* 0x000fe40005800000 */
[----:B------:R-:W-:-:S02]  /*0b40*/  LOP3.LUT R21, R21, 0x800fffff, R13, 0xf8, !PT ;  /* 0x800fffff15157812 */ /* 0x000fc400078ef80d */
[----:B------:R-:W-:Y:S02]  /*0b50*/  @!P2 LOP3.LUT R25, R25, 0x80000000, R13, 0xf8, !PT ;  /* 0x800000001919a812 */ /* 0x000fe400078ef80d */
[----:B------:R-:W-:Y:S02]  /*0b60*/  @!P0 LOP3.LUT R28, R11, 0x7ff00000, RZ, 0xc0, !PT ;  /* 0x7ff000000b1c8812 */ /* 0x000fe400078ec0ff */
[----:B------:R-:W-:-:S06]  /*0b70*/  @!P2 LOP3.LUT R25, R25, 0x100000, RZ, 0xfc, !PT ;  /* 0x001000001919a812 */ /* 0x000fcc00078efcff */
[----:B------:R-:W-:Y:S02]  /*0b80*/  @!P2 DFMA R20, R20, 2, -R24 ;  /* 0x400000001414a82b */ /* 0x000fe40000000818 */
[----:B0-----:R-:W-:-:S08]  /*0b90*/  DFMA R24, R22, -R10, 1 ;  /* 0x3ff000001618742b */ /* 0x001fd0000000080a */
[----:B------:R-:W-:-:S08]  /*0ba0*/  DFMA R24, R24, R24, R24 ;  /* 0x000000181818722b */ /* 0x000fd00000000018 */
[----:B------:R-:W-:-:S08]  /*0bb0*/  DFMA R24, R22, R24, R22 ;  /* 0x000000181618722b */ /* 0x000fd00000000016 */
[----:B------:R-:W-:-:S08]  /*0bc0*/  DFMA R22, R24, -R10, 1 ;  /* 0x3ff000001816742b */ /* 0x000fd0000000080a */
[----:B------:R-:W-:-:S08]  /*0bd0*/  DFMA R22, R24, R22, R24 ;  /* 0x000000161816722b */ /* 0x000fd00000000018 */
[----:B------:R-:W-:-:S08]  /*0be0*/  DMUL R24, R22, R20 ;  /* 0x0000001416187228 */ /* 0x000fd00000000000 */
[----:B------:R-:W-:-:S08]  /*0bf0*/  DFMA R26, R24, -R10, R20 ;  /* 0x8000000a181a722b */ /* 0x000fd00000000014 */
[----:B------:R-:W-:Y:S01]  /*0c00*/  DFMA R26, R22, R26, R24 ;  /* 0x0000001a161a722b */ /* 0x000fe20000000018 */
[----:B------:R-:W-:Y:S01]  /*0c10*/  IMAD.MOV.U32 R24, RZ, RZ, R5 ;  /* 0x000000ffff187224 */ /* 0x000fe200078e0005 */
[----:B------:R-:W-:-:S05]  /*0c20*/  @!P2 LOP3.LUT R24, R21, 0x7ff00000, RZ, 0xc0, !PT ;  /* 0x7ff000001518a812 */ /* 0x000fca00078ec0ff */
[----:B------:R-:W-:-:S05]  /*0c30*/  VIADD R22, R24, 0xffffffff ;  /* 0xffffffff18167836 */ /* 0x000fca0000000000 */
[----:B------:R-:W-:Y:S01]  /*0c40*/  ISETP.GT.U32.AND P0, PT, R22, 0x7feffffe, PT ;  /* 0x7feffffe1600780c */ /* 0x000fe20003f04070 */
[----:B------:R-:W-:-:S05]  /*0c50*/  VIADD R22, R28, 0xffffffff ;  /* 0xffffffff1c167836 */ /* 0x000fca0000000000 */
[----:B------:R-:W-:-:S13]  /*0c60*/  ISETP.GT.U32.OR P0, PT, R22, 0x7feffffe, P0 ;  /* 0x7feffffe1600780c */ /* 0x000fda0000704470 */
        /* <DEDUP_REMOVED lines=20> */
[----:B------:R-:W-:Y:S01]  /*0db0*/  IMAD.MOV.U32 R8, RZ, RZ, RZ ;  /* 0x000000ffff087224 */ /* 0x000fe200078e00ff */
[----:B------:R-:W-:-:S05]  /*0dc0*/  IADD3 R5, PT, PT, -R5, -0x43300000, RZ ;  /* 0xbcd0000005057810 */ /* 0x000fca0007ffe1ff */
[----:B------:R-:W-:-:S03]  /*0dd0*/  DFMA R8, R22, -R8, R26 ;  /* 0x800000081608722b */ /* 0x000fc6000000001a */
[----:B------:R-:W-:-:S07]  /*0de0*/  LOP3.LUT R7, R13, R7, RZ, 0x3c, !PT ;  /* 0x000000070d077212 */ /* 0x000fce00078e3cff */
[----:B------:R-:W-:-:S04]  /*0df0*/  FSETP.NEU.AND P0, PT, |R9|, R5, PT ;  /* 0x000000050900720b */ /* 0x000fc80003f0d200 */
[----:B------:R-:W-:Y:S02]  /*0e00*/  FSEL R22, R12, R22, !P0 ;  /* 0x000000160c167208 */ /* 0x000fe40004000000 */
[----:B------:R-:W-:Y:S01]  /*0e10*/  FSEL R23, R7, R23, !P0 ;  /* 0x0000001707177208 */ /* 0x000fe20004000000 */
[----:B------:R-:W-:Y:S06]  /*0e20*/  BRA `(.L_x_775) ;  /* 0x0000000000547947 */ /* 0x000fec0003800000 */
.L_x_774:
        /* <DEDUP_REMOVED lines=16> */
.L_x_777:
[----:B------:R-:W-:Y:S01]  /*0f30*/  LOP3.LUT R23, R9, 0x80000, RZ, 0xfc, !PT ;  /* 0x0008000009177812 */ /* 0x000fe200078efcff */
[----:B------:R-:W-:Y:S01]  /*0f40*/  IMAD.MOV.U32 R22, RZ, RZ, R8 ;  /* 0x000000ffff167224 */ /* 0x000fe200078e0008 */
[----:B------:R-:W-:Y:S06]  /*0f50*/  BRA `(.L_x_775) ;  /* 0x0000000000087947 */ /* 0x000fec0003800000 */
.L_x_776:
[----:B------:R-:W-:Y:S01]  /*0f60*/  LOP3.LUT R23, R13, 0x80000, RZ, 0xfc, !PT ;  /* 0x000800000d177812 */ /* 0x000fe200078efcff */
[----:B------:R-:W-:-:S07]  /*0f70*/  IMAD.MOV.U32 R22, RZ, RZ, R12 ;  /* 0x000000ffff167224 */ /* 0x000fce00078e000c */
.L_x_775:
[----:B------:R-:W-:Y:S05]  /*0f80*/  BSYNC.RECONVERGENT B2 ;  /* 0x0000000000027941 */ /* 0x000fea0003800200 */
.L_x_773:
[----:B------:R-:W-:-:S04]  /*0f90*/  IMAD.MOV.U32 R7, RZ, RZ, 0x0 ;  /* 0x00000000ff077424 */ /* 0x000fc800078e00ff */
[----:B------:R-:W-:Y:S05]  /*0fa0*/  RET.REL.NODEC R6 `(vec_updateParameter) ;  /* 0xfffffff006147950 */ /* 0x000fea0003c3ffff */
.L_x_778:
        /* <DEDUP_REMOVED lines=13> */
.L_x_1561:


//--------------------- .text.vec_shiftParameter  --------------------------
	.section	.text.vec_shiftParameter,"ax",@progbits
	.align	128
        .global         vec_shiftParameter
        .type           vec_shiftParameter,@function
        .size           vec_shiftParameter,(.L_x_1677 - vec_shiftParameter)
        .other          vec_shiftParameter,@"STO_CUDA_ENTRY STV_DEFAULT"
vec_shiftParameter:
.text.vec_shiftParameter:
        /* <DEDUP_REMOVED lines=18> */
[----:B0-----:R-:W-:-:S04]  /*0120*/  IMAD R5, R5, UR7, R0 ;  /* 0x0000000705057c24 */ /* 0x001fc8000f8e0200 */
[----:B---3--:R-:W-:-:S05]  /*0130*/  IMAD.WIDE R2, R5, 0x4, R2 ;  /* 0x0000000405027825 */ /* 0x008fca00078e0202 */
[----:B-1----:R-:W2:Y:S02]  /*0140*/  LDG.E R0, desc[UR4][R2.64] ;  /* 0x0000000402007981 */ /* 0x002ea4000c1e1900 */
[----:B--2---:R-:W-:-:S05]  /*0150*/  FADD R5, R0, UR6 ;  /* 0x0000000600057e21 */ /* 0x004fca0008000000 */
[----:B------:R-:W-:Y:S01]  /*0160*/  STG.E desc[UR4][R2.64], R5 ;  /* 0x0000000502007986 */ /* 0x000fe2000c101904 */
[----:B------:R-:W-:Y:S05]  /*0170*/  EXIT ;  /* 0x000000000000794d */ /* 0x000fea0003800000 */
.L_x_779:
        /* <DEDUP_REMOVED lines=16> */
.L_x_1677:


//--------------------- .text.vec_cropFromImageFloat --------------------------
	.section	.text.vec_cropFromImageFloat,"ax",@progbits
	.align	128
        .global         vec_cropFromImageFloat
        .type           vec_cropFromImageFloat,@function
        .size           vec_cropFromImageFloat,(.L_x_1678 - vec_cropFromImageFloat)
        .other          vec_cropFromImageFloat,@"STO_CUDA_ENTRY STV_DEFAULT"
vec_cropFromImageFloat:
.text.vec_cropFromImageFloat:
        /* <DEDUP_REMOVED lines=15> */
[----:B-1----:R-:W-:-:S02]  /*00f0*/  IADD3 R4, PT, PT, R3, 0xffffffe, RZ ;  /* 0x0ffffffe03047810 */ /* 0x002fc40007ffe0ff */
[----:B--2---:R-:W-:Y:S02]  /*0100*/  IMAD R3, R0, UR5, R7 ;  /* 0x0000000500037c24 */ /* 0x004fe4000f8e0207 */
[----:B------:R1:W2:Y:S02]  /*0110*/  F2I.FTZ.U32.TRUNC.NTZ R5, R4 ;  /* 0x0000000400057305 */ /* 0x0002a4000021f000 */
[----:B-1----:R-:W-:Y:S01]  /*0120*/  HFMA2 R4, -RZ, RZ, 0, 0 ;  /* 0x00000000ff047431 */ /* 0x002fe200000001ff */
[----:B0-----:R-:W-:Y:S01]  /*0130*/  ISETP.GE.AND P1, PT, R3, UR4, PT ;  /* 0x0000000403007c0c */ /* 0x001fe2000bf26270 */
[----:B--2---:R-:W-:-:S04]  /*0140*/  IMAD.MOV R6, RZ, RZ, -R5 ;  /* 0x000000ffff067224 */ /* 0x004fc800078e0a05 */
[----:B------:R-:W-:Y:S01]  /*0150*/  IMAD R7, R6, R13, RZ ;  /* 0x0000000d06077224 */ /* 0x000fe200078e02ff */
[----:B------:R-:W-:-:S03]  /*0160*/  IABS R6, R3 ;  /* 0x0000000300067213 */ /* 0x000fc60000000000 */
[----:B------:R-:W-:-:S06]  /*0170*/  IMAD.HI.U32 R5, R5, R7, R4 ;  /* 0x0000000705057227 */ /* 0x000fcc00078e0004 */
[----:B------:R-:W-:-:S04]  /*0180*/  IMAD.HI.U32 R0, R5, R6, RZ ;  /* 0x0000000605007227 */ /* 0x000fc800078e00ff */
[----:B------:R-:W-:-:S04]  /*0190*/  IMAD.MOV R4, RZ, RZ, -R0 ;  /* 0x000000ffff047224 */ /* 0x000fc800078e0a00 */
[----:B------:R-:W-:-:S05]  /*01a0*/  IMAD R4, R13, R4, R6 ;  /* 0x000000040d047224 */ /* 0x000fca00078e0206 */
[----:B------:R-:W-:-:S13]  /*01b0*/  ISETP.GT.U32.AND P2, PT, R13, R4, PT ;  /* 0x000000040d00720c */ /* 0x000fda0003f44070 */
[-C--:B------:R-:W-:Y:S01]  /*01c0*/  @!P2 IADD3 R4, PT, PT, R4, -R13.reuse, RZ ;  /* 0x8000000d0404a210 */ /* 0x080fe20007ffe0ff */
[----:B------:R-:W-:Y:S01]  /*01d0*/  @!P2 VIADD R0, R0, 0x1 ;  /* 0x000000010000a836 */ /* 0x000fe20000000000 */
[----:B------:R-:W-:Y:S02]  /*01e0*/  ISETP.NE.AND P2, PT, R2, RZ, PT ;  /* 0x000000ff0200720c */ /* 0x000fe40003f45270 */
[----:B------:R-:W-:Y:S02]  /*01f0*/  ISETP.GE.U32.AND P0, PT, R4, R13, PT ;  /* 0x0000000d0400720c */ /* 0x000fe40003f06070 */
[----:B------:R-:W-:-:S04]  /*0200*/  LOP3.LUT R4, R3, R2, RZ, 0x3c, !PT ;  /* 0x0000000203047212 */ /* 0x000fc800078e3cff */
[----:B------:R-:W-:-:S07]  /*0210*/  ISETP.GE.AND P3, PT, R4, RZ, PT ;  /* 0x000000ff0400720c */ /* 0x000fce0003f66270 */
[----:B------:R-:W-:Y:S01]  /*0220*/  @P0 IADD3 R0, PT, PT, R0, 0x1, RZ ;  /* 0x0000000100000810 */ /* 0x000fe20007ffe0ff */
[----:B------:R-:W-:Y:S06]  /*0230*/  @P1 EXIT ;  /* 0x000000000000194d */ /* 0x000fec0003800000 */
[----:B------:R-:W0:Y:S01]  /*0240*/  LDC.64 R6, c[0x0][0x3a8] ;  /* 0x0000ea00ff067b82 */ /* 0x000e220000000a00 */
[----:B------:R-:W1:Y:S01]  /*0250*/  LDCU.64 UR6, c[0x0][0x3b0] ;  /* 0x00007600ff0677ac */ /* 0x000e620008000a00 */
[----:B------:R-:W-:Y:S01]  /*0260*/  @!P3 IMAD.MOV R0, RZ, RZ, -R0 ;  /* 0x000000ffff00b224 */ /* 0x000fe200078e0a00 */
[----:B------:R-:W-:Y:S01]  /*0270*/  @!P2 LOP3.LUT R0, RZ, R2, RZ, 0x33, !PT ;  /* 0x00000002ff00a212 */ /* 0x000fe200078e33ff */
[----:B------:R-:W2:Y:S03]  /*0280*/  LDCU.64 UR4, c[0x0][0x358] ;  /* 0x00006b00ff0477ac */ /* 0x000ea60008000a00 */
[----:B------:R-:W-:-:S05]  /*0290*/  IADD3 R4, PT, PT, -R0, RZ, RZ ;  /* 0x000000ff00047210 */ /* 0x000fca0007ffe1ff */
[----:B------:R-:W-:-:S04]  /*02a0*/  IMAD R3, R2, R4, R3 ;  /* 0x0000000402037224 */ /* 0x000fc800078e0203 */
[C-C-:B-1----:R-:W-:Y:S02]  /*02b0*/  IMAD R9, R2.reuse, UR7, R3.reuse ;  /* 0x0000000702097c24 */ /* 0x142fe4000f8e0203 */
[----:B------:R-:W-:Y:S01]  /*02c0*/  IMAD R5, R2, UR6, R3 ;  /* 0x0000000602057c24 */ /* 0x000fe2000f8e0203 */
[----:B------:R-:W1:Y:S01]  /*02d0*/  LDCU.64 UR6, c[0x0][0x398] ;  /* 0x00007300ff0677ac */ /* 0x000e620008000a00 */
[----:B0-----:R-:W-:-:S04]  /*02e0*/  IMAD.WIDE R8, R9, 0x4, R6 ;  /* 0x0000000409087825 */ /* 0x001fc800078e0206 */
[----:B------:R-:W-:Y:S02]  /*02f0*/  IMAD.WIDE R6, R5, 0x4, R6 ;  /* 0x0000000405067825 */ /* 0x000fe400078e0206 */
[----:B--2---:R0:W2:Y:S01]  /*0300*/  LDG.E R8, desc[UR4][R8.64] ;  /* 0x0000000408087981 */ /* 0x0040a2000c1e1900 */
[----:B------:R-:W3:Y:S03]  /*0310*/  LDC R5, c[0x0][0x388] ;  /* 0x0000e200ff057b82 */ /* 0x000ee60000000800 */
[----:B------:R2:W4:Y:S01]  /*0320*/  LDG.E R6, desc[UR4][R6.64] ;  /* 0x0000000406067981 */ /* 0x000522000c1e1900 */
[----:B---3--:R-:W-:-:S04]  /*0330*/  IABS R13, R5 ;  /* 0x00000005000d7213 */ /* 0x008fc80000000000 */
[----:B------:R-:W3:Y:S08]  /*0340*/  I2F.RP R2, R13 ;  /* 0x0000000d00027306 */ /* 0x000ef00000209400 */
[----:B---3--:R-:W3:Y:S02]  /*0350*/  MUFU.RCP R2, R2 ;  /* 0x0000000200027308 */ /* 0x008ee40000001000 */
[----:B---3--:R-:W-:-:S06]  /*0360*/  VIADD R10, R2, 0xffffffe ;  /* 0x0ffffffe020a7836 */ /* 0x008fcc0000000000 */
[----:B------:R3:W5:Y:S02]  /*0370*/  F2I.FTZ.U32.TRUNC.NTZ R11, R10 ;  /* 0x0000000a000b7305 */ /* 0x000764000021f000 */
[----:B---3--:R-:W-:Y:S01]  /*0380*/  IMAD.MOV.U32 R10, RZ, RZ, RZ ;  /* 0x000000ffff0a7224 */ /* 0x008fe200078e00ff */
[----:B-----5:R-:W-:-:S05]  /*0390*/  IADD3 R4, PT, PT, RZ, -R11, RZ ;  /* 0x8000000bff047210 */ /* 0x020fca0007ffe0ff */
[----:B0-----:R-:W-:Y:S01]  /*03a0*/  IMAD R9, R4, R13, RZ ;  /* 0x0000000d04097224 */ /* 0x001fe200078e02ff */
[----:B------:R-:W-:-:S03]  /*03b0*/  IABS R4, R0 ;  /* 0x0000000000047213 */ /* 0x000fc60000000000 */
[----:B------:R-:W-:-:S06]  /*03c0*/  IMAD.HI.U32 R11, R11, R9, R10 ;  /* 0x000000090b0b7227 */ /* 0x000fcc00078e000a */
[----:B------:R-:W-:-:S05]  /*03d0*/  IMAD.HI.U32 R11, R11, R4, RZ ;  /* 0x000000040b0b7227 */ /* 0x000fca00078e00ff */
[----:B------:R-:W-:-:S05]  /*03e0*/  IADD3 R2, PT, PT, -R11, RZ, RZ ;  /* 0x000000ff0b027210 */ /* 0x000fca0007ffe1ff */
        /* <DEDUP_REMOVED lines=8> */
[----:B------:R-:W-:-:S06]  /*0470*/  @P0 IADD3 R11, PT, PT, R11, 0x1, RZ ;  /* 0x000000010b0b0810 */ /* 0x000fcc0007ffe0ff */
[----:B------:R-:W-:Y:S02]  /*0480*/  @!P2 IADD3 R11, PT, PT, -R11, RZ, RZ ;  /* 0x000000ff0b0ba210 */ /* 0x000fe40007ffe1ff */
[----:B------:R-:W-:-:S05]  /*0490*/  @!P1 LOP3.LUT R11, RZ, R5, RZ, 0x33, !PT ;  /* 0x00000005ff0b9212 */ /* 0x000fca00078e33ff */
[----:B------:R-:W-:-:S04]  /*04a0*/  IMAD.MOV R2, RZ, RZ, -R11 ;  /* 0x000000ffff027224 */ /* 0x000fc800078e0a0b */
[----:B------:R-:W-:Y:S01]  /*04b0*/  IMAD R2, R5, R2, R0 ;  /* 0x0000000205027224 */ /* 0x000fe200078e0200 */
[----:B--2---:R-:W0:Y:S08]  /*04c0*/  F2I.TRUNC.NTZ R7, R8 ;  /* 0x0000000800077305 */ /* 0x004e30000020f100 */
[----:B----4-:R-:W2:Y:S01]  /*04d0*/  F2I.TRUNC.NTZ R6, R6 ;  /* 0x0000000600067305 */ /* 0x010ea2000020f100 */
[----:B0-----:R-:W-:-:S04]  /*04e0*/  IADD3 R4, PT, PT, R7, R2, RZ ;  /* 0x0000000207047210 */ /* 0x001fc80007ffe0ff */
[----:B-1----:R-:W-:Y:S02]  /*04f0*/  ISETP.GE.AND P0, PT, R4, UR7, PT ;  /* 0x0000000704007c0c */ /* 0x002fe4000bf06270 */
[----:B--2---:R-:W-:-:S04]  /*0500*/  IADD3 R9, PT, PT, R6, R11, RZ ;  /* 0x0000000b06097210 */ /* 0x004fc80007ffe0ff */
[C---:B------:R-:W-:Y:S02]  /*0510*/  LOP3.LUT R2, R9.reuse, R4, RZ, 0xfc, !PT ;  /* 0x0000000409027212 */ /* 0x040fe400078efcff */
[----:B------:R-:W-:-:S04]  /*0520*/  ISETP.GE.OR P0, PT, R9, UR6, P0 ;  /* 0x0000000609007c0c */ /* 0x000fc80008706670 */
[----:B------:R-:W-:-:S13]  /*0530*/  ISETP.LT.OR P0, PT, R2, RZ, P0 ;  /* 0x000000ff0200720c */ /* 0x000fda0000701670 */
[----:B------:R-:W-:Y:S05]  /*0540*/  @P0 BRA `(.L_x_780) ;  /* 0x00000000002c0947 */ /* 0x000fea0003800000 */
[----:B------:R-:W0:Y:S01]  /*0550*/  LDC.64 R6, c[0x0][0x3a0] ;  /* 0x0000e800ff067b82 */ /* 0x000e220000000a00 */
[----:B------:R-:W-:Y:S01]  /*0560*/  IMAD R9, R9, UR7, R4 ;  /* 0x0000000709097c24 */ /* 0x000fe2000f8e0204 */
[----:B------:R-:W1:Y:S03]  /*0570*/  LDCU UR6, c[0x0][0x384] ;  /* 0x00007080ff0677ac */ /* 0x000e660008000800 */
[----:B0-----:R-:W-:-:S03]  /*0580*/  IMAD.WIDE R6, R9, 0x4, R6 ;  /* 0x0000000409067825 */ /* 0x001fc600078e0206 */
[----:B------:R-:W0:Y:S03]  /*0590*/  LDC.64 R8, c[0x0][0x390] ;  /* 0x0000e400ff087b82 */ /* 0x000e260000000a00 */
[----:B------:R-:W2:Y:S01]  /*05a0*/  LDG.E R7, desc[UR4][R6.64] ;  /* 0x0000000406077981 */ /* 0x000ea2000c1e1900 */
[----:B-1----:R-:W-:-:S04]  /*05b0*/  IMAD R5, R5, UR6, RZ ;  /* 0x0000000605057c24 */ /* 0x002fc8000f8e02ff */
[----:B------:R-:W-:-:S04]  /*05c0*/  IMAD R3, R3, R5, R0 ;  /* 0x0000000503037224 */ /* 0x000fc800078e0200 */
[----:B0-----:R-:W-:-:S05]  /*05d0*/  IMAD.WIDE R2, R3, 0x4, R8 ;  /* 0x0000000403027825 */ /* 0x001fca00078e0208 */
[----:B--2---:R-:W-:Y:S01]  /*05e0*/  STG.E desc[UR4][R2.64], R7 ;  /* 0x0000000702007986 */ /* 0x004fe2000c101904 */
[----:B------:R-:W-:Y:S05]  /*05f0*/  EXIT ;  /* 0x000000000000794d */ /* 0x000fea0003800000 */
.L_x_780:
[----:B------:R-:W0:Y:S01]  /*0600*/  LDCU UR6, c[0x0][0x384] ;  /* 0x00007080ff0677ac */ /* 0x000e220008000800 */
[----:B------:R-:W1:Y:S01]  /*0610*/  LDC.64 R6, c[0x0][0x390] ;  /* 0x0000e400ff067b82 */ /* 0x000e620000000a00 */
[----:B0-----:R-:W-:-:S04]  /*0620*/  IMAD R5, R5, UR6, RZ ;  /* 0x0000000605057c24 */ /* 0x001fc8000f8e02ff */
[----:B------:R-:W-:-:S04]  /*0630*/  IMAD R5, R3, R5, R0 ;  /* 0x0000000503057224 */ /* 0x000fc800078e0200 */
[----:B-1----:R-:W-:-:S05]  /*0640*/  IMAD.WIDE R6, R5, 0x4, R6 ;  /* 0x0000000405067825 */ /* 0x002fca00078e0206 */
[----:B------:R-:W-:Y:S01]  /*0650*/  STG.E desc[UR4][R6.64], RZ ;  /* 0x000000ff06007986 */ /* 0x000fe2000c101904 */
[----:B------:R-:W-:Y:S05]  /*0660*/  EXIT ;  /* 0x000000000000794d */ /* 0x000fea0003800000 */
.L_x_781:
        /* <DEDUP_REMOVED lines=9> */
.L_x_1678:


//--------------------- .text.vec_cropFromImage   --------------------------
	.section	.text.vec_cropFromImage,"ax",@progbits
	.align	128
        .global         vec_cropFromImage
        .type           vec_cropFromImage,@function
        .size           vec_cropFromImage,(.L_x_1679 - vec_cropFromImage)
        .other          vec_cropFromImage,@"STO_CUDA_ENTRY STV_DEFAULT"
vec_cropFromImage:
.text.vec_cropFromImage:
        /* <DEDUP_REMOVED lines=90> */
[----:B------:R-:W2:Y:S01]  /*05a0*/  LDG.E.64 R6, desc[UR4][R6.64] ;  /* 0x0000000406067981 */ /* 0x000ea2000c1e1b00 */
[----:B-1----:R-:W-:-:S04]  /*05b0*/  IMAD R5, R5, UR6, RZ ;  /* 0x0000000605057c24 */ /* 0x002fc8000f8e02ff */
[----:B------:R-:W-:-:S04]  /*05c0*/  IMAD R3, R3, R5, R0 ;  /* 0x0000000503037224 */ /* 0x000fc800078e0200 */
[----:B0-----:R-:W-:-:S05]  /*05d0*/  IMAD.WIDE R2, R3, 0x8, R8 ;  /* 0x0000000803027825 */ /* 0x001fca00078e0208 */
[----:B--2---:R-:W-:Y:S01]  /*05e0*/  STG.E.64 desc[UR4][R2.64], R6 ;  /* 0x0000000602007986 */ /* 0x004fe2000c101b04 */
[----:B------:R-:W-:Y:S05]  /*05f0*/  EXIT ;  /* 0x000000000000794d */ /* 0x000fea0003800000 */
.L_x_782:
[----:B------:R-:W0:Y:S01]  /*0600*/  LDCU UR6, c[0x0][0x384] ;  /* 0x00007080ff0677ac */ /* 0x000e220008000800 */
[----:B------:R-:W1:Y:S01]  /*0610*/  LDC.64 R6, c[0x0][0x390] ;  /* 0x0000e400ff067b82 */ /* 0x000e620000000a00 */
[----:B0-----:R-:W-:-:S04]  /*0620*/  IMAD R5, R5, UR6, RZ ;  /* 0x0000000605057c24 */ /* 0x001fc8000f8e02ff */
[----:B------:R-:W-:-:S04]  /*0630*/  IMAD R5, R3, R5, R0 ;  /* 0x0000000503057224 */ /* 0x000fc800078e0200 */
[----:B-1----:R-:W-:-:S05]  /*0640*/  IMAD.WIDE R6, R5, 0x8, R6 ;  /* 0x0000000805067825 */ /* 0x002fca00078e0206 */
[----:B------:R-:W-:Y:S01]  /*0650*/  STG.E.64 desc[UR4][R6.64], RZ ;  /* 0x000000ff06007986 */ /* 0x000fe2000c101b04 */
[----:B------:R-:W-:Y:S05]  /*0660*/  EXIT ;  /* 0x000000000000794d */ /* 0x000fea0003800000 */
.L_x_783:
        /* <DEDUP_REMOVED lines=9> */
.L_x_1679:


//--------------------- .text.vec_computeFisherMatrix --------------------------
	.section	.text.vec_computeFisherMatrix,"ax",@progbits
	.align	128
        .global         vec_computeFisherMatrix
        .type           vec_computeFisherMatrix,@function
        .size           vec_computeFisherMatrix,(.L_x_1562 - vec_computeFisherMatrix)
        .other          vec_computeFisherMatrix,@"STO_CUDA_ENTRY STV_DEFAULT"
vec_computeFisherMatrix:
.text.vec_computeFisherMatrix:
        /* <DEDUP_REMOVED lines=17> */
[----:B0-----:R-:W-:Y:S01]  /*0110*/  IMAD.SHL.U32 R3, R2, 0x10, RZ ;  /* 0x0000001002037824 */ /* 0x001fe200078e00ff */
[----:B------:R-:W-:-:S04]  /*0120*/  IABS R12, R2 ;  /* 0x00000002000c7213 */ /* 0x000fc80000000000 */
[-C--:B------:R-:W-:Y:S02]  /*0130*/  IABS R10, R3.reuse ;  /* 0x00000003000a7213 */ /* 0x080fe40000000000 */
[----:B------:R-:W-:Y:S02]  /*0140*/  IABS R8, R3 ;  /* 0x0000000300087213 */ /* 0x000fe40000000000 */
[----:B------:R-:W0:Y:S08]  /*0150*/  I2F.RP R0, R10 ;  /* 0x0000000a00007306 */ /* 0x000e300000209400 */
[----:B0-----:R-:W0:Y:S02]  /*0160*/  MUFU.RCP R0, R0 ;  /* 0x0000000000007308 */ /* 0x001e240000001000 */
[----:B0-----:R-:W-:-:S06]  /*0170*/  VIADD R6, R0, 0xffffffe ;  /* 0x0ffffffe00067836 */ /* 0x001fcc0000000000 */
[----:B------:R0:W2:Y:S02]  /*0180*/  F2I.FTZ.U32.TRUNC.NTZ R7, R6 ;  /* 0x0000000600077305 */ /* 0x0000a4000021f000 */
[----:B0-----:R-:W-:Y:S01]  /*0190*/  IMAD.MOV.U32 R6, RZ, RZ, RZ ;  /* 0x000000ffff067224 */ /* 0x001fe200078e00ff */
[----:B--2---:R-:W-:-:S05]  /*01a0*/  IADD3 R5, PT, PT, RZ, -R7, RZ ;  /* 0x80000007ff057210 */ /* 0x004fca0007ffe0ff */
[----:B------:R-:W-:-:S04]  /*01b0*/  IMAD R5, R5, R10, RZ ;  /* 0x0000000a05057224 */ /* 0x000fc800078e02ff */
[----:B------:R-:W-:-:S04]  /*01c0*/  IMAD.HI.U32 R7, R7, R5, R6 ;  /* 0x0000000507077227 */ /* 0x000fc800078e0006 */
[----:B------:R-:W-:Y:S02]  /*01d0*/  IMAD.MOV R5, RZ, RZ, -R8 ;  /* 0x000000ffff057224 */ /* 0x000fe400078e0a08 */
[----:B------:R-:W-:Y:S01]  /*01e0*/  IMAD.HI.U32 R0, R7, R9, RZ ;  /* 0x0000000907007227 */ /* 0x000fe200078e00ff */
[----:B------:R-:W0:Y:S03]  /*01f0*/  I2F.RP R8, R12 ;  /* 0x0000000c00087306 */ /* 0x000e260000209400 */
[----:B------:R-:W-:-:S05]  /*0200*/  IMAD R5, R0, R5, R9 ;  /* 0x0000000500057224 */ /* 0x000fca00078e0209 */
[----:B------:R-:W-:Y:S01]  /*0210*/  ISETP.GT.U32.AND P2, PT, R10, R5, PT ;  /* 0x000000050a00720c */ /* 0x000fe20003f44070 */
[----:B0-----:R-:W0:-:S12]  /*0220*/  MUFU.RCP R8, R8 ;  /* 0x0000000800087308 */ /* 0x001e180000001000 */
[-C--:B------:R-:W-:Y:S01]  /*0230*/  @!P2 IADD3 R5, PT, PT, R5, -R10.reuse, RZ ;  /* 0x8000000a0505a210 */ /* 0x080fe20007ffe0ff */
[----:B------:R-:W-:Y:S01]  /*0240*/  @!P2 VIADD R0, R0, 0x1 ;  /* 0x000000010000a836 */ /* 0x000fe20000000000 */
[----:B------:R-:W-:Y:S02]  /*0250*/  ISETP.NE.AND P2, PT, R3, RZ, PT ;  /* 0x000000ff0300720c */ /* 0x000fe40003f45270 */
[----:B------:R-:W-:Y:S02]  /*0260*/  ISETP.GE.U32.AND P0, PT, R5, R10, PT ;  /* 0x0000000a0500720c */ /* 0x000fe40003f06070 */
[----:B------:R-:W-:-:S04]  /*0270*/  LOP3.LUT R5, R4, R3, RZ, 0x3c, !PT ;  /* 0x0000000304057212 */ /* 0x000fc800078e3cff */
[----:B------:R-:W-:Y:S01]  /*0280*/  ISETP.GE.AND P1, PT, R5, RZ, PT ;  /* 0x000000ff0500720c */ /* 0x000fe20003f26270 */
[----:B0-----:R-:W-:-:S04]  /*0290*/  VIADD R6, R8, 0xffffffe ;  /* 0x0ffffffe08067836 */ /* 0x001fc80000000000 */
[----:B------:R0:W2:Y:S02]  /*02a0*/  F2I.FTZ.U32.TRUNC.NTZ R7, R6 ;  /* 0x0000000600077305 */ /* 0x0000a4000021f000 */
[----:B------:R-:W-:-:S05]  /*02b0*/  @P0 IADD3 R0, PT, PT, R0, 0x1, RZ ;  /* 0x0000000100000810 */ /* 0x000fca0007ffe0ff */
[----:B------:R-:W-:Y:S02]  /*02c0*/  IMAD.MOV.U32 R9, RZ, RZ, R0 ;  /* 0x000000ffff097224 */ /* 0x000fe400078e0000 */
[----:B0-----:R-:W-:Y:S02]  /*02d0*/  IMAD.MOV.U32 R6, RZ, RZ, RZ ;  /* 0x000000ffff067224 */ /* 0x001fe400078e00ff */
[----:B------:R-:W-:Y:S01]  /*02e0*/  @!P1 IMAD.MOV R9, RZ, RZ, -R9 ;  /* 0x000000ffff099224 */ /* 0x000fe200078e0a09 */
[----:B------:R-:W-:Y:S02]  /*02f0*/  @!P2 LOP3.LUT R9, RZ, R3, RZ, 0x33, !PT ;  /* 0x00000003ff09a212 */ /* 0x000fe400078e33ff */
[----:B--2---:R-:W-:-:S03]  /*0300*/  IADD3 R5, PT, PT, RZ, -R7, RZ ;  /* 0x80000007ff057210 */ /* 0x004fc60007ffe0ff */
[----:B------:R-:W-:-:S04]  /*0310*/  IMAD.MOV R0, RZ, RZ, -R9 ;  /* 0x000000ffff007224 */ /* 0x000fc800078e0a09 */
[----:B------:R-:W-:Y:S02]  /*0320*/  IMAD R11, R3, R0, R4 ;  /* 0x00000000030b7224 */ /* 0x000fe400078e0204 */
[----:B------:R-:W-:-:S03]  /*0330*/  IMAD R3, R5, R12, RZ ;  /* 0x0000000c05037224 */ /* 0x000fc600078e02ff */
[----:B------:R-:W-:Y:S01]  /*0340*/  IABS R0, R11 ;  /* 0x0000000b00007213 */ /* 0x000fe20000000000 */
[----:B------:R-:W-:-:S03]  /*0350*/  IMAD.HI.U32 R6, R7, R3, R6 ;  /* 0x0000000307067227 */ /* 0x000fc600078e0006 */
[----:B------:R-:W-:-:S05]  /*0360*/  MOV R3, R0 ;  /* 0x0000000000037202 */ /* 0x000fca0000000f00 */
[----:B------:R-:W-:Y:S02]  /*0370*/  IMAD.HI.U32 R0, R6, R3, RZ ;  /* 0x0000000306007227 */ /* 0x000fe400078e00ff */
[----:B------:R-:W0:Y:S02]  /*0380*/  LDC.64 R6, c[0x0][0x398] ;  /* 0x0000e600ff067b82 */ /* 0x000e240000000a00 */
        /* <DEDUP_REMOVED lines=9> */
[----:B------:R-:W-:-:S06]  /*0420*/  @P0 VIADD R0, R0, 0x1 ;  /* 0x0000000100000836 */ /* 0x000fcc0000000000 */
[----:B------:R-:W-:Y:S01]  /*0430*/  @!P1 IMAD.MOV R0, RZ, RZ, -R0 ;  /* 0x000000ffff009224 */ /* 0x000fe200078e0a00 */
[----:B------:R-:W-:-:S04]  /*0440*/  @!P2 LOP3.LUT R0, RZ, R2, RZ, 0x33, !PT ;  /* 0x00000002ff00a212 */ /* 0x000fc800078e33ff */
[----:B------:R-:W-:-:S05]  /*0450*/  IADD3 R3, PT, PT, -R0, RZ, RZ ;  /* 0x000000ff00037210 */ /* 0x000fca0007ffe1ff */
[----:B------:R-:W-:-:S04]  /*0460*/  IMAD R3, R2, R3, R11 ;  /* 0x0000000302037224 */ /* 0x000fc800078e020b */
[----:B------:R-:W-:-:S04]  /*0470*/  IMAD R2, R9, R2, R3 ;  /* 0x0000000209027224 */ /* 0x000fc800078e0203 */
[----:B0-----:R-:W-:-:S06]  /*0480*/  IMAD.WIDE R6, R2, 0x8, R6 ;  /* 0x0000000802067825 */ /* 0x001fcc00078e0206 */
[----:B-1----:R-:W2:Y:S01]  /*0490*/  LDG.E.64 R6, desc[UR4][R6.64] ;  /* 0x0000000406067981 */ /* 0x002ea2000c1e1b00 */
[----:B------:R-:W-:Y:S01]  /*04a0*/  BSSY.RECONVERGENT B0, `(.L_x_784) ;  /* 0x0000069000007945 */ /* 0x000fe20003800200 */
[----:B--2---:R-:W-:-:S14]  /*04b0*/  DSETP.GT.AND P0, PT, R6, RZ, PT ;  /* 0x000000ff0600722a */ /* 0x004fdc0003f04000 */
[----:B------:R-:W-:Y:S05]  /*04c0*/  @!P0 BRA `(.L_x_785) ;  /* 0x00000004008c8947 */ /* 0x000fea0003800000 */
[----:B------:R-:W0:Y:S01]  /*04d0*/  MUFU.RCP64H R9, R7 ;  /* 0x0000000700097308 */ /* 0x000e220000001800 */
[----:B------:R-:W-:Y:S01]  /*04e0*/  VIADD R8, R7, 0x300402 ;  /* 0x0030040207087836 */ /* 0x000fe20000000000 */
[----:B------:R-:W-:Y:S01]  /*04f0*/  SHF.R.S32.HI R3, RZ, 0x1f, R0 ;  /* 0x0000001fff037819 */ /* 0x000fe20000011400 */
[----:B------:R-:W-:Y:S03]  /*0500*/  BSSY.RECONVERGENT B1, `(.L_x_786) ;  /* 0x000000e000017945 */ /* 0x000fe60003800200 */
[----:B------:R-:W-:Y:S02]  /*0510*/  FSETP.GEU.AND P0, PT, |R8|, 5.8789094863358348022e-39, PT ;  /* 0x004004020800780b */ /* 0x000fe40003f0e200 */
[----:B------:R-:W-:Y:S01]  /*0520*/  LEA.HI R3, R3, R0, RZ, 0x2 ;  /* 0x0000000003037211 */ /* 0x000fe200078f10ff */
[----:B0-----:R-:W-:-:S08]  /*0530*/  DFMA R10, -R6, R8, 1 ;  /* 0x3ff00000060a742b */ /* 0x001fd00000000108 */
[----:B------:R-:W-:-:S08]  /*0540*/  DFMA R10, R10, R10, R10 ;  /* 0x0000000a0a0a722b */ /* 0x000fd0000000000a */
[----:B------:R-:W-:-:S08]  /*0550*/  DFMA R10, R8, R10, R8 ;  /* 0x0000000a080a722b */ /* 0x000fd00000000008 */
[----:B------:R-:W-:-:S08]  /*0560*/  DFMA R12, -R6, R10, 1 ;  /* 0x3ff00000060c742b */ /* 0x000fd0000000010a */
[----:B------:R-:W-:Y:S01]  /*0570*/  DFMA R16, R10, R12, R10 ;  /* 0x0000000c0a10722b */ /* 0x000fe2000000000a */
[----:B------:R-:W-:Y:S01]  /*0580*/  SHF.R.S32.HI R12, RZ, 0x2, R3 ;  /* 0x00000002ff0c7819 */ /* 0x000fe20000011403 */
[----:B------:R-:W-:Y:S09]  /*0590*/  @P0 BRA `(.L_x_787) ;  /* 0x0000000000100947 */ /* 0x000ff20003800000 */
[----:B------:R-:W-:Y:S02]  /*05a0*/  LOP3.LUT R5, R7, 0x7fffffff, RZ, 0xc0, !PT ;  /* 0x7fffffff07057812 */ /* 0x000fe400078ec0ff */
[----:B------:R-:W-:-:S03]  /*05b0*/  MOV R8, 0x5e0 ;  /* 0x000005e000087802 */ /* 0x000fc60000000f00 */
[----:B------:R-:W-:-:S07]  /*05c0*/  VIADD R14, R5, 0xfff00000 ;  /* 0xfff00000050e7836 */ /* 0x000fce0000000000 */
[----:B------:R-:W-:Y:S05]  /*05d0*/  CALL.REL.NOINC `($__internal_63_$__cuda_sm20_dblrcp_rn_slowpath_v3) ;  /* 0x00000004005c7944 */ /* 0x000fea0003c00000 */
.L_x_787:
[----:B------:R-:W-:Y:S05]  /*05e0*/  BSYNC.RECONVERGENT B1 ;  /* 0x0000000000017941 */ /* 0x000fea0003800200 */
.L_x_786:
[----:B------:R-:W0:Y:S01]  /*05f0*/  LDC.64 R6, c[0x0][0x390] ;  /* 0x0000e400ff067b82 */ /* 0x000e220000000a00 */
[----:B------:R-:W1:Y:S01]  /*0600*/  F2F.F32.F64 R13, R16 ;  /* 0x00000010000d7310 */ /* 0x000e620000301000 */
[----:B------:R-:W-:Y:S01]  /*0610*/  ISETP.GT.AND P0, PT, R12, 0x1, PT ;  /* 0x000000010c00780c */ /* 0x000fe20003f04270 */
[----:B------:R-:W-:Y:S05]  /*0620*/  BSSY.RECONVERGENT B1, `(.L_x_788) ;  /* 0x000002a000017945 */ /* 0x000fea0003800200 */
[----:B------:R-:W2:Y:S08]  /*0630*/  LDC.64 R8, c[0x0][0x3a0] ;  /* 0x0000e800ff087b82 */ /* 0x000eb00000000a00 */
[----:B------:R-:W3:Y:S01]  /*0640*/  LDC.64 R10, c[0x0][0x3a8] ;  /* 0x0000ea00ff0a7b82 */ /* 0x000ee20000000a00 */
[----:B0-----:R-:W-:-:S07]  /*0650*/  IMAD.WIDE R4, R4, 0x4, R6 ;  /* 0x0000000404047825 */ /* 0x001fce00078e0206 */
[----:B------:R-:W0:Y:S01]  /*0660*/  LDC.64 R18, c[0x0][0x3b0] ;  /* 0x0000ec00ff127b82 */ /* 0x000e220000000a00 */
[----:B-1----:R1:W-:Y:S01]  /*0670*/  STG.E desc[UR4][R4.64], R13 ;  /* 0x0000000d04007986 */ /* 0x0023e2000c101904 */
[----:B--2---:R-:W-:-:S06]  /*0680*/  IMAD.WIDE R6, R2, 0x8, R8 ;  /* 0x0000000802067825 */ /* 0x004fcc00078e0208 */
[----:B------:R-:W2:Y:S01]  /*0690*/  LDC.64 R14, c[0x0][0x3b8] ;  /* 0x0000ee00ff0e7b82 */ /* 0x000ea20000000a00 */
[----:B---3--:R-:W-:-:S04]  /*06a0*/  IMAD.WIDE R8, R2, 0x8, R10 ;  /* 0x0000000802087825 */ /* 0x008fc800078e020a */
[----:B0-----:R-:W-:-:S04]  /*06b0*/  IMAD.WIDE R10, R2, 0x8, R18 ;  /* 0x00000008020a7825 */ /* 0x001fc800078e0212 */
[----:B--2---:R-:W-:Y:S01]  /*06c0*/  IMAD.WIDE R14, R2, 0x8, R14 ;  /* 0x00000008020e7825 */ /* 0x004fe200078e020e */
[----:B-1----:R-:W-:Y:S06]  /*06d0*/  @P0 BRA `(.L_x_789) ;  /* 0x00000000003c0947 */ /* 0x002fec0003800000 */
[----:B------:R-:W-:-:S04]  /*06e0*/  VIMNMX.U32 R12, PT, PT, R12, 0x2, PT ;  /* 0x000000020c0c7848 */ /* 0x000fc80003fe0000 */
[----:B------:R-:W-:-:S04]  /*06f0*/  SHF.L.U32 R12, R12, 0x2, RZ ;  /* 0x000000020c0c7819 */ /* 0x000fc800000006ff */
[----:B------:R-:W0:Y:S02]  /*0700*/  LDC R16, c[0x2][R12] ;  /* 0x008000000c107b82 */ /* 0x000e240000000800 */
[----:B0-----:R-:W-:-:S04]  /*0710*/  SHF.R.S32.HI R17, RZ, 0x1f, R16 ;  /* 0x0000001fff117819 */ /* 0x001fc80000011410 */
.L_x_1483:
[----:B------:R-:W-:Y:S05]  /*0720*/  BRX R16 -0x730                                                                       (*"BRANCH_TARGETS .L_x_1484,.L_x_1485,.L_x_790"*) ;  /* 0xfffffff810347949 */ /* 0x000fea000383ffff */
.L_x_1485:
[----:B------:R-:W2:Y:S02]  /*0730*/  LDG.E.64 R16, desc[UR4][R8.64] ;  /* 0x0000000408107981 */ /* 0x000ea4000c1e1b00 */
[----:B--2---:R-:W0:Y:S02]  /*0740*/  F2F.F32.F64 R16, R16 ;  /* 0x0000001000107310 */ /* 0x004e240000301000 */
[----:B0-----:R-:W-:-:S05]  /*0750*/  FMUL R13, R13, R16 ;  /* 0x000000100d0d7220 */ /* 0x001fca0000400000 */
[----:B------:R2:W-:Y:S01]  /*0760*/  STG.E desc[UR4][R4.64], R13 ;  /* 0x0000000d04007986 */ /* 0x0005e2000c101904 */
[----:B------:R-:W-:Y:S05]  /*0770*/  BRA `(.L_x_790) ;  /* 0x0000000000507947 */ /* 0x000fea0003800000 */
.L_x_1484:
[----:B------:R-:W2:Y:S02]  /*0780*/  LDG.E.64 R16, desc[UR4][R6.64] ;  /* 0x0000000406107981 */ /* 0x000ea4000c1e1b00 */
[----:B--2---:R-:W0:Y:S02]  /*0790*/  F2F.F32.F64 R16, R16 ;  /* 0x0000001000107310 */ /* 0x004e240000301000 */
[----:B0-----:R-:W-:-:S05]  /*07a0*/  FMUL R13, R13, R16 ;  /* 0x000000100d0d7220 */ /* 0x001fca0000400000 */
[----:B------:R3:W-:Y:S01]  /*07b0*/  STG.E desc[UR4][R4.64], R13 ;  /* 0x0000000d04007986 */ /* 0x0007e2000c101904 */
[----:B------:R-:W-:Y:S05]  /*07c0*/  BRA `(.L_x_790) ;  /* 0x00000000003c7947 */ /* 0x000fea0003800000 */
.L_x_789:
[----:B------:R-:W-:-:S05]  /*07d0*/  IMAD.MOV.U32 R17, RZ, RZ, -0x2 ;  /* 0xfffffffeff117424 */ /* 0x000fca00078e00ff */
[----:B------:R-:W-:-:S05]  /*07e0*/  VIADDMNMX.U32 R12, R12, R17, 0x2, PT ;  /* 0x000000020c0c7446 */ /* 0x000fca0003800011 */
[----:B------:R-:W-:-:S04]  /*07f0*/  IMAD.SHL.U32 R12, R12, 0x4, RZ ;  /* 0x000000040c0c7824 */ /* 0x000fc800078e00ff */
[----:B------:R-:W0:Y:S02]  /*0800*/  LDC R16, c[0x2][R12+0xc] ;  /* 0x008003000c107b82 */ /* 0x000e240000000800 */
[----:B0-----:R-:W-:-:S04]  /*0810*/  SHF.R.S32.HI R17, RZ, 0x1f, R16 ;  /* 0x0000001fff117819 */ /* 0x001fc80000011410 */
.L_x_1487:
[----:B------:R-:W-:Y:S05]  /*0820*/  BRX R16 -0x830                                                                       (*"BRANCH_TARGETS .L_x_1488,.L_x_1489,.L_x_790"*) ;  /* 0xfffffff410f47949 */ /* 0x000fea000383ffff */
.L_x_1489:
[----:B------:R-:W2:Y:S02]  /*0830*/  LDG.E.64 R16, desc[UR4][R14.64] ;  /* 0x000000040e107981 */ /* 0x000ea4000c1e1b00 */
[----:B--2---:R-:W0:Y:S02]  /*0840*/  F2F.F32.F64 R16, R16 ;  /* 0x0000001000107310 */ /* 0x004e240000301000 */
[----:B0-----:R-:W-:-:S05]  /*0850*/  FMUL R13, R13, R16 ;  /* 0x000000100d0d7220 */ /* 0x001fca0000400000 */
[----:B------:R0:W-:Y:S01]  /*0860*/  STG.E desc[UR4][R4.64], R13 ;  /* 0x0000000d04007986 */ /* 0x0001e2000c101904 */
[----:B------:R-:W-:Y:S05]  /*0870*/  BRA `(.L_x_790) ;  /* 0x0000000000107947 */ /* 0x000fea0003800000 */
.L_x_1488:
[----:B------:R-:W2:Y:S02]  /*0880*/  LDG.E.64 R16, desc[UR4][R10.64] ;  /* 0x000000040a107981 */ /* 0x000ea4000c1e1b00 */
[----:B--2---:R-:W0:Y:S02]  /*0890*/  F2F.F32.F64 R16, R16 ;  /* 0x0000001000107310 */ /* 0x004e240000301000 */
[----:B0-----:R-:W-:-:S05]  /*08a0*/  FMUL R13, R13, R16 ;  /* 0x000000100d0d7220 */ /* 0x001fca0000400000 */
[----:B------:R1:W-:Y:S02]  /*08b0*/  STG.E desc[UR4][R4.64], R13 ;  /* 0x0000000d04007986 */ /* 0x0003e4000c101904 */
.L_x_790:
[----:B------:R-:W-:Y:S05]  /*08c0*/  BSYNC.RECONVERGENT B1 ;  /* 0x0000000000017941 */ /* 0x000fea0003800200 */
.L_x_788:
[----:B------:R-:W-:-:S04]  /*08d0*/  LOP3.LUT R3, R3, 0xfffffffc, RZ, 0xc0, !PT ;  /* 0xfffffffc03037812 */ /* 0x000fc800078ec0ff */
[----:B------:R-:W-:-:S04]  /*08e0*/  IADD3 R0, PT, PT, R0, -R3, RZ ;  /* 0x8000000300007210 */ /* 0x000fc80007ffe0ff */
[----:B------:R-:W-:-:S13]  /*08f0*/  ISETP.GT.AND P0, PT, R0, 0x1, PT ;  /* 0x000000010000780c */ /* 0x000fda0003f04270 */
[----:B------:R-:W-:Y:S05]  /*0900*/  @P0 BRA `(.L_x_791) ;  /* 0x00000000003c0947 */ /* 0x000fea0003800000 */
[----:B------:R-:W-:-:S05]  /*0910*/  VIMNMX.U32 R0, PT, PT, R0, 0x2, PT ;  /* 0x0000000200007848 */ /* 0x000fca0003fe0000 */
[----:B------:R-:W-:-:S04]  /*0920*/  IMAD.SHL.U32 R0, R0, 0x4, RZ ;  /* 0x0000000400007824 */ /* 0x000fc800078e00ff */
[----:B------:R-:W4:Y:S02]  /*0930*/  LDC R2, c[0x2][R0+0x18] ;  /* 0x0080060000027b82 */ /* 0x000f240000000800 */
[----:B----4-:R-:W-:-:S04]  /*0940*/  SHF.R.S32.HI R3, RZ, 0x1f, R2 ;  /* 0x0000001fff037819 */ /* 0x010fc80000011402 */
.L_x_1491:
[----:B------:R-:W-:Y:S05]  /*0950*/  BRX R2 -0x960                                                                        (*"BRANCH_TARGETS .L_x_1492,.L_x_1493,.L_x_1494"*) ;  /* 0xfffffff402a87949 */ /* 0x000fea000383ffff */
.L_x_1493:
[----:B------:R-:W4:Y:S02]  /*0960*/  LDG.E.64 R8, desc[UR4][R8.64] ;  /* 0x0000000408087981 */ /* 0x000f24000c1e1b00 */
[----:B----4-:R-:W0:Y:S02]  /*0970*/  F2F.F32.F64 R0, R8 ;  /* 0x0000000800007310 */ /* 0x010e240000301000 */
[----:B0123--:R-:W-:-:S05]  /*0980*/  FMUL R13, R0, R13 ;  /* 0x0000000d000d7220 */ /* 0x00ffca0000400000 */
[----:B------:R-:W-:Y:S01]  /*0990*/  STG.E desc[UR4][R4.64], R13 ;  /* 0x0000000d04007986 */ /* 0x000fe2000c101904 */
[----:B------:R-:W-:Y:S05]  /*09a0*/  EXIT ;  /* 0x000000000000794d */ /* 0x000fea0003800000 */
.L_x_1492:
[----:B------:R-:W4:Y:S02]  /*09b0*/  LDG.E.64 R6, desc[UR4][R6.64] ;  /* 0x0000000406067981 */ /* 0x000f24000c1e1b00 */
[----:B----4-:R-:W0:Y:S02]  /*09c0*/  F2F.F32.F64 R0, R6 ;  /* 0x0000000600007310 */ /* 0x010e240000301000 */
[----:B0123--:R-:W-:-:S05]  /*09d0*/  FMUL R13, R0, R13 ;  /* 0x0000000d000d7220 */ /* 0x00ffca0000400000 */
[----:B------:R-:W-:Y:S01]  /*09e0*/  STG.E desc[UR4][R4.64], R13 ;  /* 0x0000000d04007986 */ /* 0x000fe2000c101904 */
[----:B------:R-:W-:Y:S05]  /*09f0*/  EXIT ;  /* 0x000000000000794d */ /* 0x000fea0003800000 */
.L_x_791:
[----:B------:R-:W-:-:S04]  /*0a00*/  MOV R3, 0xfffffffe ;  /* 0xfffffffe00037802 */ /* 0x000fc80000000f00 */
[----:B------:R-:W-:-:S05]  /*0a10*/  VIADDMNMX.U32 R0, R0, R3, 0x2, PT ;  /* 0x0000000200007446 */ /* 0x000fca0003800003 */
[----:B------:R-:W-:-:S04]  /*0a20*/  IMAD.SHL.U32 R0, R0, 0x4, RZ ;  /* 0x0000000400007824 */ /* 0x000fc800078e00ff */
[----:B------:R-:W4:Y:S02]  /*0a30*/  LDC R2, c[0x2][R0+0x24] ;  /* 0x0080090000027b82 */ /* 0x000f240000000800 */
[----:B----4-:R-:W-:-:S04]  /*0a40*/  SHF.R.S32.HI R3, RZ, 0x1f, R2 ;  /* 0x0000001fff037819 */ /* 0x010fc80000011402 */
.L_x_1495:
[----:B------:R-:W-:Y:S05]  /*0a50*/  BRX R2 -0xa60                                                                        (*"BRANCH_TARGETS .L_x_1496,.L_x_1497,.L_x_1494"*) ;  /* 0xfffffff402687949 */ /* 0x000fea000383ffff */
.L_x_1497:
[----:B------:R-:W4:Y:S02]  /*0a60*/  LDG.E.64 R14, desc[UR4][R14.64] ;  /* 0x000000040e0e7981 */ /* 0x000f24000c1e1b00 */
[----:B----4-:R-:W0:Y:S02]  /*0a70*/  F2F.F32.F64 R0, R14 ;  /* 0x0000000e00007310 */ /* 0x010e240000301000 */
[----:B0123--:R-:W-:-:S05]  /*0a80*/  FMUL R13, R0, R13 ;  /* 0x0000000d000d7220 */ /* 0x00ffca0000400000 */
[----:B------:R-:W-:Y:S01]  /*0a90*/  STG.E desc[UR4][R4.64], R13 ;  /* 0x0000000d04007986 */ /* 0x000fe2000c101904 */
[----:B------:R-:W-:Y:S05]  /*0aa0*/  EXIT ;  /* 0x000000000000794d */ /* 0x000fea0003800000 */
.L_x_1496:
[----:B------:R-:W4:Y:S02]  /*0ab0*/  LDG.E.64 R10, desc[UR4][R10.64] ;  /* 0x000000040a0a7981 */ /* 0x000f24000c1e1b00 */
[----:B----4-:R-:W0:Y:S02]  /*0ac0*/  F2F.F32.F64 R0, R10 ;  /* 0x0000000a00007310 */ /* 0x010e240000301000 */
[----:B0123--:R-:W-:-:S05]  /*0ad0*/  FMUL R13, R0, R13 ;  /* 0x0000000d000d7220 */ /* 0x00ffca0000400000 */
[----:B------:R-:W-:Y:S01]  /*0ae0*/  STG.E desc[UR4][R4.64], R13 ;  /* 0x0000000d04007986 */ /* 0x000fe2000c101904 */
[----:B------:R-:W-:Y:S05]  /*0af0*/  EXIT ;  /* 0x000000000000794d */ /* 0x000fea0003800000 */
.L_x_785:
[----:B------:R-:W0:Y:S02]  /*0b00*/  LDC.64 R2, c[0x0][0x390] ;  /* 0x0000e400ff027b82 */ /* 0x000e240000000a00 */
[----:B0-----:R-:W-:-:S05]  /*0b10*/  IMAD.WIDE R2, R4, 0x4, R2 ;  /* 0x0000000404027825 */ /* 0x001fca00078e0202 */
[----:B------:R4:W-:Y:S02]  /*0b20*/  STG.E desc[UR4][R2.64], RZ ;  /* 0x000000ff02007986 */ /* 0x0009e4000c101904 */
.L_x_1494:
[----:B------:R-:W-:Y:S05]  /*0b30*/  BSYNC.RECONVERGENT B0 ;  /* 0x0000000000007941 */ /* 0x000fea0003800200 */
.L_x_784:
[----:B------:R-:W-:Y:S05]  /*0b40*/  EXIT ;  /* 0x000000000000794d */ /* 0x000fea0003800000 */
        .weak           $__internal_63_$__cuda_sm20_dblrcp_rn_slowpath_v3
        .type           $__internal_63_$__cuda_sm20_dblrcp_rn_slowpath_v3,@function
        .size           $__internal_63_$__cuda_sm20_dblrcp_rn_slowpath_v3,(.L_x_1562 - $__internal_63_$__cuda_sm20_dblrcp_rn_slowpath_v3)
$__internal_63_$__cuda_sm20_dblrcp_rn_slowpath_v3:
[----:B------:R-:W-:Y:S01]  /*0b50*/  DSETP.GTU.AND P0, PT, |R6|, +INF , PT ;  /* 0x7ff000000600742a */ /* 0x000fe20003f0c200 */
[----:B------:R-:W-:-:S13]  /*0b60*/  BSSY.RECONVERGENT B2, `(.L_x_792) ;  /* 0x0000023000027945 */ /* 0x000fda0003800200 */
[----:B------:R-:W-:Y:S05]  /*0b70*/  @P0 BRA `(.L_x_793) ;  /* 0x00000000007c0947 */ /* 0x000fea0003800000 */
[----:B------:R-:W-:-:S04]  /*0b80*/  LOP3.LUT R5, R7, 0x7fffffff, RZ, 0xc0, !PT ;  /* 0x7fffffff07057812 */ /* 0x000fc800078ec0ff */
[----:B------:R-:W-:-:S04]  /*0b90*/  IADD3 R9, PT, PT, R5, -0x1, RZ ;  /* 0xffffffff05097810 */ /* 0x000fc80007ffe0ff */
[----:B------:R-:W-:-:S13]  /*0ba0*/  ISETP.GE.U32.AND P0, PT, R9, 0x7fefffff, PT ;  /* 0x7fefffff0900780c */ /* 0x000fda0003f06070 */
[----:B------:R-:W-:Y:S01]  /*0bb0*/  @P0 LOP3.LUT R11, R7, 0x7ff00000, RZ, 0x3c, !PT ;  /* 0x7ff00000070b0812 */ /* 0x000fe200078e3cff */
[----:B------:R-:W-:Y:S01]  /*0bc0*/  @P0 IMAD.MOV.U32 R10, RZ, RZ, RZ ;  /* 0x000000ffff0a0224 */ /* 0x000fe200078e00ff */
[----:B------:R-:W-:Y:S06]  /*0bd0*/  @P0 BRA `(.L_x_794) ;  /* 0x00000000006c0947 */ /* 0x000fec0003800000 */
[----:B------:R-:W-:-:S13]  /*0be0*/  ISETP.GE.U32.AND P0, PT, R5, 0x1000001, PT ;  /* 0x010000010500780c */ /* 0x000fda0003f06070 */
[----:B------:R-:W-:Y:S05]  /*0bf0*/  @!P0 BRA `(.L_x_795) ;  /* 0x0000000000348947 */ /* 0x000fea0003800000 */
[----:B------:R-:W-:Y:S01]  /*0c00*/  IADD3 R11, PT, PT, R7, -0x3fe00000, RZ ;  /* 0xc0200000070b7810 */ /* 0x000fe20007ffe0ff */
[----:B------:R-:W-:-:S03]  /*0c10*/  IMAD.MOV.U32 R10, RZ, RZ, R6 ;  /* 0x000000ffff0a7224 */ /* 0x000fc600078e0006 */
[----:B------:R-:W0:Y:S03]  /*0c20*/  MUFU.RCP64H R15, R11 ;  /* 0x0000000b000f7308 */ /* 0x000e260000001800 */
        /* <DEDUP_REMOVED lines=10> */
.L_x_795:
[----:B------:R-:W-:Y:S01]  /*0cd0*/  DMUL R6, R6, 8.11296384146066816958e+31 ;  /* 0x4690000006067828 */ /* 0x000fe20000000000 */
[----:B------:R-:W-:-:S05]  /*0ce0*/  MOV R10, R14 ;  /* 0x0000000e000a7202 */ /* 0x000fca0000000f00 */
        /* <DEDUP_REMOVED lines=8> */
.L_x_793:
[----:B------:R-:W-:Y:S01]  /*0d70*/  LOP3.LUT R11, R7, 0x80000, RZ, 0xfc, !PT ;  /* 0x00080000070b7812 */ /* 0x000fe200078efcff */
[----:B------:R-:W-:-:S07]  /*0d80*/  IMAD.MOV.U32 R10, RZ, RZ, R6 ;  /* 0x000000ffff0a7224 */ /* 0x000fce00078e0006 */
.L_x_794:
[----:B------:R-:W-:Y:S05]  /*0d90*/  BSYNC.RECONVERGENT B2 ;  /* 0x0000000000027941 */ /* 0x000fea0003800200 */
.L_x_792:
[----:B------:R-:W-:Y:S01]  /*0da0*/  HFMA2 R9, -RZ, RZ, 0, 0 ;  /* 0x00000000ff097431 */ /* 0x000fe200000001ff */
[----:B------:R-:W-:Y:S01]  /*0db0*/  MOV R16, R10 ;  /* 0x0000000a00107202 */ /* 0x000fe20000000f00 */
[----:B------:R-:W-:Y:S02]  /*0dc0*/  IMAD.MOV.U32 R17, RZ, RZ, R11 ;  /* 0x000000ffff117224 */ /* 0x000fe400078e000b */
[----:B------:R-:W-:Y:S05]  /*0dd0*/  RET.REL.NODEC R8 `(vec_computeFisherMatrix) ;  /* 0xfffffff008887950 */ /* 0x000fea0003c3ffff */
.L_x_796:
        /* <DEDUP_REMOVED lines=10> */
.L_x_1562:


//--------------------- .text.vec_chi2            --------------------------
	.section	.text.vec_chi2,"ax",@progbits
	.align	128
        .global         vec_chi2
        .type           vec_chi2,@function
        .size           vec_chi2,(.L_x_1564 - vec_chi2)
        .other          vec_chi2,@"STO_CUDA_ENTRY STV_DEFAULT"
vec_chi2:
.text.vec_chi2:
[----:B------:R-:W-:Y:S01]  /*0000*/  LDC R1, c[0x0][0x37c] ;  /* 0x0000df00ff017b82 */ /* 0x000fe20000000800 */
[----:B------:R-:W0:Y:S01]  /*0010*/  S2R R0, SR_TID.Y ;  /* 0x0000000000007919 */ /* 0x000e220000002200 */
[----:B------:R-:W1:Y:S06]  /*0020*/  LDCU UR5, c[0x0][0x360] ;  /* 0x00006c00ff0577ac */ /* 0x000e6c0008000800 */
[----:B------:R-:W0:Y:S01]  /*0030*/  S2UR UR6, SR_CTAID.Y ;  /* 0x00000000000679c3 */ /* 0x000e220000002600 */
[----:B------:R-:W1:Y:S01]  /*0040*/  S2R R3, SR_TID.X ;  /* 0x0000000000037919 */ /* 0x000e620000002100 */
[----:B------:R-:W2:Y:S06]  /*0050*/  LDCU.64 UR8, c[0x0][0x380] ;  /* 0x00007000ff0877ac */ /* 0x000eac0008000a00 */
[----:B------:R-:W0:Y:S08]  /*0060*/  LDC R5, c[0x0][0x364] ;  /* 0x0000d900ff057b82 */ /* 0x000e300000000800 */
[----:B------:R-:W3:Y:S08]  /*0070*/  S2UR UR4, SR_CTAID.X ;  /* 0x00000000000479c3 */ /* 0x000ef00000002500 */
[----:B------:R-:W3:Y:S01]  /*0080*/  LDC R7, c[0x0][0x370] ;  /* 0x0000dc00ff077b82 */ /* 0x000ee20000000800 */
[----:B0-----:R-:W-:-:S04]  /*0090*/  IMAD R0, R5, UR6, R0 ;  /* 0x0000000605007c24 */ /* 0x001fc8000f8e0200 */
[----:B---3--:R-:W-:-:S04]  /*00a0*/  IMAD R0, R0, R7, UR4 ;  /* 0x0000000400007e24 */ /* 0x008fc8000f8e0207 */
[----:B-1----:R-:W-:-:S05]  /*00b0*/  IMAD R4, R0, UR5, R3 ;  /* 0x0000000500047c24 */ /* 0x002fca000f8e0203 */
[----:B--2---:R-:W-:Y:S02]  /*00c0*/  ISETP.GE.U32.AND P0, PT, R4, UR8, PT ;  /* 0x0000000804007c0c */ /* 0x004fe4000bf06070 */
[----:B------:R-:W-:-:S04]  /*00d0*/  SHF.R.S32.HI R5, RZ, 0x1f, R4 ;  /* 0x0000001fff057819 */ /* 0x000fc80000011404 */
[----:B------:R-:W-:-:S13]  /*00e0*/  ISETP.GE.AND.EX P0, PT, R5, UR9, PT, P0 ;  /* 0x0000000905007c0c */ /* 0x000fda000bf06300 */
[----:B------:R-:W-:Y:S05]  /*00f0*/  @P0 EXIT ;  /* 0x000000000000094d */ /* 0x000fea0003800000 */
[----:B------:R-:W0:Y:S01]  /*0100*/  LDCU.64 UR6, c[0x0][0x398] ;  /* 0x00007300ff0677ac */ /* 0x000e220008000a00 */
[C---:B------:R-:W-:Y:S01]  /*0110*/  IMAD.SHL.U32 R0, R4.reuse, 0x8, RZ ;  /* 0x0000000804007824 */ /* 0x040fe200078e00ff */
[----:B------:R-:W-:Y:S01]  /*0120*/  SHF.L.U64.HI R18, R4, 0x3, R5 ;  /* 0x0000000304127819 */ /* 0x000fe20000010205 */
[----:B------:R-:W1:Y:S03]  /*0130*/  LDCU.64 UR4, c[0x0][0x358] ;  /* 0x00006b00ff0477ac */ /* 0x000e660008000a00 */
[----:B0-----:R-:W-:-:S04]  /*0140*/  IADD3 R2, P0, PT, R0, UR6, RZ ;  /* 0x0000000600027c10 */ /* 0x001fc8000ff1e0ff */
[----:B------:R-:W-:-:S06]  /*0150*/  IADD3.X R3, PT, PT, R18, UR7, RZ, P0, !PT ;  /* 0x0000000712037c10 */ /* 0x000fcc00087fe4ff */
[----:B-1----:R-:W2:Y:S02]  /*0160*/  LDG.E.64 R2, desc[UR4][R2.64] ;  /* 0x0000000402027981 */ /* 0x002ea4000c1e1b00 */
[----:B--2---:R-:W-:-:S14]  /*0170*/  DSETP.GT.AND P0, PT, R2, RZ, PT ;  /* 0x000000ff0200722a */ /* 0x004fdc0003f04000 */
[----:B------:R-:W-:Y:S05]  /*0180*/  @!P0 BRA `(.L_x_797) ;  /* 0x0000000000848947 */ /* 0x000fea0003800000 */
[----:B------:R-:W0:Y:S02]  /*0190*/  LDCU.64 UR6, c[0x0][0x3a0] ;  /* 0x00007400ff0677ac */ /* 0x000e240008000a00 */
[C---:B0-----:R-:W-:Y:S01]  /*01a0*/  LEA R12, P0, R4.reuse, UR6, 0x2 ;  /* 0x00000006040c7c11 */ /* 0x041fe2000f8010ff */
[----:B------:R-:W0:Y:S03]  /*01b0*/  LDCU UR6, c[0x0][0x388] ;  /* 0x00007100ff0677ac */ /* 0x000e260008000800 */
[----:B------:R-:W-:-:S05]  /*01c0*/  LEA.HI.X R13, R4, UR7, R5, 0x2, P0 ;  /* 0x00000007040d7c11 */ /* 0x000fca00080f1405 */
[----:B------:R-:W2:Y:S01]  /*01d0*/  LDG.E R12, desc[UR4][R12.64] ;  /* 0x000000040c0c7981 */ /* 0x000ea2000c1e1900 */
[----:B------:R-:W-:Y:S01]  /*01e0*/  IMAD.MOV.U32 R8, RZ, RZ, 0x1 ;  /* 0x00000001ff087424 */ /* 0x000fe200078e00ff */
[----:B------:R-:W-:Y:S01]  /*01f0*/  BSSY.RECONVERGENT B0, `(.L_x_798) ;  /* 0x0000015000007945 */ /* 0x000fe20003800200 */
[----:B0-----:R-:W0:Y:S02]  /*0200*/  I2F.F64 R4, UR6 ;  /* 0x0000000600047d12 */ /* 0x001e240008201c00 */
[----:B0-----:R-:W-:-:S06]  /*0210*/  DMUL R4, R2, R4 ;  /* 0x0000000402047228 */ /* 0x001fcc0000000000 */
[----:B------:R-:W0:Y:S02]  /*0220*/  MUFU.RCP64H R9, R5 ;  /* 0x0000000500097308 */ /* 0x000e240000001800 */
[----:B0-----:R-:W-:-:S08]  /*0230*/  DFMA R10, -R4, R8, 1 ;  /* 0x3ff00000040a742b */ /* 0x001fd00000000108 */
[----:B------:R-:W-:-:S08]  /*0240*/  DFMA R10, R10, R10, R10 ;  /* 0x0000000a0a0a722b */ /* 0x000fd0000000000a */
[----:B------:R-:W-:Y:S01]  /*0250*/  DFMA R10, R8, R10, R8 ;  /* 0x0000000a080a722b */ /* 0x000fe20000000008 */
[----:B--2---:R-:W0:Y:S02]  /*0260*/  F2F.F64.F32 R6, R12 ;  /* 0x0000000c00067310 */ /* 0x004e240000201800 */
[----:B0-----:R-:W-:-:S05]  /*0270*/  DADD R6, R2, -R6 ;  /* 0x0000000002067229 */ /* 0x001fca0000000806 */
[----:B------:R-:W-:-:S03]  /*0280*/  DFMA R2, -R4, R10, 1 ;  /* 0x3ff000000402742b */ /* 0x000fc6000000010a */
[----:B------:R-:W-:-:S05]  /*0290*/  DMUL R6, R6, R6 ;  /* 0x0000000606067228 */ /* 0x000fca0000000000 */
[----:B------:R-:W-:-:S08]  /*02a0*/  DFMA R2, R10, R2, R10 ;  /* 0x000000020a02722b */ /* 0x000fd0000000000a */
[----:B------:R-:W-:Y:S01]  /*02b0*/  DMUL R8, R6, R2 ;  /* 0x0000000206087228 */ /* 0x000fe20000000000 */
[----:B------:R-:W-:-:S07]  /*02c0*/  FSETP.GEU.AND P1, PT, |R7|, 6.5827683646048100446e-37, PT ;  /* 0x036000000700780b */ /* 0x000fce0003f2e200 */
[----:B------:R-:W-:-:S08]  /*02d0*/  DFMA R10, -R4, R8, R6 ;  /* 0x00000008040a722b */ /* 0x000fd00000000106 */
[----:B------:R-:W-:-:S10]  /*02e0*/  DFMA R2, R2, R10, R8 ;  /* 0x0000000a0202722b */ /* 0x000fd40000000008 */
[----:B------:R-:W-:-:S05]  /*02f0*/  FFMA R8, RZ, R5, R3 ;  /* 0x00000005ff087223 */ /* 0x000fca0000000003 */
[----:B------:R-:W-:-:S13]  /*0300*/  FSETP.GT.AND P0, PT, |R8|, 1.469367938527859385e-39, PT ;  /* 0x001000000800780b */ /* 0x000fda0003f04200 */
[----:B------:R-:W-:Y:S05]  /*0310*/  @P0 BRA P1, `(.L_x_799) ;  /* 0x0000000000080947 */ /* 0x000fea0000800000 */
[----:B------:R-:W-:-:S07]  /*0320*/  MOV R10, 0x340 ;  /* 0x00000340000a7802 */ /* 0x000fce0000000f00 */
[----:B------:R-:W-:Y:S05]  /*0330*/  CALL.REL.NOINC `($__internal_65_$__cuda_sm20_div_rn_f64_full) ;  /* 0x0000000400107944 */ /* 0x000fea0003c00000 */
.L_x_799:
[----:B------:R-:W-:Y:S05]  /*0340*/  BSYNC.RECONVERGENT B0 ;  /* 0x0000000000007941 */ /* 0x000fea0003800200 */
.L_x_798:
[----:B------:R-:W0:Y:S02]  /*0350*/  LDCU.64 UR6, c[0x0][0x390] ;  /* 0x00007200ff0677ac */ /* 0x000e240008000a00 */
[----:B0-----:R-:W-:-:S04]  /*0360*/  IADD3 R4, P0, PT, R0, UR6, RZ ;  /* 0x0000000600047c10 */ /* 0x001fc8000ff1e0ff */
[----:B------:R-:W-:-:S05]  /*0370*/  IADD3.X R5, PT, PT, R18, UR7, RZ, P0, !PT ;  /* 0x0000000712057c10 */ /* 0x000fca00087fe4ff */
[----:B------:R-:W-:Y:S01]  /*0380*/  STG.E.64 desc[UR4][R4.64], R2 ;  /* 0x0000000204007986 */ /* 0x000fe2000c101b04 */
[----:B------:R-:W-:Y:S05]  /*0390*/  EXIT ;  /* 0x000000000000794d */ /* 0x000fea0003800000 */
.L_x_797:
[----:B------:R-:W0:Y:S02]  /*03a0*/  LDCU UR6, c[0x0][0x388] ;  /* 0x00007100ff0677ac */ /* 0x000e240008000800 */
[----:B0-----:R-:W0:Y:S08]  /*03b0*/  I2F.F64 R8, UR6 ;  /* 0x0000000600087d12 */ /* 0x001e300008201c00 */
[----:B0-----:R-:W0:Y:S01]  /*03c0*/  MUFU.RCP64H R3, R9 ;  /* 0x0000000900037308 */ /* 0x001e220000001800 */
[----:B------:R-:W-:-:S05]  /*03d0*/  VIADD R2, R9, 0x300402 ;  /* 0x0030040209027836 */ /* 0x000fca0000000000 */
[----:B------:R-:W-:Y:S01]  /*03e0*/  FSETP.GEU.AND P0, PT, |R2|, 5.8789094863358348022e-39, PT ;  /* 0x004004020200780b */ /* 0x000fe20003f0e200 */
[----:B0-----:R-:W-:-:S08]  /*03f0*/  DFMA R4, -R8, R2, 1 ;  /* 0x3ff000000804742b */ /* 0x001fd00000000102 */
[----:B------:R-:W-:-:S08]  /*0400*/  DFMA R4, R4, R4, R4 ;  /* 0x000000040404722b */ /* 0x000fd00000000004 */
[----:B------:R-:W-:-:S08]  /*0410*/  DFMA R4, R2, R4, R2 ;  /* 0x000000040204722b */ /* 0x000fd00000000002 */
[----:B------:R-:W-:-:S08]  /*0420*/  DFMA R6, -R8, R4, 1 ;  /* 0x3ff000000806742b */ /* 0x000fd00000000104 */
[----:B------:R-:W-:Y:S01]  /*0430*/  DFMA R4, R4, R6, R4 ;  /* 0x000000060404722b */ /* 0x000fe20000000004 */
[----:B------:R-:W-:Y:S10]  /*0440*/  @P0 BRA `(.L_x_800) ;  /* 0x0000000000100947 */ /* 0x000ff40003800000 */
[----:B------:R-:W-:-:S05]  /*0450*/  LOP3.LUT R2, R9, 0x7fffffff, RZ, 0xc0, !PT ;  /* 0x7fffffff09027812 */ /* 0x000fca00078ec0ff */
[----:B------:R-:W-:Y:S01]  /*0460*/  VIADD R3, R2, 0xfff00000 ;  /* 0xfff0000002037836 */ /* 0x000fe20000000000 */
[----:B------:R-:W-:-:S07]  /*0470*/  MOV R2, 0x490 ;  /* 0x0000049000027802 */ /* 0x000fce0000000f00 */
[----:B------:R-:W-:Y:S05]  /*0480*/  CALL.REL.NOINC `($__internal_64_$__cuda_sm20_dblrcp_rn_slowpath_v3) ;  /* 0x0000000000147944 */ /* 0x000fea0003c00000 */
.L_x_800:
[----:B------:R-:W0:Y:S02]  /*0490*/  LDCU.64 UR6, c[0x0][0x390] ;  /* 0x00007200ff0677ac */ /* 0x000e240008000a00 */
[----:B0-----:R-:W-:-:S04]  /*04a0*/  IADD3 R2, P0, PT, R0, UR6, RZ ;  /* 0x0000000600027c10 */ /* 0x001fc8000ff1e0ff */
[----:B------:R-:W-:-:S05]  /*04b0*/  IADD3.X R3, PT, PT, R18, UR7, RZ, P0, !PT ;  /* 0x0000000712037c10 */ /* 0x000fca00087fe4ff */
[----:B------:R-:W-:Y:S01]  /*04c0*/  STG.E.64 desc[UR4][R2.64], R4 ;  /* 0x0000000402007986 */ /* 0x000fe2000c101b04 */
[----:B------:R-:W-:Y:S05]  /*04d0*/  EXIT ;  /* 0x000000000000794d */ /* 0x000fea0003800000 */
        .weak           $__internal_64_$__cuda_sm20_dblrcp_rn_slowpath_v3
        .type           $__internal_64_$__cuda_sm20_dblrcp_rn_slowpath_v3,@function
        .size           $__internal_64_$__cuda_sm20_dblrcp_rn_slowpath_v3,($__internal_65_$__cuda_sm20_div_rn_f64_full - $__internal_64_$__cuda_sm20_dblrcp_rn_slowpath_v3)
$__internal_64_$__cuda_sm20_dblrcp_rn_slowpath_v3:
[----:B------:R-:W-:Y:S02]  /*04e0*/  IMAD.MOV.U32 R4, RZ, RZ, R8 ;  /* 0x000000ffff047224 */ /* 0x000fe400078e0008 */
[----:B------:R-:W-:-:S06]  /*04f0*/  IMAD.MOV.U32 R5, RZ, RZ, R9 ;  /* 0x000000ffff057224 */ /* 0x000fcc00078e0009 */
        /* <DEDUP_REMOVED lines=12> */
[----:B------:R-:W0:Y:S01]  /*05c0*/  MUFU.RCP64H R9, R7 ;  /* 0x0000000700097308 */ /* 0x000e220000001800 */
[----:B------:R-:W-:-:S06]  /*05d0*/  IMAD.MOV.U32 R8, RZ, RZ, R3 ;  /* 0x000000ffff087224 */ /* 0x000fcc00078e0003 */
        /* <DEDUP_REMOVED lines=10> */
.L_x_803:
        /* <DEDUP_REMOVED lines=10> */
.L_x_801:
[----:B------:R-:W-:Y:S01]  /*0720*/  LOP3.LUT R7, R5, 0x80000, RZ, 0xfc, !PT ;  /* 0x0008000005077812 */ /* 0x000fe200078efcff */
[----:B------:R-:W-:-:S07]  /*0730*/  IMAD.MOV.U32 R6, RZ, RZ, R4 ;  /* 0x000000ffff067224 */ /* 0x000fce00078e0004 */
.L_x_802:
[----:B------:R-:W-:Y:S02]  /*0740*/  IMAD.MOV.U32 R3, RZ, RZ, 0x0 ;  /* 0x00000000ff037424 */ /* 0x000fe400078e00ff */
[----:B------:R-:W-:Y:S02]  /*0750*/  IMAD.MOV.U32 R4, RZ, RZ, R6 ;  /* 0x000000ffff047224 */ /* 0x000fe400078e0006 */
[----:B------:R-:W-:Y:S01]  /*0760*/  IMAD.MOV.U32 R5, RZ, RZ, R7 ;  /* 0x000000ffff057224 */ /* 0x000fe200078e0007 */
[----:B------:R-:W-:Y:S06]  /*0770*/  RET.REL.NODEC R2 `(vec_chi2) ;  /* 0xfffffff802207950 */ /* 0x000fec0003c3ffff */
        .weak           $__internal_65_$__cuda_sm20_div_rn_f64_full
        .type           $__internal_65_$__cuda_sm20_div_rn_f64_full,@function
        .size           $__internal_65_$__cuda_sm20_div_rn_f64_full,(.L_x_1564 - $__internal_65_$__cuda_sm20_div_rn_f64_full)
$__internal_65_$__cuda_sm20_div_rn_f64_full:
        /* <DEDUP_REMOVED lines=10> */
[----:B------:R-:W-:Y:S01]  /*0820*/  ISETP.GE.U32.AND P1, PT, R11, R14, PT ;  /* 0x0000000e0b00720c */ /* 0x000fe20003f26070 */
[----:B------:R-:W-:Y:S02]  /*0830*/  IMAD.MOV.U32 R19, RZ, RZ, R14 ;  /* 0x000000ffff137224 */ /* 0x000fe400078e000e */
[----:B------:R-:W-:Y:S02]  /*0840*/  @!P2 LOP3.LUT R20, R5, 0x7ff00000, RZ, 0xc0, !PT ;  /* 0x7ff000000514a812 */ /* 0x000fe400078ec0ff */
[----:B------:R-:W0:Y:S02]  /*0850*/  MUFU.RCP64H R9, R3 ;  /* 0x0000000300097308 */ /* 0x000e240000001800 */
[----:B------:R-:W-:Y:S01]  /*0860*/  @!P2 ISETP.GE.U32.AND P3, PT, R11, R20, PT ;  /* 0x000000140b00a20c */ /* 0x000fe20003f66070 */
[----:B------:R-:W-:Y:S01]  /*0870*/  @!P2 IMAD.MOV.U32 R20, RZ, RZ, RZ ;  /* 0x000000ffff14a224 */ /* 0x000fe200078e00ff */
[----:B------:R-:W-:Y:S01]  /*0880*/  @!P0 LOP3.LUT R19, R3, 0x7ff00000, RZ, 0xc0, !PT ;  /* 0x7ff0000003138812 */ /* 0x000fe200078ec0ff */
[----:B0-----:R-:W-:-:S08]  /*0890*/  DFMA R12, R8, -R2, 1 ;  /* 0x3ff00000080c742b */ /* 0x001fd00000000802 */
[----:B------:R-:W-:Y:S01]  /*08a0*/  DFMA R16, R12, R12, R12 ;  /* 0x0000000c0c10722b */ /* 0x000fe2000000000c */
[----:B------:R-:W-:-:S05]  /*08b0*/  IMAD.MOV.U32 R12, RZ, RZ, 0x1ca00000 ;  /* 0x1ca00000ff0c7424 */ /* 0x000fca00078e00ff */
[C---:B------:R-:W-:Y:S02]  /*08c0*/  @!P2 SEL R13, R12.reuse, 0x63400000, !P3 ;  /* 0x634000000c0da807 */ /* 0x040fe40005800000 */
[----:B------:R-:W-:Y:S01]  /*08d0*/  DFMA R16, R8, R16, R8 ;  /* 0x000000100810722b */ /* 0x000fe20000000008 */
[----:B------:R-:W-:Y:S01]  /*08e0*/  SEL R9, R12, 0x63400000, !P1 ;  /* 0x634000000c097807 */ /* 0x000fe20004800000 */
[----:B------:R-:W-:Y:S01]  /*08f0*/  IMAD.MOV.U32 R8, RZ, RZ, R6 ;  /* 0x000000ffff087224 */ /* 0x000fe200078e0006 */
[--C-:B------:R-:W-:Y:S02]  /*0900*/  @!P2 LOP3.LUT R13, R13, 0x80000000, R7.reuse, 0xf8, !PT ;  /* 0x800000000d0da812 */ /* 0x100fe400078ef807 */
[----:B------:R-:W-:Y:S02]  /*0910*/  LOP3.LUT R9, R9, 0x800fffff, R7, 0xf8, !PT ;  /* 0x800fffff09097812 */ /* 0x000fe400078ef807 */
[----:B------:R-:W-:Y:S01]  /*0920*/  @!P2 LOP3.LUT R21, R13, 0x100000, RZ, 0xfc, !PT ;  /* 0x001000000d15a812 */ /* 0x000fe200078efcff */
[----:B------:R-:W-:-:S05]  /*0930*/  DFMA R22, R16, -R2, 1 ;  /* 0x3ff000001016742b */ /* 0x000fca0000000802 */
[----:B------:R-:W-:-:S03]  /*0940*/  @!P2 DFMA R8, R8, 2, -R20 ;  /* 0x400000000808a82b */ /* 0x000fc60000000814 */
[----:B------:R-:W-:Y:S01]  /*0950*/  DFMA R16, R16, R22, R16 ;  /* 0x000000161010722b */ /* 0x000fe20000000010 */
[----:B------:R-:W-:Y:S02]  /*0960*/  IMAD.MOV.U32 R22, RZ, RZ, R11 ;  /* 0x000000ffff167224 */ /* 0x000fe400078e000b */
[----:B------:R-:W-:-:S04]  /*0970*/  VIADD R23, R19, 0xffffffff ;  /* 0xffffffff13177836 */ /* 0x000fc80000000000 */
[----:B------:R-:W-:Y:S01]  /*0980*/  @!P2 LOP3.LUT R22, R9, 0x7ff00000, RZ, 0xc0, !PT ;  /* 0x7ff000000916a812 */ /* 0x000fe200078ec0ff */
[----:B------:R-:W-:-:S04]  /*0990*/  DMUL R20, R16, R8 ;  /* 0x0000000810147228 */ /* 0x000fc80000000000 */
        /* <DEDUP_REMOVED lines=33> */
.L_x_805:
        /* <DEDUP_REMOVED lines=16> */
.L_x_808:
[----:B------:R-:W-:Y:S01]  /*0cb0*/  LOP3.LUT R13, R5, 0x80000, RZ, 0xfc, !PT ;  /* 0x00080000050d7812 */ /* 0x000fe200078efcff */
[----:B------:R-:W-:Y:S01]  /*0cc0*/  IMAD.MOV.U32 R12, RZ, RZ, R4 ;  /* 0x000000ffff0c7224 */ /* 0x000fe200078e0004 */
[----:B------:R-:W-:Y:S06]  /*0cd0*/  BRA `(.L_x_806) ;  /* 0x0000000000087947 */ /* 0x000fec0003800000 */
.L_x_807:
[----:B------:R-:W-:Y:S01]  /*0ce0*/  LOP3.LUT R13, R7, 0x80000, RZ, 0xfc, !PT ;  /* 0x00080000070d7812 */ /* 0x000fe200078efcff */
[----:B------:R-:W-:-:S07]  /*0cf0*/  IMAD.MOV.U32 R12, RZ, RZ, R6 ;  /* 0x000000ffff0c7224 */ /* 0x000fce00078e0006 */
.L_x_806:
[----:B------:R-:W-:Y:S05]  /*0d00*/  BSYNC.RECONVERGENT B1 ;  /* 0x0000000000017941 */ /* 0x000fea0003800200 */
.L_x_804:
[----:B------:R-:W-:Y:S02]  /*0d10*/  IMAD.MOV.U32 R11, RZ, RZ, 0x0 ;  /* 0x00000000ff0b7424 */ /* 0x000fe400078e00ff */
[----:B------:R-:W-:Y:S02]  /*0d20*/  IMAD.MOV.U32 R2, RZ, RZ, R12 ;  /* 0x000000ffff027224 */ /* 0x000fe400078e000c */
[----:B------:R-:W-:Y:S01]  /*0d30*/  IMAD.MOV.U32 R3, RZ, RZ, R13 ;  /* 0x000000ffff037224 */ /* 0x000fe200078e000d */
[----:B------:R-:W-:Y:S06]  /*0d40*/  RET.REL.NODEC R10 `(vec_chi2) ;  /* 0xfffffff00aac7950 */ /* 0x000fec0003c3ffff */
.L_x_809:
        /* <DEDUP_REMOVED lines=11> */
.L_x_1564:


//--------------------- .text.vec_partialModel    --------------------------
	.section	.text.vec_partialModel,"ax",@progbits
	.align	128
        .global         vec_partialModel
        .type           vec_partialModel,@function
        .size           vec_partialModel,(.L_x_1565 - vec_partialModel)
        .other          vec_partialModel,@"STO_CUDA_ENTRY STV_DEFAULT"
vec_partialModel:
.text.vec_partialModel:
        /* <DEDUP_REMOVED lines=17> */
[----:B------:R-:W3:Y:S01]  /*0110*/  LDC R4, c[0x0][0x3a0] ;  /* 0x0000e800ff047b82 */ /* 0x000ee20000000800 */
[----:B0-----:R-:W-:-:S06]  /*0120*/  IMAD.WIDE R2, R0, 0x8, R2 ;  /* 0x0000000800027825 */ /* 0x001fcc00078e0202 */
[----:B-1----:R-:W4:Y:S01]  /*0130*/  LDG.E.64 R2, desc[UR4][R2.64] ;  /* 0x0000000402027981 */ /* 0x002f22000c1e1b00 */
[----:B--2---:R-:W-:-:S05]  /*0140*/  IMAD.WIDE R8, R0, 0x8, R8 ;  /* 0x0000000800087825 */ /* 0x004fca00078e0208 */
[----:B------:R-:W4:Y:S01]  /*0150*/  LDG.E.64 R6, desc[UR4][R8.64] ;  /* 0x0000000408067981 */ /* 0x000f22000c1e1b00 */
[----:B---3--:R-:W-:-:S06]  /*0160*/  FADD R4, R4, R4 ;  /* 0x0000000404047221 */ /* 0x008fcc0000000000 */
[----:B------:R-:W0:Y:S01]  /*0170*/  F2F.F64.F32 R4, R4 ;  /* 0x0000000400047310 */ /* 0x000e220000201800 */
[----:B------:R-:W-:-:S07]  /*0180*/  IMAD.MOV.U32 R10, RZ, RZ, 0x1 ;  /* 0x00000001ff0a7424 */ /* 0x000fce00078e00ff */
[----:B0-----:R-:W0:Y:S02]  /*0190*/  MUFU.RCP64H R11, R5 ;  /* 0x00000005000b7308 */ /* 0x001e240000001800 */
[----:B0-----:R-:W-:-:S08]  /*01a0*/  DFMA R12, -R4, R10, 1 ;  /* 0x3ff00000040c742b */ /* 0x001fd0000000010a */
[----:B------:R-:W-:-:S08]  /*01b0*/  DFMA R12, R12, R12, R12 ;  /* 0x0000000c0c0c722b */ /* 0x000fd0000000000c */
[----:B------:R-:W-:-:S08]  /*01c0*/  DFMA R12, R10, R12, R10 ;  /* 0x0000000c0a0c722b */ /* 0x000fd0000000000a */
[----:B------:R-:W-:-:S08]  /*01d0*/  DFMA R10, -R4, R12, 1 ;  /* 0x3ff00000040a742b */ /* 0x000fd0000000010c */
[----:B------:R-:W-:Y:S01]  /*01e0*/  DFMA R10, R12, R10, R12 ;  /* 0x0000000a0c0a722b */ /* 0x000fe2000000000c */
[----:B------:R-:W-:Y:S01]  /*01f0*/  BSSY.RECONVERGENT B0, `(.L_x_810) ;  /* 0x000000b000007945 */ /* 0x000fe20003800200 */
[----:B----4-:R-:W-:-:S08]  /*0200*/  DADD R6, R2, -R6 ;  /* 0x0000000002067229 */ /* 0x010fd00000000806 */
[----:B------:R-:W-:-:S08]  /*0210*/  DMUL R2, R6, R10 ;  /* 0x0000000a06027228 */ /* 0x000fd00000000000 */
[----:B------:R-:W-:-:S08]  /*0220*/  DFMA R8, -R4, R2, R6 ;  /* 0x000000020408722b */ /* 0x000fd00000000106 */
[----:B------:R-:W-:Y:S01]  /*0230*/  DFMA R2, R10, R8, R2 ;  /* 0x000000080a02722b */ /* 0x000fe20000000002 */
[----:B------:R-:W-:-:S09]  /*0240*/  FSETP.GEU.AND P1, PT, |R7|, 6.5827683646048100446e-37, PT ;  /* 0x036000000700780b */ /* 0x000fd20003f2e200 */
[----:B------:R-:W-:-:S05]  /*0250*/  FFMA R8, RZ, R5, R3 ;  /* 0x00000005ff087223 */ /* 0x000fca0000000003 */
[----:B------:R-:W-:-:S13]  /*0260*/  FSETP.GT.AND P0, PT, |R8|, 1.469367938527859385e-39, PT ;  /* 0x001000000800780b */ /* 0x000fda0003f04200 */
[----:B------:R-:W-:Y:S05]  /*0270*/  @P0 BRA P1, `(.L_x_811) ;  /* 0x0000000000080947 */ /* 0x000fea0000800000 */
[----:B------:R-:W-:-:S07]  /*0280*/  MOV R10, 0x2a0 ;  /* 0x000002a0000a7802 */ /* 0x000fce0000000f00 */
[----:B------:R-:W-:Y:S05]  /*0290*/  CALL.REL.NOINC `($__internal_66_$__cuda_sm20_div_rn_f64_full) ;  /* 0x0000000000147944 */ /* 0x000fea0003c00000 */
.L_x_811:
[----:B------:R-:W-:Y:S05]  /*02a0*/  BSYNC.RECONVERGENT B0 ;  /* 0x0000000000007941 */ /* 0x000fea0003800200 */
.L_x_810:
[----:B------:R-:W0:Y:S02]  /*02b0*/  LDC.64 R4, c[0x0][0x388] ;  /* 0x0000e200ff047b82 */ /* 0x000e240000000a00 */
[----:B0-----:R-:W-:-:S05]  /*02c0*/  IMAD.WIDE R4, R0, 0x8, R4 ;  /* 0x0000000800047825 */ /* 0x001fca00078e0204 */
[----:B------:R-:W-:Y:S01]  /*02d0*/  STG.E.64 desc[UR4][R4.64], R2 ;  /* 0x0000000204007986 */ /* 0x000fe2000c101b04 */
[----:B------:R-:W-:Y:S05]  /*02e0*/  EXIT ;  /* 0x000000000000794d */ /* 0x000fea0003800000 */
        .weak           $__internal_66_$__cuda_sm20_div_rn_f64_full
        .type           $__internal_66_$__cuda_sm20_div_rn_f64_full,@function
        .size           $__internal_66_$__cuda_sm20_div_rn_f64_full,(.L_x_1565 - $__internal_66_$__cuda_sm20_div_rn_f64_full)
$__internal_66_$__cuda_sm20_div_rn_f64_full:
        /* <DEDUP_REMOVED lines=67> */
.L_x_813:
        /* <DEDUP_REMOVED lines=16> */
.L_x_816:
[----:B------:R-:W-:Y:S01]  /*0820*/  LOP3.LUT R13, R5, 0x80000, RZ, 0xfc, !PT ;  /* 0x00080000050d7812 */ /* 0x000fe200078efcff */
[----:B------:R-:W-:Y:S01]  /*0830*/  IMAD.MOV.U32 R12, RZ, RZ, R4 ;  /* 0x000000ffff0c7224 */ /* 0x000fe200078e0004 */
[----:B------:R-:W-:Y:S06]  /*0840*/  BRA `(.L_x_814) ;  /* 0x0000000000087947 */ /* 0x000fec0003800000 */
.L_x_815:
[----:B------:R-:W-:Y:S01]  /*0850*/  LOP3.LUT R13, R7, 0x80000, RZ, 0xfc, !PT ;  /* 0x00080000070d7812 */ /* 0x000fe200078efcff */
[----:B------:R-:W-:-:S07]  /*0860*/  IMAD.MOV.U32 R12, RZ, RZ, R6 ;  /* 0x000000ffff0c7224 */ /* 0x000fce00078e0006 */
.L_x_814:
[----:B------:R-:W-:Y:S05]  /*0870*/  BSYNC.RECONVERGENT B1 ;  /* 0x0000000000017941 */ /* 0x000fea0003800200 */
.L_x_812:
[----:B------:R-:W-:Y:S02]  /*0880*/  IMAD.MOV.U32 R11, RZ, RZ, 0x0 ;  /* 0x00000000ff0b7424 */ /* 0x000fe400078e00ff */
[----:B------:R-:W-:Y:S02]  /*0890*/  IMAD.MOV.U32 R2, RZ, RZ, R12 ;  /* 0x000000ffff027224 */ /* 0x000fe400078e000c */
[----:B------:R-:W-:Y:S01]  /*08a0*/  IMAD.MOV.U32 R3, RZ, RZ, R13 ;  /* 0x000000ffff037224 */ /* 0x000fe200078e000d */
[----:B------:R-:W-:Y:S06]  /*08b0*/  RET.REL.NODEC R10 `(vec_partialModel) ;  /* 0xfffffff40ad07950 */ /* 0x000fec0003c3ffff */
.L_x_817:
        /* <DEDUP_REMOVED lines=12> */
.L_x_1565:


//--------------------- .text.vec_subtractModelwithPhotonNumber --------------------------
	.section	.text.vec_subtractModelwithPhotonNumber,"ax",@progbits
	.align	128
        .global         vec_subtractModelwithPhotonNumber
        .type           vec_subtractModelwithPhotonNumber,@function
        .size           vec_subtractModelwithPhotonNumber,(.L_x_1683 - vec_subtractModelwithPhotonNumber)
        .other          vec_subtractModelwithPhotonNumber,@"STO_CUDA_ENTRY STV_DEFAULT"
vec_subtractModelwithPhotonNumber:
.text.vec_subtractModelwithPhotonNumber:
[----:B------:R-:W-:Y:S08]  /*0000*/  LDC R1, c[0x0][0x37c] ;  /* 0x0000df00ff017b82 */ /* 0x000ff00000000800 */
[----:B------:R-:W0:Y:S01]  /*0010*/  LDC.64 R2, c[0x0][0x380] ;  /* 0x0000e000ff027b82 */ /* 0x000e220000000a00 */
[----:B------:R-:W1:Y:S07]  /*0020*/  LDCU UR5, c[0x0][0x360] ;  /* 0x00006c00ff0577ac */ /* 0x000e6e0008000800 */
[----:B------:R-:W2:Y:S08]  /*0030*/  S2UR UR6, SR_CTAID.Y ;  /* 0x00000000000679c3 */ /* 0x000eb00000002600 */
[----:B------:R-:W3:Y:S01]  /*0040*/  S2UR UR4, SR_CTAID.X ;  /* 0x00000000000479c3 */ /* 0x000ee20000002500 */
[----:B0-----:R-:W-:-:S02]  /*0050*/  IABS R11, R3 ;  /* 0x00000003000b7213 */ /* 0x001fc40000000000 */
[----:B------:R-:W-:Y:S02]  /*0060*/  IABS R8, R2 ;  /* 0x0000000200087213 */ /* 0x000fe40000000000 */
[----:B------:R-:W0:Y:S08]  /*0070*/  I2F.RP R0, R11 ;  /* 0x0000000b00007306 */ /* 0x000e300000209400 */
[----:B0-----:R-:W0:Y:S02]  /*0080*/  MUFU.RCP R0, R0 ;  /* 0x0000000000007308 */ /* 0x001e240000001000 */
[----:B0-----:R-:W-:-:S06]  /*0090*/  VIADD R4, R0, 0xffffffe ;  /* 0x0ffffffe00047836 */ /* 0x001fcc0000000000 */
[----:B------:R0:W4:Y:S02]  /*00a0*/  F2I.FTZ.U32.TRUNC.NTZ R5, R4 ;  /* 0x0000000400057305 */ /* 0x000124000021f000 */
[----:B0-----:R-:W-:Y:S02]  /*00b0*/  HFMA2 R4, -RZ, RZ, 0, 0 ;  /* 0x00000000ff047431 */ /* 0x001fe400000001ff */
[----:B----4-:R-:W-:-:S04]  /*00c0*/  IMAD.MOV R6, RZ, RZ, -R5 ;  /* 0x000000ffff067224 */ /* 0x010fc800078e0a05 */
[----:B------:R-:W-:-:S04]  /*00d0*/  IMAD R7, R6, R11, RZ ;  /* 0x0000000b06077224 */ /* 0x000fc800078e02ff */
[----:B------:R-:W-:Y:S02]  /*00e0*/  IMAD.HI.U32 R5, R5, R7, R4 ;  /* 0x0000000705057227 */ /* 0x000fe400078e0004 */
[----:B------:R-:W2:Y:S01]  /*00f0*/  S2R R7, SR_TID.Y ;  /* 0x0000000000077919 */ /* 0x000ea20000002200 */
[----:B------:R-:W2:Y:S03]  /*0100*/  LDC R4, c[0x0][0x364] ;  /* 0x0000d900ff047b82 */ /* 0x000ea60000000800 */
[----:B------:R-:W-:Y:S02]  /*0110*/  IMAD.HI.U32 R6, R5, R8, RZ ;  /* 0x0000000805067227 */ /* 0x000fe400078e00ff */
[----:B------:R-:W1:Y:S02]  /*0120*/  S2R R5, SR_TID.X ;  /* 0x0000000000057919 */ /* 0x000e640000002100 */
[----:B------:R-:W-:Y:S01]  /*0130*/  IMAD.MOV R0, RZ, RZ, -R6 ;  /* 0x000000ffff007224 */ /* 0x000fe200078e0a06 */
[----:B------:R-:W3:Y:S03]  /*0140*/  LDC R9, c[0x0][0x370] ;  /* 0x0000dc00ff097b82 */ /* 0x000ee60000000800 */
[----:B------:R-:W-:-:S05]  /*0150*/  IMAD R0, R11, R0, R8 ;  /* 0x000000000b007224 */ /* 0x000fca00078e0208 */
[----:B------:R-:W-:-:S13]  /*0160*/  ISETP.GT.U32.AND P2, PT, R11, R0, PT ;  /* 0x000000000b00720c */ /* 0x000fda0003f44070 */
[-C--:B------:R-:W-:Y:S01]  /*0170*/  @!P2 IADD3 R0, PT, PT, R0, -R11.reuse, RZ ;  /* 0x8000000b0000a210 */ /* 0x080fe20007ffe0ff */
[----:B------:R-:W-:Y:S01]  /*0180*/  @!P2 VIADD R6, R6, 0x1 ;  /* 0x000000010606a836 */ /* 0x000fe20000000000 */
[----:B------:R-:W-:Y:S02]  /*0190*/  ISETP.NE.AND P2, PT, R3, RZ, PT ;  /* 0x000000ff0300720c */ /* 0x000fe40003f45270 */
[----:B------:R-:W-:Y:S01]  /*01a0*/  ISETP.GE.U32.AND P0, PT, R0, R11, PT ;  /* 0x0000000b0000720c */ /* 0x000fe20003f06070 */
[----:B--2---:R-:W-:Y:S01]  /*01b0*/  IMAD R0, R4, UR6, R7 ;  /* 0x0000000604007c24 */ /* 0x004fe2000f8e0207 */
[----:B------:R-:W-:-:S03]  /*01c0*/  LOP3.LUT R4, R2, R3, RZ, 0x3c, !PT ;  /* 0x0000000302047212 */ /* 0x000fc600078e3cff */
[----:B---3--:R-:W-:Y:S01]  /*01d0*/  IMAD R0, R0, R9, UR4 ;  /* 0x0000000400007e24 */ /* 0x008fe2000f8e0209 */
[----:B------:R-:W-:-:S03]  /*01e0*/  ISETP.GE.AND P1, PT, R4, RZ, PT ;  /* 0x000000ff0400720c */ /* 0x000fc60003f26270 */
[----:B-1----:R-:W-:-:S04]  /*01f0*/  IMAD R5, R0, UR5, R5 ;  /* 0x0000000500057c24 */ /* 0x002fc8000f8e0205 */
[----:B------:R-:W-:Y:S02]  /*0200*/  @P0 IADD3 R6, PT, PT, R6, 0x1, RZ ;  /* 0x0000000106060810 */ /* 0x000fe40007ffe0ff */
[----:B------:R-:W-:-:S03]  /*0210*/  ISETP.GE.AND P0, PT, R5, R2, PT ;  /* 0x000000020500720c */ /* 0x000fc60003f06270 */
[----:B------:R-:W-:-:S05]  /*0220*/  IMAD.MOV.U32 R4, RZ, RZ, R6 ;  /* 0x000000ffff047224 */ /* 0x000fca00078e0006 */
[----:B------:R-:W-:Y:S02]  /*0230*/  @!P1 IADD3 R4, PT, PT, -R4, RZ, RZ ;  /* 0x000000ff04049210 */ /* 0x000fe40007ffe1ff */
[----:B------:R-:W-:-:S03]  /*0240*/  @!P2 LOP3.LUT R4, RZ, R3, RZ, 0x33, !PT ;  /* 0x00000003ff04a212 */ /* 0x000fc600078e33ff */
[----:B------:R-:W-:Y:S05]  /*0250*/  @P0 EXIT ;  /* 0x000000000000094d */ /* 0x000fea0003800000 */
[-C--:B------:R-:W-:Y:S01]  /*0260*/  IABS R9, R4.reuse ;  /* 0x0000000400097213 */ /* 0x080fe20000000000 */
[----:B------:R-:W0:Y:S01]  /*0270*/  LDCU UR6, c[0x0][0x3a8] ;  /* 0x00007500ff0677ac */ /* 0x000e220008000800 */
[----:B------:R-:W-:Y:S01]  /*0280*/  IABS R8, R5 ;  /* 0x0000000500087213 */ /* 0x000fe20000000000 */
[----:B------:R-:W1:Y:S01]  /*0290*/  LDC.64 R14, c[0x0][0x388] ;  /* 0x0000e200ff0e7b82 */ /* 0x000e620000000a00 */
[----:B------:R-:W2:Y:S01]  /*02a0*/  I2F.RP R0, R9 ;  /* 0x0000000900007306 */ /* 0x000ea20000209400 */
[----:B------:R-:W-:Y:S01]  /*02b0*/  IABS R10, R4 ;  /* 0x00000004000a7213 */ /* 0x000fe20000000000 */
[----:B------:R-:W3:Y:S06]  /*02c0*/  LDCU.64 UR4, c[0x0][0x358] ;  /* 0x00006b00ff0477ac */ /* 0x000eec0008000a00 */
[----:B--2---:R-:W2:Y:S02]  /*02d0*/  MUFU.RCP R0, R0 ;  /* 0x0000000000007308 */ /* 0x004ea40000001000 */
[----:B--2---:R-:W-:-:S06]  /*02e0*/  VIADD R6, R0, 0xffffffe ;  /* 0x0ffffffe00067836 */ /* 0x004fcc0000000000 */
[----:B------:R2:W4:Y:S02]  /*02f0*/  F2I.FTZ.U32.TRUNC.NTZ R7, R6 ;  /* 0x0000000600077305 */ /* 0x000524000021f000 */
[----:B--2---:R-:W-:Y:S02]  /*0300*/  MOV R6, RZ ;  /* 0x000000ff00067202 */ /* 0x004fe40000000f00 */
[----:B----4-:R-:W-:-:S05]  /*0310*/  IADD3 R2, PT, PT, RZ, -R7, RZ ;  /* 0x80000007ff027210 */ /* 0x010fca0007ffe0ff */
[----:B------:R-:W-:Y:S02]  /*0320*/  IMAD R11, R2, R9, RZ ;  /* 0x00000009020b7224 */ /* 0x000fe400078e02ff */
[----:B------:R-:W-:Y:S02]  /*0330*/  IMAD.MOV.U32 R2, RZ, RZ, R8 ;  /* 0x000000ffff027224 */ /* 0x000fe400078e0008 */
[----:B------:R-:W-:-:S04]  /*0340*/  IMAD.HI.U32 R7, R7, R11, R6 ;  /* 0x0000000b07077227 */ /* 0x000fc800078e0006 */
[----:B------:R-:W-:Y:S02]  /*0350*/  IMAD.MOV R11, RZ, RZ, -R10 ;  /* 0x000000ffff0b7224 */ /* 0x000fe400078e0a0a */
[----:B------:R-:W-:Y:S02]  /*0360*/  IMAD.HI.U32 R0, R7, R2, RZ ;  /* 0x0000000207007227 */ /* 0x000fe400078e00ff */
[----:B------:R-:W2:Y:S02]  /*0370*/  LDC.64 R6, c[0x0][0x398] ;  /* 0x0000e600ff067b82 */ /* 0x000ea40000000a00 */
[----:B------:R-:W-:-:S05]  /*0380*/  IMAD R2, R0, R11, R2 ;  /* 0x0000000b00027224 */ /* 0x000fca00078e0202 */
[----:B------:R-:W-:Y:S01]  /*0390*/  ISETP.GT.U32.AND P2, PT, R9, R2, PT ;  /* 0x000000020900720c */ /* 0x000fe20003f44070 */
[----:B------:R-:W4:-:S12]  /*03a0*/  LDC.64 R10, c[0x0][0x3a0] ;  /* 0x0000e800ff0a7b82 */ /* 0x000f180000000a00 */
[-C--:B------:R-:W-:Y:S01]  /*03b0*/  @!P2 IADD3 R2, PT, PT, R2, -R9.reuse, RZ ;  /* 0x800000090202a210 */ /* 0x080fe20007ffe0ff */
[----:B------:R-:W-:Y:S01]  /*03c0*/  @!P2 VIADD R0, R0, 0x1 ;  /* 0x000000010000a836 */ /* 0x000fe20000000000 */
[----:B------:R-:W-:Y:S02]  /*03d0*/  ISETP.NE.AND P2, PT, R4, RZ, PT ;  /* 0x000000ff0400720c */ /* 0x000fe40003f45270 */
[----:B------:R-:W-:Y:S01]  /*03e0*/  ISETP.GE.U32.AND P0, PT, R2, R9, PT ;  /* 0x000000090200720c */ /* 0x000fe20003f06070 */
[C---:B--2---:R-:W-:Y:S01]  /*03f0*/  IMAD.WIDE R6, R5.reuse, 0x4, R6 ;  /* 0x0000000405067825 */ /* 0x044fe200078e0206 */
[----:B------:R-:W-:Y:S01]  /*0400*/  LOP3.LUT R2, R5, R4, RZ, 0x3c, !PT ;  /* 0x0000000405027212 */ /* 0x000fe200078e3cff */
[----:B------:R-:W2:Y:S03]  /*0410*/  LDC.64 R8, c[0x0][0x390] ;  /* 0x0000e400ff087b82 */ /* 0x000ea60000000a00 */
[----:B------:R-:W-:Y:S01]  /*0420*/  ISETP.GE.AND P1, PT, R2, RZ, PT ;  /* 0x000000ff0200720c */ /* 0x000fe20003f26270 */
[----:B---3--:R-:W3:Y:S06]  /*0430*/  LDG.E R6, desc[UR4][R6.64] ;  /* 0x0000000406067981 */ /* 0x008eec000c1e1900 */
[----:B------:R-:W-:-:S06]  /*0440*/  @P0 IADD3 R0, PT, PT, R0, 0x1, RZ ;  /* 0x0000000100000810 */ /* 0x000fcc0007ffe0ff */
[----:B------:R-:W-:Y:S01]  /*0450*/  @!P1 IMAD.MOV R0, RZ, RZ, -R0 ;  /* 0x000000ffff009224 */ /* 0x000fe200078e0a00 */
[----:B------:R-:W-:-:S05]  /*0460*/  @!P2 LOP3.LUT R0, RZ, R4, RZ, 0x33, !PT ;  /* 0x00000004ff00a212 */ /* 0x000fca00078e33ff */
[----:B0-----:R-:W-:-:S04]  /*0470*/  IMAD R3, R3, UR6, R0 ;  /* 0x0000000603037c24 */ /* 0x001fc8000f8e0200 */
[----:B----4-:R-:W-:-:S06]  /*0480*/  IMAD.WIDE R10, R3, 0x4, R10 ;  /* 0x00000004030a7825 */ /* 0x010fcc00078e020a */
[----:B------:R-:W4:Y:S01]  /*0490*/  LDG.E R10, desc[UR4][R10.64] ;  /* 0x000000040a0a7981 */ /* 0x000f22000c1e1900 */
[----:B--2---:R-:W-:-:S06]  /*04a0*/  IMAD.WIDE R2, R5, 0x8, R8 ;  /* 0x0000000805027825 */ /* 0x004fcc00078e0208 */
[----:B------:R-:W2:Y:S01]  /*04b0*/  LDG.E.64 R2, desc[UR4][R2.64] ;  /* 0x0000000402027981 */ /* 0x000ea2000c1e1b00 */
[----:B-1----:R-:W-:Y:S01]  /*04c0*/  IMAD.WIDE R4, R5, 0x8, R14 ;  /* 0x0000000805047825 */ /* 0x002fe200078e020e */
[----:B---3--:R-:W-:Y:S08]  /*04d0*/  F2F.F64.F32 R8, R6 ;  /* 0x0000000600087310 */ /* 0x008ff00000201800 */
[----:B----4-:R-:W2:Y:S02]  /*04e0*/  F2F.F64.F32 R12, R10 ;  /* 0x0000000a000c7310 */ /* 0x010ea40000201800 */
[----:B--2---:R-:W-:-:S07]  /*04f0*/  DFMA R8, -R8, R12, R2 ;  /* 0x0000000c0808722b */ /* 0x004fce0000000102 */
[----:B------:R-:W-:Y:S01]  /*0500*/  STG.E.64 desc[UR4][R4.64], R8 ;  /* 0x0000000804007986 */ /* 0x000fe2000c101b04 */
[----:B------:R-:W-:Y:S05]  /*0510*/  EXIT ;  /* 0x000000000000794d */ /* 0x000fea0003800000 */
.L_x_818:
        /* <DEDUP_REMOVED lines=14> */
.L_x_1683:


//--------------------- .text.vec_computeModelwithPhotonNumber --------------------------
	.section	.text.vec_computeModelwithPhotonNumber,"ax",@progbits
	.align	128
        .global         vec_computeModelwithPhotonNumber
        .type           vec_computeModelwithPhotonNumber,@function
        .size           vec_computeModelwithPhotonNumber,(.L_x_1684 - vec_computeModelwithPhotonNumber)
        .other          vec_computeModelwithPhotonNumber,@"STO_CUDA_ENTRY STV_DEFAULT"
vec_computeModelwithPhotonNumber:
.text.vec_computeModelwithPhotonNumber:
        /* <DEDUP_REMOVED lines=57> */
[----:B------:R-:W-:-:S13]  /*0390*/  ISETP.GT.U32.AND P2, PT, R9, R2, PT ;  /* 0x000000020900720c */ /* 0x000fda0003f44070 */
        /* <DEDUP_REMOVED lines=13> */
[----:B--2---:R-:W-:-:S06]  /*0470*/  IMAD.WIDE R8, R3, 0x4, R8 ;  /* 0x0000000403087825 */ /* 0x004fcc00078e0208 */
[----:B------:R-:W2:Y:S01]  /*0480*/  LDG.E R8, desc[UR4][R8.64] ;  /* 0x0000000408087981 */ /* 0x000ea2000c1e1900 */
[----:B-1----:R-:W-:Y:S01]  /*0490*/  IMAD.WIDE R4, R5, 0x8, R12 ;  /* 0x0000000805047825 */ /* 0x002fe200078e020c */
[----:B---3--:R-:W-:Y:S08]  /*04a0*/  F2F.F64.F32 R2, R6 ;  /* 0x0000000600027310 */ /* 0x008ff00000201800 */
[----:B--2---:R-:W0:Y:S02]  /*04b0*/  F2F.F64.F32 R10, R8 ;  /* 0x00000008000a7310 */ /* 0x004e240000201800 */
[----:B0-----:R-:W-:-:S07]  /*04c0*/  DMUL R2, R2, R10 ;  /* 0x0000000a02027228 */ /* 0x001fce0000000000 */
[----:B------:R-:W-:Y:S01]  /*04d0*/  STG.E.64 desc[UR4][R4.64], R2 ;  /* 0x0000000204007986 */ /* 0x000fe2000c101b04 */
[----:B------:R-:W-:Y:S05]  /*04e0*/  EXIT ;  /* 0x000000000000794d */ /* 0x000fea0003800000 */
.L_x_819:
        /* <DEDUP_REMOVED lines=9> */
.L_x_1684:


//--------------------- .text.vec_computeLikelihoodAndModelwithPhotonNumberAndBackground --------------------------
	.section	.text.vec_computeLikelihoodAndModelwithPhotonNumberAndBackground,"ax",@progbits
	.align	128
        .global         vec_computeLikelihoodAndModelwithPhotonNumberAndBackground
        .type           vec_computeLikelihoodAndModelwithPhotonNumberAndBackground,@function
        .size           vec_computeLikelihoodAndModelwithPhotonNumberAndBackground,(.L_x_1685 - vec_computeLikelihoodAndModelwithPhotonNumberAndBackground)
        .other          vec_computeLikelihoodAndModelwithPhotonNumberAndBackground,@"STO_CUDA_ENTRY STV_DEFAULT"
vec_computeLikelihoodAndModelwithPhotonNumberAndBackground:
.text.vec_computeLikelihoodAndModelwithPhotonNumberAndBackground:
        /* <DEDUP_REMOVED lines=23> */
[----:B------:R-:W-:Y:S01]  /*0170*/  @!P2 IMAD.IADD R0, R0, 0x1, -R11 ;  /* 0x000000010000a824 */ /* 0x000fe200078e0a0b */
[----:B------:R-:W-:Y:S02]  /*0180*/  @!P2 IADD3 R6, PT, PT, R6, 0x1, RZ ;  /* 0x000000010606a810 */ /* 0x000fe40007ffe0ff */
[----:B------:R-:W-:Y:S02]  /*0190*/  ISETP.NE.AND P2, PT, R5, RZ, PT ;  /* 0x000000ff0500720c */ /* 0x000fe40003f45270 */
[----:B------:R-:W-:Y:S01]  /*01a0*/  ISETP.GE.U32.AND P0, PT, R0, R11, PT ;  /* 0x0000000b0000720c */ /* 0x000fe20003f06070 */
[----:B--2---:R-:W-:Y:S01]  /*01b0*/  IMAD R0, R2, UR6, R7 ;  /* 0x0000000602007c24 */ /* 0x004fe2000f8e0207 */
[----:B------:R-:W-:-:S03]  /*01c0*/  LOP3.LUT R2, R4, R5, RZ, 0x3c, !PT ;  /* 0x0000000504027212 */ /* 0x000fc600078e3cff */
[----:B---3--:R-:W-:Y:S01]  /*01d0*/  IMAD R0, R0, R9, UR4 ;  /* 0x0000000400007e24 */ /* 0x008fe2000f8e0209 */
[----:B------:R-:W-:-:S03]  /*01e0*/  ISETP.GE.AND P1, PT, R2, RZ, PT ;  /* 0x000000ff0200720c */ /* 0x000fc60003f26270 */
[----:B-1----:R-:W-:-:S04]  /*01f0*/  IMAD R3, R0, UR5, R3 ;  /* 0x0000000500037c24 */ /* 0x002fc8000f8e0203 */
[----:B------:R-:W-:Y:S01]  /*0200*/  @P0 VIADD R6, R6, 0x1 ;  /* 0x0000000106060836 */ /* 0x000fe20000000000 */
        /* <DEDUP_REMOVED lines=11> */
[----:B------:R-:W3:Y:S05]  /*02c0*/  LDCU.64 UR4, c[0x0][0x358] ;  /* 0x00006b00ff0477ac */ /* 0x000eea0008000a00 */
[----:B------:R-:W4:Y:S01]  /*02d0*/  LDC.64 R14, c[0x0][0x398] ;  /* 0x0000e600ff0e7b82 */ /* 0x000f220000000a00 */
[----:B--2---:R-:W2:Y:S02]  /*02e0*/  MUFU.RCP R0, R0 ;  /* 0x0000000000007308 */ /* 0x004ea40000001000 */
[----:B--2---:R-:W-:-:S06]  /*02f0*/  VIADD R6, R0, 0xffffffe ;  /* 0x0ffffffe00067836 */ /* 0x004fcc0000000000 */
[----:B------:R2:W5:Y:S02]  /*0300*/  F2I.FTZ.U32.TRUNC.NTZ R7, R6 ;  /* 0x0000000600077305 */ /* 0x000564000021f000 */
[----:B--2---:R-:W-:Y:S02]  /*0310*/  IMAD.MOV.U32 R6, RZ, RZ, RZ ;  /* 0x000000ffff067224 */ /* 0x004fe400078e00ff */
[----:B-----5:R-:W-:-:S04]  /*0320*/  IMAD.MOV R2, RZ, RZ, -R7 ;  /* 0x000000ffff027224 */ /* 0x020fc800078e0a07 */
[----:B------:R-:W-:Y:S01]  /*0330*/  IMAD R11, R2, R9, RZ ;  /* 0x00000009020b7224 */ /* 0x000fe200078e02ff */
[----:B------:R-:W-:-:S03]  /*0340*/  MOV R2, R8 ;  /* 0x0000000800027202 */ /* 0x000fc60000000f00 */
        /* <DEDUP_REMOVED lines=15> */
[----:B------:R-:W-:-:S06]  /*0440*/  @P0 VIADD R0, R0, 0x1 ;  /* 0x0000000100000836 */ /* 0x000fcc0000000000 */
[----:B------:R-:W-:Y:S02]  /*0450*/  @!P1 IADD3 R0, PT, PT, -R0, RZ, RZ ;  /* 0x000000ff00009210 */ /* 0x000fe40007ffe1ff */
[----:B------:R-:W-:-:S05]  /*0460*/  @!P2 LOP3.LUT R0, RZ, R4, RZ, 0x33, !PT ;  /* 0x00000004ff00a212 */ /* 0x000fca00078e33ff */
[----:B0-----:R-:W-:-:S04]  /*0470*/  IMAD R5, R5, UR6, R0 ;  /* 0x0000000605057c24 */ /* 0x001fc8000f8e0200 */
[----:B--2---:R-:W-:-:S06]  /*0480*/  IMAD.WIDE R8, R5, 0x4, R8 ;  /* 0x0000000405087825 */ /* 0x004fcc00078e0208 */
[----:B------:R-:W2:Y:S01]  /*0490*/  LDG.E R8, desc[UR4][R8.64] ;  /* 0x0000000408087981 */ /* 0x000ea2000c1e1900 */
[----:B-1----:R-:W-:-:S06]  /*04a0*/  IMAD.WIDE R12, R3, 0x8, R12 ;  /* 0x00000008030c7825 */ /* 0x002fcc00078e020c */
[----:B------:R-:W5:Y:S01]  /*04b0*/  LDG.E.64 R12, desc[UR4][R12.64] ;  /* 0x000000040c0c7981 */ /* 0x000f62000c1e1b00 */
[----:B---3--:R-:W-:Y:S08]  /*04c0*/  F2F.F64.F32 R4, R6 ;  /* 0x0000000600047310 */ /* 0x008ff00000201800 */
[----:B--2---:R-:W5:Y:S02]  /*04d0*/  F2F.F64.F32 R10, R8 ;  /* 0x00000008000a7310 */ /* 0x004f640000201800 */
[----:B-----5:R-:W-:Y:S01]  /*04e0*/  DFMA R4, R4, R10, R12 ;  /* 0x0000000a0404722b */ /* 0x020fe2000000000c */
[----:B----4-:R-:W-:-:S06]  /*04f0*/  IMAD.WIDE R10, R3, 0x8, R14 ;  /* 0x00000008030a7825 */ /* 0x010fcc00078e020e */
[----:B------:R0:W-:Y:S01]  /*0500*/  STG.E.64 desc[UR4][R10.64], R4 ;  /* 0x000000040a007986 */ /* 0x0001e2000c101b04 */
[----:B------:R-:W-:-:S14]  /*0510*/  DSETP.GT.AND P0, PT, R4, RZ, PT ;  /* 0x000000ff0400722a */ /* 0x000fdc0003f04000 */
[----:B0-----:R-:W-:Y:S05]  /*0520*/  @!P0 BRA `(.L_x_820) ;  /* 0x00000004007c8947 */ /* 0x001fea0003800000 */
[----:B------:R-:W0:Y:S02]  /*0530*/  LDC.64 R8, c[0x0][0x390] ;  /* 0x0000e400ff087b82 */ /* 0x000e240000000a00 */
[----:B0-----:R-:W-:-:S05]  /*0540*/  IMAD.WIDE R8, R3, 0x4, R8 ;  /* 0x0000000403087825 */ /* 0x001fca00078e0208 */
[----:B------:R0:W5:Y:S01]  /*0550*/  LDG.E R0, desc[UR4][R8.64] ;  /* 0x0000000408007981 */ /* 0x000162000c1e1900 */
        /* <DEDUP_REMOVED lines=13> */
[----:B0-----:R-:W-:Y:S05]  /*0630*/  @P1 BRA `(.L_x_822) ;  /* 0x0000000400041947 */ /* 0x001fea0003800000 */
[----:B------:R-:W-:Y:S01]  /*0640*/  LOP3.LUT R8, R7, 0xfffff, RZ, 0xc0, !PT ;  /* 0x000fffff07087812 */ /* 0x000fe200078ec0ff */
[----:B------:R-:W-:Y:S01]  /*0650*/  IMAD.MOV.U32 R18, RZ, RZ, -0x748574fc ;  /* 0x8b7a8b04ff127424 */ /* 0x000fe200078e00ff */
[----:B------:R-:W-:Y:S01]  /*0660*/  MOV R10, RZ ;  /* 0x000000ff000a7202 */ /* 0x000fe20000000f00 */
[----:B------:R-:W-:Y:S01]  /*0670*/  UMOV UR6, 0x3ae80f1e ;  /* 0x3ae80f1e00067882 */ /* 0x000fe20000000000 */
[----:B------:R-:W-:Y:S01]  /*0680*/  LOP3.LUT R9, R8, 0x3ff00000, RZ, 0xfc, !PT ;  /* 0x3ff0000008097812 */ /* 0x000fe200078efcff */
[----:B------:R-:W-:Y:S01]  /*0690*/  IMAD.MOV.U32 R8, RZ, RZ, R6 ;  /* 0x000000ffff087224 */ /* 0x000fe200078e0006 */
[----:B------:R-:W-:Y:S01]  /*06a0*/  MOV R19, 0x3ed0ee25 ;  /* 0x3ed0ee2500137802 */ /* 0x000fe20000000f00 */
        /* <DEDUP_REMOVED lines=58> */
.L_x_822:
[----:B------:R-:W-:Y:S01]  /*0a50*/  IMAD.MOV.U32 R6, RZ, RZ, 0x0 ;  /* 0x00000000ff067424 */ /* 0x000fe200078e00ff */
[----:B------:R-:W-:Y:S02]  /*0a60*/  MOV R7, 0x7ff00000 ;  /* 0x7ff0000000077802 */ /* 0x000fe40000000f00 */
[----:B------:R-:W-:-:S04]  /*0a70*/  LOP3.LUT P0, RZ, R11, 0x7fffffff, RZ, 0xc0, !PT ;  /* 0x7fffffff0bff7812 */ /* 0x000fc8000780c0ff */
[----:B------:R-:W-:-:S10]  /*0a80*/  DFMA R6, R10, R6, +INF ;  /* 0x7ff000000a06742b */ /* 0x000fd40000000006 */
[----:B------:R-:W-:Y:S02]  /*0a90*/  FSEL R8, R6, RZ, P0 ;  /* 0x000000ff06087208 */ /* 0x000fe40000000000 */
[----:B------:R-:W-:-:S07]  /*0aa0*/  FSEL R9, R7, -QNAN , P0 ;  /* 0xfff0000007097808 */ /* 0x000fce0000000000 */
.L_x_823:
[----:B------:R-:W-:Y:S05]  /*0ab0*/  BSYNC.RECONVERGENT B0 ;  /* 0x0000000000007941 */ /* 0x000fea0003800200 */
.L_x_821:
[----:B------:R-:W0:Y:S01]  /*0ac0*/  LDC.64 R10, c[0x0][0x388] ;  /* 0x0000e200ff0a7b82 */ /* 0x000e220000000a00 */
[----:B-----5:R-:W1:Y:S02]  /*0ad0*/  F2F.F64.F32 R6, R0 ;  /* 0x0000000000067310 */ /* 0x020e640000201800 */
[----:B-1----:R-:W-:Y:S01]  /*0ae0*/  DFMA R6, R6, -R8, R4 ;  /* 0x800000080606722b */ /* 0x002fe20000000004 */
[----:B0-----:R-:W-:-:S06]  /*0af0*/  IMAD.WIDE R2, R3, 0x8, R10 ;  /* 0x0000000803027825 */ /* 0x001fcc00078e020a */
[----:B------:R-:W-:Y:S01]  /*0b00*/  STG.E.64 desc[UR4][R2.64], R6 ;  /* 0x0000000602007986 */ /* 0x000fe2000c101b04 */
[----:B------:R-:W-:Y:S05]  /*0b10*/  EXIT ;  /* 0x000000000000794d */ /* 0x000fea0003800000 */
.L_x_820:
[----:B------:R-:W0:Y:S02]  /*0b20*/  LDC.64 R4, c[0x0][0x388] ;  /* 0x0000e200ff047b82 */ /* 0x000e240000000a00 */
[----:B0-----:R-:W-:-:S05]  /*0b30*/  IMAD.WIDE R4, R3, 0x8, R4 ;  /* 0x0000000803047825 */ /* 0x001fca00078e0204 */
[----:B------:R-:W-:Y:S01]  /*0b40*/  STG.E.64 desc[UR4][R4.64], RZ ;  /* 0x000000ff04007986 */ /* 0x000fe2000c101b04 */
[----:B------:R-:W-:Y:S05]  /*0b50*/  EXIT ;  /* 0x000000000000794d */ /* 0x000fea0003800000 */
.L_x_824:
        /* <DEDUP_REMOVED lines=10> */
.L_x_1685:


//--------------------- .text.vec_computeModelAndLikelihood --------------------------
	.section	.text.vec_computeModelAndLikelihood,"ax",@progbits
	.align	128
        .global         vec_computeModelAndLikelihood
        .type           vec_computeModelAndLikelihood,@function
        .size           vec_computeModelAndLikelihood,(.L_x_1686 - vec_computeModelAndLikelihood)
        .other          vec_computeModelAndLikelihood,@"STO_CUDA_ENTRY STV_DEFAULT"
vec_computeModelAndLikelihood:
.text.vec_computeModelAndLikelihood:
        /* <DEDUP_REMOVED lines=17> */
[----:B------:R-:W3:Y:S01]  /*0110*/  LDC R13, c[0x0][0x388] ;  /* 0x0000e200ff0d7b82 */ /* 0x000ee20000000800 */
[----:B0-----:R-:W-:-:S06]  /*0120*/  IMAD.WIDE R2, R26, 0x4, R2 ;  /* 0x000000041a027825 */ /* 0x001fcc00078e0202 */
[----:B-1----:R-:W4:Y:S01]  /*0130*/  LDG.E R2, desc[UR14][R2.64] ;  /* 0x0000000e02027981 */ /* 0x002f22000c1e1900 */
[----:B--2---:R-:W-:Y:S01]  /*0140*/  UISETP.GE.AND UP0, UPT, UR6, 0x1, UPT ;  /* 0x000000010600788c */ /* 0x004fe2000bf06270 */
[----:B---3--:R-:W-:-:S04]  /*0150*/  IABS R7, R13 ;  /* 0x0000000d00077213 */ /* 0x008fc80000000000 */
[----:B------:R-:W0:Y:S08]  /*0160*/  I2F.RP R0, R7 ;  /* 0x0000000700007306 */ /* 0x000e300000209400 */
[----:B0-----:R-:W0:Y:S02]  /*0170*/  MUFU.RCP R0, R0 ;  /* 0x0000000000007308 */ /* 0x001e240000001000 */
[----:B0-----:R-:W-:-:S06]  /*0180*/  VIADD R4, R0, 0xffffffe ;  /* 0x0ffffffe00047836 */ /* 0x001fcc0000000000 */
[----:B------:R0:W1:Y:S02]  /*0190*/  F2I.FTZ.U32.TRUNC.NTZ R5, R4 ;  /* 0x0000000400057305 */ /* 0x000064000021f000 */
[----:B0-----:R-:W-:Y:S02]  /*01a0*/  HFMA2 R4, -RZ, RZ, 0, 0 ;  /* 0x00000000ff047431 */ /* 0x001fe400000001ff */
[----:B-1----:R-:W-:-:S04]  /*01b0*/  IMAD.MOV R6, RZ, RZ, -R5 ;  /* 0x000000ffff067224 */ /* 0x002fc800078e0a05 */
[----:B------:R-:W-:Y:S01]  /*01c0*/  IMAD R9, R6, R7, RZ ;  /* 0x0000000706097224 */ /* 0x000fe200078e02ff */
[----:B------:R-:W-:-:S03]  /*01d0*/  IABS R6, R26 ;  /* 0x0000001a00067213 */ /* 0x000fc60000000000 */
[----:B------:R-:W-:Y:S02]  /*01e0*/  IMAD.HI.U32 R5, R5, R9, R4 ;  /* 0x0000000905057227 */ /* 0x000fe400078e0004 */
[----:B------:R-:W0:Y:S04]  /*01f0*/  LDC.64 R8, c[0x0][0x3a0] ;  /* 0x0000e800ff087b82 */ /* 0x000e280000000a00 */
[----:B------:R-:W-:-:S04]  /*0200*/  IMAD.HI.U32 R25, R5, R6, RZ ;  /* 0x0000000605197227 */ /* 0x000fc800078e00ff */
[----:B------:R-:W-:-:S04]  /*0210*/  IMAD.MOV R0, RZ, RZ, -R25 ;  /* 0x000000ffff007224 */ /* 0x000fc800078e0a19 */
[----:B------:R-:W-:-:S05]  /*0220*/  IMAD R0, R7, R0, R6 ;  /* 0x0000000007007224 */ /* 0x000fca00078e0206 */
[----:B------:R-:W-:Y:S01]  /*0230*/  ISETP.GT.U32.AND P2, PT, R7, R0, PT ;  /* 0x000000000700720c */ /* 0x000fe20003f44070 */
[----:B0-----:R-:W-:-:S12]  /*0240*/  IMAD.WIDE R8, R26, 0x8, R8 ;  /* 0x000000081a087825 */ /* 0x001fd800078e0208 */
        /* <DEDUP_REMOVED lines=10> */
[----:B------:R-:W-:Y:S01]  /*02f0*/  IMAD R24, R13, R24, R26 ;  /* 0x000000180d187224 */ /* 0x000fe200078e021a */
[----:B----4-:R-:W0:Y:S02]  /*0300*/  F2F.F64.F32 R10, R2 ;  /* 0x00000002000a7310 */ /* 0x010e240000201800 */
[----:B0-----:R0:W-:Y:S01]  /*0310*/  STG.E.64 desc[UR14][R8.64], R10 ;  /* 0x0000000a08007986 */ /* 0x0011e2000c101b0e */
[----:B------:R-:W-:Y:S05]  /*0320*/  BRA.U !UP0, `(.L_x_825) ;  /* 0x0000000908f47547 */ /* 0x000fea000b800000 */
[----:B------:R-:W1:Y:S01]  /*0330*/  LDCU.64 UR8, c[0x0][0x3c0] ;  /* 0x00007800ff0877ac */ /* 0x000e620008000a00 */
[----:B------:R-:W2:Y:S01]  /*0340*/  LDCU UR11, c[0x0][0x3c8] ;  /* 0x00007900ff0b77ac */ /* 0x000ea20008000800 */
[----:B------:R-:W-:Y:S02]  /*0350*/  UISETP.GE.U32.AND UP0, UPT, UR6, 0x4, UPT ;  /* 0x000000040600788c */ /* 0x000fe4000bf06070 */
[----:B------:R-:W-:Y:S01]  /*0360*/  ULOP3.LUT UR12, UR6, 0x3, URZ, 0xc0, !UPT ;  /* 0x00000003060c7892 */ /* 0x000fe2000f8ec0ff */
[----:B------:R-:W-:Y:S01]  /*0370*/  UMOV UR4, URZ ;  /* 0x000000ff00047c82 */ /* 0x000fe20008000000 */
[----:B-1----:R-:W-:Y:S02]  /*0380*/  UIMAD UR5, UR6, UR8, URZ ;  /* 0x00000008060572a4 */ /* 0x002fe4000f8e02ff */
[----:B------:R-:W-:Y:S02]  /*0390*/  UIMAD UR10, UR6, UR9, URZ ;  /* 0x00000009060a72a4 */ /* 0x000fe4000f8e02ff */
[----:B--2---:R-:W-:Y:S01]  /*03a0*/  UIMAD UR11, UR6, UR11, URZ ;  /* 0x0000000b060b72a4 */ /* 0x004fe2000f8e02ff */
[----:B------:R-:W-:Y:S11]  /*03b0*/  BRA.U !UP0, `(.L_x_826) ;  /* 0x0000000908107547 */ /* 0x000ff6000b800000 */
[----:B------:R-:W1:Y:S01]  /*03c0*/  LDCU.64 UR8, c[0x0][0x3b8] ;  /* 0x00007700ff0877ac */ /* 0x000e620008000a00 */
[----:B------:R-:W2:Y:S01]  /*03d0*/  LDC R22, c[0x0][0x390] ;  /* 0x0000e400ff167b82 */ /* 0x000ea20000000800 */
[----:B------:R-:W-:Y:S01]  /*03e0*/  IMAD.U32 R7, RZ, RZ, UR11 ;  /* 0x0000000bff077e24 */ /* 0x000fe2000f8e00ff */
[----:B------:R-:W-:Y:S01]  /*03f0*/  MOV R5, UR5 ;  /* 0x0000000500057c02 */ /* 0x000fe20008000f00 */
[----:B------:R-:W-:Y:S01]  /*0400*/  ULOP3.LUT UR4, UR6, 0x7ffffffc, URZ, 0xc0, !UPT ;  /* 0x7ffffffc06047892 */ /* 0x000fe2000f8ec0ff */
[----:B------:R-:W-:Y:S01]  /*0410*/  IMAD.U32 R6, RZ, RZ, UR10 ;  /* 0x0000000aff067e24 */ /* 0x000fe2000f8e00ff */
[----:B------:R-:W3:Y:S01]  /*0420*/  LDCU UR17, c[0x0][0x390] ;  /* 0x00007200ff1177ac */ /* 0x000ee20008000800 */
[----:B------:R-:W-:Y:S02]  /*0430*/  IMAD.MOV.U32 R4, RZ, RZ, R25 ;  /* 0x000000ffff047224 */ /* 0x000fe400078e0019 */
[----:B------:R-:W4:Y:S08]  /*0440*/  LDC R23, c[0x0][0x38c] ;  /* 0x0000e300ff177b82 */ /* 0x000f300000000800 */
[----:B------:R-:W0:Y:S01]  /*0450*/  LDC.64 R12, c[0x0][0x3b8] ;  /* 0x0000ee00ff0c7b82 */ /* 0x000e220000000a00 */
[----:B-1----:R-:W-:-:S02]  /*0460*/  UIMAD.WIDE UR6, UR11, 0x4, UR8 ;  /* 0x000000040b0678a5 */ /* 0x002fc4000f8e0208 */
[----:B------:R-:W-:Y:S02]  /*0470*/  UIMAD.WIDE UR8, UR10, 0x4, UR8 ;  /* 0x000000040a0878a5 */ /* 0x000fe4000f8e0208 */
[----:B------:R-:W-:Y:S02]  /*0480*/  UIADD3 UR16, UP0, UPT, UR6, 0x8, URZ ;  /* 0x0000000806107890 */ /* 0x000fe4000ff1e0ff */
[----:B------:R-:W-:Y:S01]  /*0490*/  UIADD3 UR13, UP1, UPT, UR8, 0x8, URZ ;  /* 0x00000008080d7890 */ /* 0x000fe2000ff3e0ff */
[----:B------:R-:W1:Y:S01]  /*04a0*/  LDC.64 R14, c[0x0][0x3b0] ;  /* 0x0000ec00ff0e7b82 */ /* 0x000e620000000a00 */
[----:B------:R-:W-:Y:S02]  /*04b0*/  UIADD3.X UR6, UPT, UPT, URZ, UR7, URZ, UP0, !UPT ;  /* 0x00000007ff067290 */ /* 0x000fe400087fe4ff */
[----:B------:R-:W-:Y:S01]  /*04c0*/  UIADD3.X UR8, UPT, UPT, URZ, UR9, URZ, UP1, !UPT ;  /* 0x00000009ff087290 */ /* 0x000fe20008ffe4ff */
[----:B------:R-:W-:Y:S01]  /*04d0*/  IMAD.U32 R2, RZ, RZ, UR16 ;  /* 0x00000010ff027e24 */ /* 0x000fe2000f8e00ff */
[----:B------:R-:W-:Y:S01]  /*04e0*/  MOV R0, UR13 ;  /* 0x0000000d00007c02 */ /* 0x000fe20008000f00 */
[----:B------:R-:W-:Y:S01]  /*04f0*/  UIADD3 UR7, UPT, UPT, -UR4, URZ, URZ ;  /* 0x000000ff04077290 */ /* 0x000fe2000fffe1ff */
[----:B------:R-:W-:-:S02]  /*0500*/  IMAD.U32 R3, RZ, RZ, UR6 ;  /* 0x00000006ff037e24 */ /* 0x000fc4000f8e00ff */
[----:B---3--:R-:W-:-:S09]  /*0510*/  IMAD.U32 R27, RZ, RZ, UR8 ;  /* 0x00000008ff1b7e24 */ /* 0x008fd2000f8e00ff */
.L_x_835:
[----:B0-----:R-:W-:-:S05]  /*0520*/  IMAD.WIDE R16, R5, 0x4, R12 ;  /* 0x0000000405107825 */ /* 0x001fca00078e020c */
[----:B---3--:R-:W3:Y:S01]  /*0530*/  LDG.E R18, desc[UR14][R16.64] ;  /* 0x0000000e10127981 */ /* 0x008ee2000c1e1900 */
[----:B------:R-:W-:Y:S01]  /*0540*/  BSSY.RECONVERGENT B0, `(.L_x_827) ;  /* 0x0000017000007945 */ /* 0x000fe20003800200 */
[----:B---3--:R-:W0:Y:S02]  /*0550*/  F2I.TRUNC.NTZ R18, R18 ;  /* 0x0000001200127305 */ /* 0x008e24000020f100 */
[----:B0-----:R-:W-:-:S04]  /*0560*/  IADD3 R20, PT, PT, R25, -R18, RZ ;  /* 0x8000001219147210 */ /* 0x001fc80007ffe0ff */
[----:B----4-:R-:W-:-:S04]  /*0570*/  ISETP.GE.AND P0, PT, R20, R23, PT ;  /* 0x000000171400720c */ /* 0x010fc80003f06270 */
[----:B------:R-:W-:-:S13]  /*0580*/  ISETP.LT.OR P0, PT, R20, RZ, P0 ;  /* 0x000000ff1400720c */ /* 0x000fda0000701670 */
[----:B------:R-:W-:Y:S05]  /*0590*/  @P0 BRA `(.L_x_828) ;  /* 0x0000000000440947 */ /* 0x000fea0003800000 */
[----:B------:R-:W-:-:S06]  /*05a0*/  IMAD.WIDE R20, R6, 0x4, R12 ;  /* 0x0000000406147825 */ /* 0x000fcc00078e020c */
[----:B------:R-:W3:Y:S02]  /*05b0*/  LDG.E R20, desc[UR14][R20.64] ;  /* 0x0000000e14147981 */ /* 0x000ee4000c1e1900 */
[----:B---3--:R-:W0:Y:S02]  /*05c0*/  F2I.TRUNC.NTZ R19, R20 ;  /* 0x0000001400137305 */ /* 0x008e24000020f100 */
[----:B0-----:R-:W-:-:S05]  /*05d0*/  IMAD.IADD R19, R24, 0x1, -R19 ;  /* 0x0000000118137824 */ /* 0x001fca00078e0a13 */
[----:B------:R-:W-:-:S04]  /*05e0*/  ISETP.GE.AND P0, PT, R19, UR17, PT ;  /* 0x0000001113007c0c */ /* 0x000fc8000bf06270 */
[----:B------:R-:W-:-:S13]  /*05f0*/  ISETP.LT.OR P0, PT, R19, RZ, P0 ;  /* 0x000000ff1300720c */ /* 0x000fda0000701670 */
[----:B------:R-:W-:-:S04]  /*0600*/  @!P0 IMAD.IADD R18, R4, 0x1, -R18 ;  /* 0x0000000104128824 */ /* 0x000fc800078e0a12 */
[----:B------:R-:W-:Y:S02]  /*0610*/  @!P0 IMAD R29, R18, UR17, R19 ;  /* 0x00000011121d8c24 */ /* 0x000fe4000f8e0213 */
[----:B------:R-:W0:Y:S02]  /*0620*/  @!P0 LDC.64 R18, c[0x0][0x3b0] ;  /* 0x0000ec00ff128b82 */ /* 0x000e240000000a00 */
[----:B0-----:R-:W-:-:S04]  /*0630*/  @!P0 IMAD.WIDE R18, R29, 0x4, R18 ;  /* 0x000000041d128825 */ /* 0x001fc800078e0212 */
[----:B------:R-:W-:Y:S01]  /*0640*/  @!P0 IMAD.WIDE R28, R7, 0x4, R12 ;  /* 0x00000004071c8825 */ /* 0x000fe200078e020c */
[----:B------:R-:W3:Y:S05]  /*0650*/  @!P0 LDG.E R21, desc[UR14][R18.64] ;  /* 0x0000000e12158981 */ /* 0x000eea000c1e1900 */
[----:B------:R-:W4:Y:S01]  /*0660*/  @!P0 LDG.E R28, desc[UR14][R28.64] ;  /* 0x0000000e1c1c8981 */ /* 0x000f22000c1e1900 */
[----:B---3--:R-:W-:Y:S08]  /*0670*/  @!P0 F2F.F64.F32 R20, R21 ;  /* 0x0000001500148310 */ /* 0x008ff00000201800 */
[----:B----4-:R-:W0:Y:S02]  /*0680*/  @!P0 F2F.F64.F32 R18, R28 ;  /* 0x0000001c00128310 */ /* 0x010e240000201800 */
[----:B0-----:R-:W-:-:S07]  /*0690*/  @!P0 DFMA R10, R20, R18, R10 ;  /* 0x00000012140a822b */ /* 0x001fce000000000a */
[----:B------:R0:W-:Y:S04]  /*06a0*/  @!P0 STG.E.64 desc[UR14][R8.64], R10 ;  /* 0x0000000a08008986 */ /* 0x0001e8000c101b0e */
.L_x_828:
[----:B------:R-:W-:Y:S05]  /*06b0*/  BSYNC.RECONVERGENT B0 ;  /* 0x0000000000007941 */ /* 0x000fea0003800200 */
.L_x_827:
[----:B------:R-:W3:Y:S01]  /*06c0*/  LDG.E R20, desc[UR14][R16.64+0x4] ;  /* 0x0000040e10147981 */ /* 0x000ee2000c1e1900 */
[----:B------:R-:W-:Y:S01]  /*06d0*/  BSSY.RECONVERGENT B0, `(.L_x_829) ;  /* 0x0000017000007945 */ /* 0x000fe20003800200 */
[----:B------:R-:W-:Y:S01]  /*06e0*/  IMAD.MOV.U32 R19, RZ, RZ, R27 ;  /* 0x000000ffff137224 */ /* 0x000fe200078e001b */
[----:B---3--:R-:W3:Y:S02]  /*06f0*/  F2I.TRUNC.NTZ R20, R20 ;  /* 0x0000001400147305 */ /* 0x008ee4000020f100 */
[----:B---3--:R-:W-:-:S04]  /*0700*/  IADD3 R18, PT, PT, R25, -R20, RZ ;  /* 0x8000001419127210 */ /* 0x008fc80007ffe0ff */
[----:B------:R-:W-:-:S04]  /*0710*/  ISETP.GE.AND P0, PT, R18, R23, PT ;  /* 0x000000171200720c */ /* 0x000fc80003f06270 */
[----:B------:R-:W-:Y:S01]  /*0720*/  ISETP.LT.OR P0, PT, R18, RZ, P0 ;  /* 0x000000ff1200720c */ /* 0x000fe20000701670 */
[----:B------:R-:W-:-:S12]  /*0730*/  IMAD.MOV.U32 R18, RZ, RZ, R0 ;  /* 0x000000ffff127224 */ /* 0x000fd800078e0000 */
[----:B------:R-:W-:Y:S05]  /*0740*/  @P0 BRA `(.L_x_830) ;  /* 0x00000000003c0947 */ /* 0x000fea0003800000 */
[----:B------:R-:W3:Y:S02]  /*0750*/  LDG.E R0, desc[UR14][R18.64+-0x4] ;  /* 0xfffffc0e12007981 */ /* 0x000ee4000c1e1900 */
[----:B---3--:R-:W3:Y:S02]  /*0760*/  F2I.TRUNC.NTZ R21, R0 ;  /* 0x0000000000157305 */ /* 0x008ee4000020f100 */
[----:B---3--:R-:W-:-:S04]  /*0770*/  IADD3 R21, PT, PT, R24, -R21, RZ ;  /* 0x8000001518157210 */ /* 0x008fc80007ffe0ff */
[----:B------:R-:W-:-:S04]  /*0780*/  ISETP.GE.AND P0, PT, R21, UR17, PT ;  /* 0x0000001115007c0c */ /* 0x000fc8000bf06270 */
[----:B------:R-:W-:-:S13]  /*0790*/  ISETP.LT.OR P0, PT, R21, RZ, P0 ;  /* 0x000000ff1500720c */ /* 0x000fda0000701670 */
[----:B------:R-:W-:-:S05]  /*07a0*/  @!P0 IADD3 R20, PT, PT, -R20, R23, R4 ;  /* 0x0000001714148210 */ /* 0x000fca0007ffe104 */
[----:B------:R-:W-:Y:S02]  /*07b0*/  @!P0 IMAD R27, R20, UR17, R21 ;  /* 0x00000011141b8c24 */ /* 0x000fe4000f8e0215 */
[----:B------:R-:W3:Y:S02]  /*07c0*/  @!P0 LDC.64 R20, c[0x0][0x3b0] ;  /* 0x0000ec00ff148b82 */ /* 0x000ee40000000a00 */
[----:B---3--:R-:W-:Y:S02]  /*07d0*/  @!P0 IMAD.WIDE R20, R27, 0x4, R20 ;  /* 0x000000041b148825 */ /* 0x008fe400078e0214 */
[----:B------:R-:W3:Y:S04]  /*07e0*/  @!P0 LDG.E R27, desc[UR14][R2.64+-0x4] ;  /* 0xfffffc0e021b8981 */ /* 0x000ee8000c1e1900 */
[----:B------:R3:W4:Y:S02]  /*07f0*/  @!P0 LDG.E R28, desc[UR14][R20.64] ;  /* 0x0000000e141c8981 */ /* 0x000724000c1e1900 */
[----:B---3--:R-:W-:Y:S08]  /*0800*/  @!P0 F2F.F64.F32 R20, R27 ;  /* 0x0000001b00148310 */ /* 0x008ff00000201800 */
[----:B----4-:R-:W0:Y:S02]  /*0810*/  @!P0 F2F.F64.F32 R28, R28 ;  /* 0x0000001c001c8310 */ /* 0x010e240000201800 */
[----:B0-----:R-:W-:-:S07]  /*0820*/  @!P0 DFMA R10, R28, R20, R10 ;  /* 0x000000141c0a822b */ /* 0x001fce000000000a */
[----:B------:R3:W-:Y:S04]  /*0830*/  @!P0 STG.E.64 desc[UR14][R8.64], R10 ;  /* 0x0000000a08008986 */ /* 0x0007e8000c101b0e */
.L_x_830:
[----:B------:R-:W-:Y:S05]  /*0840*/  BSYNC.RECONVERGENT B0 ;  /* 0x0000000000007941 */ /* 0x000fea0003800200 */
.L_x_829:
[----:B------:R-:W4:Y:S01]  /*0850*/  LDG.E R0, desc[UR14][R16.64+0x8] ;  /* 0x0000080e10007981 */ /* 0x000f22000c1e1900 */
[----:B------:R-:W-:Y:S01]  /*0860*/  BSSY.RECONVERGENT B0, `(.L_x_831) ;  /* 0x0000016000007945 */ /* 0x000fe20003800200 */
[----:B----4-:R-:W4:Y:S02]  /*0870*/  F2I.TRUNC.NTZ R27, R0 ;  /* 0x00000000001b7305 */ /* 0x010f24000020f100 */
[----:B----4-:R-:W-:-:S05]  /*0880*/  IMAD.IADD R20, R25, 0x1, -R27 ;  /* 0x0000000119147824 */ /* 0x010fca00078e0a1b */
[----:B------:R-:W-:-:S04]  /*0890*/  ISETP.GE.AND P0, PT, R20, R23, PT ;  /* 0x000000171400720c */ /* 0x000fc80003f06270 */
[----:B------:R-:W-:-:S13]  /*08a0*/  ISETP.LT.OR P0, PT, R20, RZ, P0 ;  /* 0x000000ff1400720c */ /* 0x000fda0000701670 */
[----:B------:R-:W-:Y:S05]  /*08b0*/  @P0 BRA `(.L_x_832) ;  /* 0x0000000000400947 */ /* 0x000fea0003800000 */
[----:B------:R-:W4:Y:S02]  /*08c0*/  LDG.E R0, desc[UR14][R18.64] ;  /* 0x0000000e12007981 */ /* 0x000f24000c1e1900 */
[----:B----4-:R-:W4:Y:S02]  /*08d0*/  F2I.TRUNC.NTZ R21, R0 ;  /* 0x0000000000157305 */ /* 0x010f24000020f100 */
[----:B----4-:R-:W-:-:S05]  /*08e0*/  IMAD.IADD R21, R24, 0x1, -R21 ;  /* 0x0000000118157824 */ /* 0x010fca00078e0a15 */
[----:B------:R-:W-:-:S04]  /*08f0*/  ISETP.GE.AND P0, PT, R21, UR17, PT ;  /* 0x0000001115007c0c */ /* 0x000fc8000bf06270 */
[----:B------:R-:W-:-:S13]  /*0900*/  ISETP.LT.OR P0, PT, R21, RZ, P0 ;  /* 0x000000ff1500720c */ /* 0x000fda0000701670 */
[----:B------:R-:W-:-:S05]  /*0910*/  @!P0 LEA R20, R23, R4, 0x1 ;  /* 0x0000000417148211 */ /* 0x000fca00078e08ff */
[----:B------:R-:W-:-:S04]  /*0920*/  @!P0 IMAD.IADD R20, R20, 0x1, -R27 ;  /* 0x0000000114148824 */ /* 0x000fc800078e0a1b */
[----:B------:R-:W-:Y:S02]  /*0930*/  @!P0 IMAD R27, R20, UR17, R21 ;  /* 0x00000011141b8c24 */ /* 0x000fe4000f8e0215 */
[----:B------:R-:W4:Y:S02]  /*0940*/  @!P0 LDC.64 R20, c[0x0][0x3b0] ;  /* 0x0000ec00ff148b82 */ /* 0x000f240000000a00 */
[----:B----4-:R-:W-:Y:S02]  /*0950*/  @!P0 IMAD.WIDE R20, R27, 0x4, R20 ;  /* 0x000000041b148825 */ /* 0x010fe400078e0214 */
[----:B------:R-:W4:Y:S04]  /*0960*/  @!P0 LDG.E R27, desc[UR14][R2.64] ;  /* 0x0000000e021b8981 */ /* 0x000f28000c1e1900 */
[----:B------:R4:W5:Y:S02]  /*0970*/  @!P0 LDG.E R28, desc[UR14][R20.64] ;  /* 0x0000000e141c8981 */ /* 0x000964000c1e1900 */
[----:B----4-:R-:W-:Y:S08]  /*0980*/  @!P0 F2F.F64.F32 R20, R27 ;  /* 0x0000001b00148310 */ /* 0x010ff00000201800 */
[----:B-----5:R-:W0:Y:S02]  /*0990*/  @!P0 F2F.F64.F32 R28, R28 ;  /* 0x0000001c001c8310 */ /* 0x020e240000201800 */
[----:B0--3--:R-:W-:-:S07]  /*09a0*/  @!P0 DFMA R10, R28, R20, R10 ;  /* 0x000000141c0a822b */ /* 0x009fce000000000a */
[----:B------:R4:W-:Y:S04]  /*09b0*/  @!P0 STG.E.64 desc[UR14][R8.64], R10 ;  /* 0x0000000a08008986 */ /* 0x0009e8000c101b0e */
.L_x_832:
[----:B------:R-:W-:Y:S05]  /*09c0*/  BSYNC.RECONVERGENT B0 ;  /* 0x0000000000007941 */ /* 0x000fea0003800200 */
.L_x_831:
[----:B------:R-:W5:Y:S01]  /*09d0*/  LDG.E R16, desc[UR14][R16.64+0xc] ;  /* 0x00000c0e10107981 */ /* 0x000f62000c1e1900 */
[----:B------:R-:W-:Y:S01]  /*09e0*/  BSSY.RECONVERGENT B0, `(.L_x_833) ;  /* 0x0000016000007945 */ /* 0x000fe20003800200 */
[----:B-----5:R-:W5:Y:S02]  /*09f0*/  F2I.TRUNC.NTZ R20, R16 ;  /* 0x0000001000147305 */ /* 0x020f64000020f100 */
[----:B-----5:R-:W-:-:S04]  /*0a00*/  IADD3 R0, PT, PT, R25, -R20, RZ ;  /* 0x8000001419007210 */ /* 0x020fc80007ffe0ff */
[----:B------:R-:W-:-:S04]  /*0a10*/  ISETP.GE.AND P0, PT, R0, R23, PT ;  /* 0x000000170000720c */ /* 0x000fc80003f06270 */
[----:B------:R-:W-:-:S13]  /*0a20*/  ISETP.LT.OR P0, PT, R0, RZ, P0 ;  /* 0x000000ff0000720c */ /* 0x000fda0000701670 */
[----:B------:R-:W-:Y:S05]  /*0a30*/  @P0 BRA `(.L_x_834) ;  /* 0x0000000000400947 */ /* 0x000fea0003800000 */
[----:B------:R-:W5:Y:S02]  /*0a40*/  LDG.E R0, desc[UR14][R18.64+0x4] ;  /* 0x0000040e12007981 */ /* 0x000f64000c1e1900 */
[----:B-----5:R-:W5:Y:S02]  /*0a50*/  F2I.TRUNC.NTZ R17, R0 ;  /* 0x0000000000117305 */ /* 0x020f64000020f100 */
[----:B-----5:R-:W-:-:S05]  /*0a60*/  IMAD.IADD R21, R24, 0x1, -R17 ;  /* 0x0000000118157824 */ /* 0x020fca00078e0a11 */
[----:B--2---:R-:W-:-:S04]  /*0a70*/  ISETP.GE.AND P0, PT, R21, R22, PT ;  /* 0x000000161500720c */ /* 0x004fc80003f06270 */
[----:B------:R-:W-:-:S13]  /*0a80*/  ISETP.LT.OR P0, PT, R21, RZ, P0 ;  /* 0x000000ff1500720c */ /* 0x000fda0000701670 */
[----:B------:R-:W-:Y:S05]  /*0a90*/  @P0 BRA `(.L_x_834) ;  /* 0x0000000000280947 */ /* 0x000fea0003800000 */
[----:B------:R-:W-:Y:S01]  /*0aa0*/  IMAD R0, R23, 0x3, R4 ;  /* 0x0000000317007824 */ /* 0x000fe200078e0204 */
[----:B------:R-:W2:Y:S04]  /*0ab0*/  LDG.E R16, desc[UR14][R2.64+0x4] ;  /* 0x0000040e02107981 */ /* 0x000ea8000c1e1900 */
[----:B------:R-:W-:-:S05]  /*0ac0*/  IADD3 R17, PT, PT, -R20, R0, RZ ;  /* 0x0000000014117210 */ /* 0x000fca0007ffe1ff */
[----:B------:R-:W-:-:S04]  /*0ad0*/  IMAD R17, R17, R22, R21 ;  /* 0x0000001611117224 */ /* 0x000fc800078e0215 */
[----:B-1----:R-:W-:-:S05]  /*0ae0*/  IMAD.WIDE R28, R17, 0x4, R14 ;  /* 0x00000004111c7825 */ /* 0x002fca00078e020e */
[----:B------:R-:W5:Y:S01]  /*0af0*/  LDG.E R20, desc[UR14][R28.64] ;  /* 0x0000000e1c147981 */ /* 0x000f62000c1e1900 */
[----:B--2---:R-:W-:Y:S08]  /*0b00*/  F2F.F64.F32 R16, R16 ;  /* 0x0000001000107310 */ /* 0x004ff00000201800 */
[----:B-----5:R-:W0:Y:S02]  /*0b10*/  F2F.F64.F32 R20, R20 ;  /* 0x0000001400147310 */ /* 0x020e240000201800 */
[----:B0--34-:R-:W-:-:S07]  /*0b20*/  DFMA R10, R20, R16, R10 ;  /* 0x00000010140a722b */ /* 0x019fce000000000a */
[----:B------:R0:W-:Y:S04]  /*0b30*/  STG.E.64 desc[UR14][R8.64], R10 ;  /* 0x0000000a08007986 */ /* 0x0001e8000c101b0e */
.L_x_834:
[----:B------:R-:W-:Y:S05]  /*0b40*/  BSYNC.RECONVERGENT B0 ;  /* 0x0000000000007941 */ /* 0x000fea0003800200 */
.L_x_833:
[----:B------:R-:W-:Y:S01]  /*0b50*/  UIADD3 UR7, UPT, UPT, UR7, 0x4, URZ ;  /* 0x0000000407077890 */ /* 0x000fe2000fffe0ff */
[----:B------:R-:W-:Y:S01]  /*0b60*/  IADD3 R2, P0, PT, R2, 0x10, RZ ;  /* 0x0000001002027810 */ /* 0x000fe20007f1e0ff */
[----:B------:R-:W-:Y:S01]  /*0b70*/  IMAD R4, R23, 0x4, R4 ;  /* 0x0000000417047824 */ /* 0x000fe200078e0204 */
[----:B------:R-:W-:Y:S01]  /*0b80*/  IADD3 R0, P1, PT, R18, 0x10, RZ ;  /* 0x0000001012007810 */ /* 0x000fe20007f3e0ff */
[----:B------:R-:W-:Y:S01]  /*0b90*/  UISETP.NE.AND UP0, UPT, UR7, URZ, UPT ;  /* 0x000000ff0700728c */ /* 0x000fe2000bf05270 */
[----:B------:R-:W-:Y:S01]  /*0ba0*/  IADD3 R5, PT, PT, R5, 0x4, RZ ;  /* 0x0000000405057810 */ /* 0x000fe20007ffe0ff */
[----:B------:R-:W-:Y:S01]  /*0bb0*/  IMAD.X R3, RZ, RZ, R3, P0 ;  /* 0x000000ffff037224 */ /* 0x000fe200000e0603 */
[----:B------:R-:W-:Y:S01]  /*0bc0*/  IADD3.X R27, PT, PT, RZ, R19, RZ, P1, !PT ;  /* 0x00000013ff1b7210 */ /* 0x000fe20000ffe4ff */
[----:B------:R-:W-:Y:S01]  /*0bd0*/  VIADD R6, R6, 0x4 ;  /* 0x0000000406067836 */ /* 0x000fe20000000000 */
[----:B------:R-:W-:-:S04]  /*0be0*/  IADD3 R7, PT, PT, R7, 0x4, RZ ;  /* 0x0000000407077810 */ /* 0x000fc80007ffe0ff */
[----:B------:R-:W-:Y:S05]  /*0bf0*/  BRA.U UP0, `(.L_x_835) ;  /* 0xfffffff900487547 */ /* 0x000fea000b83ffff */
.L_x_826:
[----:B------:R-:W-:-:S09]  /*0c00*/  UISETP.NE.AND UP0, UPT, UR12, URZ, UPT ;  /* 0x000000ff0c00728c */ /* 0x000fd2000bf05270 */
[----:B------:R-:W-:Y:S05]  /*0c10*/  BRA.U !UP0, `(.L_x_825) ;  /* 0x0000000108b87547 */ /* 0x000fea000b800000 */
[----:B------:R-:W5:Y:S01]  /*0c20*/  LDC R6, c[0x0][0x38c] ;  /* 0x0000e300ff067b82 */ /* 0x000f620000000800 */
[----:B------:R-:W-:Y:S02]  /*0c30*/  UIADD3 UR11, UPT, UPT, UR11, UR4, URZ ;  /* 0x000000040b0b7290 */ /* 0x000fe4000fffe0ff */
[----:B------:R-:W-:Y:S02]  /*0c40*/  UIADD3 UR10, UPT, UPT, UR10, UR4, URZ ;  /* 0x000000040a0a7290 */ /* 0x000fe4000fffe0ff */
[----:B------:R-:W-:Y:S02]  /*0c50*/  UIADD3 UR5, UPT, UPT, UR5, UR4, URZ ;  /* 0x0000000405057290 */ /* 0x000fe4000fffe0ff */
[----:B------:R-:W-:Y:S01]  /*0c60*/  IMAD.U32 R7, RZ, RZ, UR11 ;  /* 0x0000000bff077e24 */ /* 0x000fe2000f8e00ff */
[----:B------:R-:W0:Y:S01]  /*0c70*/  LDC R0, c[0x0][0x390] ;  /* 0x0000e400ff007b82 */ /* 0x000e220000000800 */
[----:B------:R-:W-:Y:S01]  /*0c80*/  MOV R13, UR10 ;  /* 0x0000000a000d7c02 */ /* 0x000fe20008000f00 */
[----:B------:R-:W0:Y:S01]  /*0c90*/  LDCU UR6, c[0x0][0x38c] ;  /* 0x00007180ff0677ac */ /* 0x000e220008000800 */
[----:B-1----:R-:W-:Y:S01]  /*0ca0*/  IMAD.U32 R15, RZ, RZ, UR5 ;  /* 0x00000005ff0f7e24 */ /* 0x002fe2000f8e00ff */
[----:B------:R-:W-:-:S04]  /*0cb0*/  UIADD3 UR12, UPT, UPT, -UR12, URZ, URZ ;  /* 0x000000ff0c0c7290 */ /* 0x000fc8000fffe1ff */
[----:B------:R-:W1:Y:S08]  /*0cc0*/  LDC.64 R2, c[0x0][0x3b8] ;  /* 0x0000ee00ff027b82 */ /* 0x000e700000000a00 */
[----:B------:R-:W0:Y:S01]  /*0cd0*/  LDC.64 R4, c[0x0][0x3b0] ;  /* 0x0000ec00ff047b82 */ /* 0x000e220000000a00 */
[----:B-----5:R-:W-:-:S07]  /*0ce0*/  IMAD R6, R6, UR4, R25 ;  /* 0x0000000406067c24 */ /* 0x020fce000f8e0219 */
.L_x_838:
[----:B-1----:R-:W-:-:S06]  /*0cf0*/  IMAD.WIDE R16, R15, 0x4, R2 ;  /* 0x000000040f107825 */ /* 0x002fcc00078e0202 */
[----:B------:R-:W5:Y:S01]  /*0d00*/  LDG.E R16, desc[UR14][R16.64] ;  /* 0x0000000e10107981 */ /* 0x000f62000c1e1900 */
[----:B------:R-:W-:Y:S01]  /*0d10*/  UIADD3 UR12, UPT, UPT, UR12, 0x1, URZ ;  /* 0x000000010c0c7890 */ /* 0x000fe2000fffe0ff */
[----:B------:R-:W-:Y:S01]  /*0d20*/  BSSY.RECONVERGENT B0, `(.L_x_836) ;  /* 0x0000019000007945 */ /* 0x000fe20003800200 */
[----:B------:R-:W-:Y:S02]  /*0d30*/  VIADD R15, R15, 0x1 ;  /* 0x000000010f0f7836 */ /* 0x000fe40000000000 */
[----:B------:R-:W-:Y:S01]  /*0d40*/  UISETP.NE.AND UP0, UPT, UR12, URZ, UPT ;  /* 0x000000ff0c00728c */ /* 0x000fe2000bf05270 */
[----:B-----5:R-:W1:Y:S02]  /*0d50*/  F2I.TRUNC.NTZ R14, R16 ;  /* 0x00000010000e7305 */ /* 0x020e64000020f100 */
[----:B-1----:R-:W-:-:S04]  /*0d60*/  IADD3 R12, PT, PT, R25, -R14, RZ ;  /* 0x8000000e190c7210 */ /* 0x002fc80007ffe0ff */
[----:B0-----:R-:W-:-:S04]  /*0d70*/  ISETP.GE.AND P0, PT, R12, UR6, PT ;  /* 0x000000060c007c0c */ /* 0x001fc8000bf06270 */
[----:B------:R-:W-:-:S13]  /*0d80*/  ISETP.LT.OR P0, PT, R12, RZ, P0 ;  /* 0x000000ff0c00720c */ /* 0x000fda0000701670 */
[----:B------:R-:W-:Y:S05]  /*0d90*/  @P0 BRA `(.L_x_837) ;  /* 0x0000000000440947 */ /* 0x000fea0003800000 */
[----:B------:R-:W-:-:S06]  /*0da0*/  IMAD.WIDE R16, R13, 0x4, R2 ;  /* 0x000000040d107825 */ /* 0x000fcc00078e0202 */
[----:B------:R-:W5:Y:S02]  /*0db0*/  LDG.E R16, desc[UR14][R16.64] ;  /* 0x0000000e10107981 */ /* 0x000f64000c1e1900 */
[----:B-----5:R-:W0:Y:S02]  /*0dc0*/  F2I.TRUNC.NTZ R19, R16 ;  /* 0x0000001000137305 */ /* 0x020e24000020f100 */
[----:B0-----:R-:W-:-:S04]  /*0dd0*/  IADD3 R19, PT, PT, R24, -R19, RZ ;  /* 0x8000001318137210 */ /* 0x001fc80007ffe0ff */
[----:B------:R-:W-:-:S04]  /*0de0*/  ISETP.GE.AND P0, PT, R19, R0, PT ;  /* 0x000000001300720c */ /* 0x000fc80003f06270 */
[----:B------:R-:W-:-:S13]  /*0df0*/  ISETP.LT.OR P0, PT, R19, RZ, P0 ;  /* 0x000000ff1300720c */ /* 0x000fda0000701670 */
[----:B------:R-:W-:Y:S05]  /*0e00*/  @P0 BRA `(.L_x_837) ;  /* 0x0000000000280947 */ /* 0x000fea0003800000 */
[----:B------:R-:W-:-:S04]  /*0e10*/  IMAD.IADD R17, R6, 0x1, -R14 ;  /* 0x0000000106117824 */ /* 0x000fc800078e0a0e */
[----:B------:R-:W-:Y:S02]  /*0e20*/  IMAD R21, R17, R0, R19 ;  /* 0x0000000011157224 */ /* 0x000fe400078e0213 */
[----:B------:R-:W-:-:S04]  /*0e30*/  IMAD.WIDE R16, R7, 0x4, R2 ;  /* 0x0000000407107825 */ /* 0x000fc800078e0202 */
[----:B------:R-:W-:Y:S02]  /*0e40*/  IMAD.WIDE R20, R21, 0x4, R4 ;  /* 0x0000000415147825 */ /* 0x000fe400078e0204 */
[----:B------:R-:W5:Y:S04]  /*0e50*/  LDG.E R16, desc[UR14][R16.64] ;  /* 0x0000000e10107981 */ /* 0x000f68000c1e1900 */
[----:B------:R-:W2:Y:S01]  /*0e60*/  LDG.E R20, desc[UR14][R20.64] ;  /* 0x0000000e14147981 */ /* 0x000ea2000c1e1900 */
[----:B-----5:R-:W-:Y:S08]  /*0e70*/  F2F.F64.F32 R18, R16 ;  /* 0x0000001000127310 */ /* 0x020ff00000201800 */
[----:B--2---:R-:W3:Y:S02]  /*0e80*/  F2F.F64.F32 R22, R20 ;  /* 0x0000001400167310 */ /* 0x004ee40000201800 */
[----:B---34-:R-:W-:-:S07]  /*0e90*/  DFMA R10, R22, R18, R10 ;  /* 0x00000012160a722b */ /* 0x018fce000000000a */
[----:B------:R0:W-:Y:S04]  /*0ea0*/  STG.E.64 desc[UR14][R8.64], R10 ;  /* 0x0000000a08007986 */ /* 0x0001e8000c101b0e */
.L_x_837:
[----:B------:R-:W-:Y:S05]  /*0eb0*/  BSYNC.RECONVERGENT B0 ;  /* 0x0000000000007941 */ /* 0x000fea0003800200 */
.L_x_836:
[----:B------:R-:W-:Y:S01]  /*0ec0*/  IADD3 R7, PT, PT, R7, 0x1, RZ ;  /* 0x0000000107077810 */ /* 0x000fe20007ffe0ff */
[----:B------:R-:W-:Y:S01]  /*0ed0*/  VIADD R6, R6, UR6 ;  /* 0x0000000606067c36 */ /* 0x000fe20008000000 */
[----:B------:R-:W-:Y:S01]  /*0ee0*/  IADD3 R13, PT, PT, R13, 0x1, RZ ;  /* 0x000000010d0d7810 */ /* 0x000fe20007ffe0ff */
[----:B------:R-:W-:Y:S06]  /*0ef0*/  BRA.U UP0, `(.L_x_838) ;  /* 0xfffffffd007c7547 */ /* 0x000fec000b83ffff */
.L_x_825:
[----:B------:R-:W-:-:S14]  /*0f00*/  DSETP.GT.AND P0, PT, R10, RZ, PT ;  /* 0x000000ff0a00722a */ /* 0x000fdc0003f04000 */
[----:B------:R-:W-:Y:S05]  /*0f10*/  @!P0 BRA `(.L_x_839) ;  /* 0x0000000400788947 */ /* 0x000fea0003800000 */
[----:B------:R-:W-:Y:S01]  /*0f20*/  ISETP.GT.AND P0, PT, R11, 0xfffff, PT ;  /* 0x000fffff0b00780c */ /* 0x000fe20003f04270 */
[----:B------:R-:W-:Y:S01]  /*0f30*/  IMAD.MOV.U32 R6, RZ, RZ, R10 ;  /* 0x000000ffff067224 */ /* 0x000fe200078e000a */
[----:B------:R-:W-:Y:S01]  /*0f40*/  MOV R7, R11 ;  /* 0x0000000b00077202 */ /* 0x000fe20000000f00 */
[----:B------:R-:W0:Y:S01]  /*0f50*/  LDC.64 R4, c[0x0][0x3a8] ;  /* 0x0000ea00ff047b82 */ /* 0x000e220000000a00 */
[----:B------:R-:W-:-:S09]  /*0f60*/  IMAD.MOV.U32 R3, RZ, RZ, R11 ;  /* 0x000000ffff037224 */ /* 0x000fd200078e000b */
[----:B------:R-:W-:-:S10]  /*0f70*/  @!P0 DMUL R6, R10, 1.80143985094819840000e+16 ;  /* 0x435000000a068828 */ /* 0x000fd40000000000 */
[----:B------:R-:W-:Y:S01]  /*0f80*/  @!P0 MOV R3, R7 ;  /* 0x0000000700038202 */ /* 0x000fe20000000f00 */
[----:B0-----:R-:W-:-:S04]  /*0f90*/  IMAD.WIDE R4, R26, 0x4, R4 ;  /* 0x000000041a047825 */ /* 0x001fc800078e0204 */
[----:B------:R-:W-:Y:S01]  /*0fa0*/  VIADD R2, R3, 0xffffffff ;  /* 0xffffffff03027836 */ /* 0x000fe20000000000 */
[----:B------:R-:W-:Y:S01]  /*0fb0*/  BSSY.RECONVERGENT B0, `(.L_x_840) ;  /* 0x000004e000007945 */ /* 0x000fe20003800200 */
[----:B------:R0:W5:Y:S03]  /*0fc0*/  LDG.E R0, desc[UR14][R4.64] ;  /* 0x0000000e04007981 */ /* 0x000166000c1e1900 */
[----:B------:R-:W-:Y:S02]  /*0fd0*/  ISETP.GT.U32.AND P1, PT, R2, 0x7feffffe, PT ;  /* 0x7feffffe0200780c */ /* 0x000fe40003f24070 */
[----:B------:R-:W-:Y:S02]  /*0fe0*/  MOV R2, 0xfffffc01 ;  /* 0xfffffc0100027802 */ /* 0x000fe40000000f00 */
[----:B------:R-:W-:Y:S01]  /*0ff0*/  @!P0 MOV R2, 0xfffffbcb ;  /* 0xfffffbcb00028802 */ /* 0x000fe20000000f00 */
[----:B0-----:R-:W-:-:S02]  /*1000*/  IMAD.MOV.U32 R4, RZ, RZ, R10 ;  /* 0x000000ffff047224 */ /* 0x001fc400078e000a */
[----:B------:R-:W-:-:S06]  /*1010*/  @!P0 IMAD.MOV.U32 R4, RZ, RZ, R6 ;  /* 0x000000ffff048224 */ /* 0x000fcc00078e0006 */
[----:B------:R-:W-:Y:S05]  /*1020*/  @P1 BRA `(.L_x_841) ;  /* 0x0000000400001947 */ /* 0x000fea0003800000 */
[----:B------:R-:W-:Y:S01]  /*1030*/  LOP3.LUT R5, R3, 0xfffff, RZ, 0xc0, !PT ;  /* 0x000fffff03057812 */ /* 0x000fe200078ec0ff */
[----:B------:R-:W-:Y:S01]  /*1040*/  IMAD.MOV.U32 R16, RZ, RZ, -0x748574fc ;  /* 0x8b7a8b04ff107424 */ /* 0x000fe200078e00ff */
[----:B------:R-:W-:Y:S01]  /*1050*/  MOV R6, RZ ;  /* 0x000000ff00067202 */ /* 0x000fe20000000f00 */
[----:B------:R-:W-:Y:S01]  /*1060*/  UMOV UR4, 0x3ae80f1e ;  /* 0x3ae80f1e00047882 */ /* 0x000fe20000000000 */
[----:B------:R-:W-:Y:S01]  /*1070*/  LOP3.LUT R5, R5, 0x3ff00000, RZ, 0xfc, !PT ;  /* 0x3ff0000005057812 */ /* 0x000fe200078efcff */
[----:B------:R-:W-:Y:S01]  /*1080*/  UMOV UR5, 0x3eb1380b ;  /* 0x3eb1380b00057882 */ /* 0x000fe20000000000 */
[----:B------:R-:W-:Y:S01]  /*1090*/  MOV R17, 0x3ed0ee25 ;  /* 0x3ed0ee2500117802 */ /* 0x000fe20000000f00 */
[----:B------:R-:W-:Y:S01]  /*10a0*/  UMOV UR6, 0x80000000 ;  /* 0x8000000000067882 */ /* 0x000fe20000000000 */
[----:B------:R-:W-:Y:S01]  /*10b0*/  ISETP.GE.U32.AND P0, PT, R5, 0x3ff6a09f, PT ;  /* 0x3ff6a09f0500780c */ /* 0x000fe20003f06070 */
[----:B------:R-:W-:Y:S01]  /*10c0*/  UMOV UR7, 0x43300000 ;  /* 0x4330000000077882 */ /* 0x000fe20000000000 */
[----:B------:R-:W-:-:S02]  /*10d0*/  LEA.HI R18, R3, R2, RZ, 0xc ;  /* 0x0000000203127211 */ /* 0x000fc400078f60ff */
[----:B------:R-:W-:-:S09]  /*10e0*/  MOV R19, 0x43300000 ;  /* 0x4330000000137802 */ /* 0x000fd20000000f00 */
[----:B------:R-:W-:Y:S01]  /*10f0*/  @P0 IADD3 R7, PT, PT, R5, -0x100000, RZ ;  /* 0xfff0000005070810 */ /* 0x000fe20007ffe0ff */
[----:B------:R-:W-:-:S04]  /*1100*/  @P0 VIADD R18, R18, 0x1 ;  /* 0x0000000112120836 */ /* 0x000fc80000000000 */
[----:B------:R-:W-:Y:S01]  /*1110*/  @P0 IMAD.MOV.U32 R5, RZ, RZ, R7 ;  /* 0x000000ffff050224 */ /* 0x000fe200078e0007 */
[----:B------:R-:W-:-:S05]  /*1120*/  LOP3.LUT R18, R18, 0x80000000, RZ, 0x3c, !PT ;  /* 0x8000000012127812 */ /* 0x000fca00078e3cff */
[C---:B-1----:R-:W-:Y:S02]  /*1130*/  DADD R14, R4.reuse, 1 ;  /* 0x3ff00000040e7429 */ /* 0x042fe40000000000 */
[----:B------:R-:W-:-:S04]  /*1140*/  DADD R4, R4, -1 ;  /* 0xbff0000004047429 */ /* 0x000fc80000000000 */
[----:B------:R-:W3:Y:S02]  /*1150*/  MUFU.RCP64H R7, R15 ;  /* 0x0000000f00077308 */ /* 0x000ee40000001800 */
[----:B---34-:R-:W-:-:S08]  /*1160*/  DFMA R8, -R14, R6, 1 ;  /* 0x3ff000000e08742b */ /* 0x018fd00000000106 */
        /* <DEDUP_REMOVED lines=44> */
.L_x_841:
[----:B------:R-:W-:Y:S01]  /*1430*/  IMAD.MOV.U32 R2, RZ, RZ, 0x0 ;  /* 0x00000000ff027424 */ /* 0x000fe200078e00ff */
[----:B------:R-:W-:Y:S02]  /*1440*/  MOV R3, 0x7ff00000 ;  /* 0x7ff0000000037802 */ /* 0x000fe40000000f00 */
[----:B------:R-:W-:-:S04]  /*1450*/  LOP3.LUT P0, RZ, R7, 0x7fffffff, RZ, 0xc0, !PT ;  /* 0x7fffffff07ff7812 */ /* 0x000fc8000780c0ff */
[----:B------:R-:W-:-:S10]  /*1460*/  DFMA R2, R6, R2, +INF ;  /* 0x7ff000000602742b */ /* 0x000fd40000000002 */
[----:B------:R-:W-:Y:S02]  /*1470*/  FSEL R4, R2, RZ, P0 ;  /* 0x000000ff02047208 */ /* 0x000fe40000000000 */
[----:B------:R-:W-:-:S07]  /*1480*/  FSEL R5, R3, -QNAN , P0 ;  /* 0xfff0000003057808 */ /* 0x000fce0000000000 */
.L_x_842:
[----:B------:R-:W-:Y:S05]  /*1490*/  BSYNC.RECONVERGENT B0 ;  /* 0x0000000000007941 */ /* 0x000fea0003800200 */
.L_x_840:
[----:B------:R-:W0:Y:S01]  /*14a0*/  LDC.64 R6, c[0x0][0x398] ;  /* 0x0000e600ff067b82 */ /* 0x000e220000000a00 */
[----:B-----5:R-:W1:Y:S02]  /*14b0*/  F2F.F64.F32 R2, R0 ;  /* 0x0000000000027310 */ /* 0x020e640000201800 */
[----:B-1----:R-:W-:Y:S01]  /*14c0*/  DFMA R2, R2, -R4, R10 ;  /* 0x800000040202722b */ /* 0x002fe2000000000a */
[----:B0-----:R-:W-:-:S06]  /*14d0*/  IMAD.WIDE R26, R26, 0x8, R6 ;  /* 0x000000081a1a7825 */ /* 0x001fcc00078e0206 */
[----:B------:R-:W-:Y:S01]  /*14e0*/  STG.E.64 desc[UR14][R26.64], R2 ;  /* 0x000000021a007986 */ /* 0x000fe2000c101b0e */
[----:B------:R-:W-:Y:S05]  /*14f0*/  EXIT ;  /* 0x000000000000794d */ /* 0x000fea0003800000 */
.L_x_839:
[----:B------:R-:W5:Y:S02]  /*1500*/  LDC.64 R2, c[0x0][0x398] ;  /* 0x0000e600ff027b82 */ /* 0x000f640000000a00 */
[----:B-----5:R-:W-:-:S05]  /*1510*/  IMAD.WIDE R2, R26, 0x8, R2 ;  /* 0x000000081a027825 */ /* 0x020fca00078e0202 */
[----:B------:R-:W-:Y:S01]  /*1520*/  STG.E.64 desc[UR14][R2.64], RZ ;  /* 0x000000ff02007986 */ /* 0x000fe2000c101b0e */
[----:B------:R-:W-:Y:S05]  /*1530*/  EXIT ;  /* 0x000000000000794d */ /* 0x000fea0003800000 */
.L_x_843:
        /* <DEDUP_REMOVED lines=12> */
.L_x_1686:


//--------------------- .text.vec_computePSF_phaseNMany --------------------------
	.section	.text.vec_computePSF_phaseNMany,"ax",@progbits
	.align	128
        .global         vec_computePSF_phaseNMany
        .type           vec_computePSF_phaseNMany,@function
        .size           vec_computePSF_phaseNMany,(.L_x_1566 - vec_computePSF_phaseNMany)
        .other          vec_computePSF_phaseNMany,@"STO_CUDA_ENTRY STV_DEFAULT"
vec_computePSF_phaseNMany:
.text.vec_computePSF_phaseNMany:
[----:B------:R-:W0:Y:S01]  /*0000*/  LDC R1, c[0x0][0x37c] ;  /* 0x0000df00ff017b82 */ /* 0x000e220000000800 */
[----:B------:R-:W1:Y:S01]  /*0010*/  S2R R0, SR_TID.Y ;  /* 0x0000000000007919 */ /* 0x000e620000002200 */
[----:B------:R-:W2:Y:S06]  /*0020*/  LDCU UR5, c[0x0][0x360] ;  /* 0x00006c00ff0577ac */ /* 0x000eac0008000800 */
[----:B------:R-:W1:Y:S01]  /*0030*/  S2UR UR6, SR_CTAID.Y ;  /* 0x00000000000679c3 */ /* 0x000e620000002600 */
[----:B0-----:R-:W-:Y:S01]  /*0040*/  VIADD R1, R1, 0xffffffd8 ;  /* 0xffffffd801017836 */ /* 0x001fe20000000000 */
[----:B------:R-:W2:Y:S01]  /*0050*/  S2R R3, SR_TID.X ;  /* 0x0000000000037919 */ /* 0x000ea20000002100 */
[----:B------:R-:W0:Y:S05]  /*0060*/  LDCU UR7, c[0x0][0x380] ;  /* 0x00007000ff0777ac */ /* 0x000e2a0008000800 */
[----:B------:R-:W1:Y:S08]  /*0070*/  LDC R5, c[0x0][0x364] ;  /* 0x0000d900ff057b82 */ /* 0x000e700000000800 */
[----:B------:R-:W3:Y:S08]  /*0080*/  S2UR UR4, SR_CTAID.X ;  /* 0x00000000000479c3 */ /* 0x000ef00000002500 */
[----:B------:R-:W3:Y:S01]  /*0090*/  LDC R7, c[0x0][0x370] ;  /* 0x0000dc00ff077b82 */ /* 0x000ee20000000800 */
[----:B-1----:R-:W-:-:S04]  /*00a0*/  IMAD R0, R5, UR6, R0 ;  /* 0x0000000605007c24 */ /* 0x002fc8000f8e0200 */
[----:B---3--:R-:W-:-:S04]  /*00b0*/  IMAD R0, R0, R7, UR4 ;  /* 0x0000000400007e24 */ /* 0x008fc8000f8e0207 */
[----:B--2---:R-:W-:-:S05]  /*00c0*/  IMAD R0, R0, UR5, R3 ;  /* 0x0000000500007c24 */ /* 0x004fca000f8e0203 */
[----:B0-----:R-:W-:-:S13]  /*00d0*/  ISETP.GE.AND P0, PT, R0, UR7, PT ;  /* 0x0000000700007c0c */ /* 0x001fda000bf06270 */
[----:B------:R-:W-:Y:S05]  /*00e0*/  @P0 EXIT ;  /* 0x000000000000094d */ /* 0x000fea0003800000 */
[----:B------:R-:W0:Y:S01]  /*00f0*/  LDC R3, c[0x0][0x384] ;  /* 0x0000e100ff037b82 */ /* 0x000e220000000800 */
[----:B------:R-:W1:Y:S07]  /*0100*/  LDCU.64 UR4, c[0x0][0x358] ;  /* 0x00006b00ff0477ac */ /* 0x000e6e0008000a00 */
        /* <DEDUP_REMOVED lines=10> */
[----:B------:R-:W-:Y:S01]  /*01b0*/  IMAD R9, R6, R7, RZ ;  /* 0x0000000706097224 */ /* 0x000fe200078e02ff */
[----:B------:R-:W-:-:S03]  /*01c0*/  IABS R6, R0 ;  /* 0x0000000000067213 */ /* 0x000fc60000000000 */
[----:B------:R-:W-:Y:S02]  /*01d0*/  IMAD.HI.U32 R5, R5, R9, R4 ;  /* 0x0000000905057227 */ /* 0x000fe400078e0004 */
[----:B------:R-:W1:Y:S04]  /*01e0*/  LDC.64 R8, c[0x0][0x390] ;  /* 0x0000e400ff087b82 */ /* 0x000e680000000a00 */
        /* <DEDUP_REMOVED lines=8> */
[----:B------:R-:W-:Y:S01]  /*0270*/  LOP3.LUT R2, R0, R3, RZ, 0x3c, !PT ;  /* 0x0000000300027212 */ /* 0x000fe200078e3cff */
[----:B------:R-:W4:Y:S03]  /*0280*/  LDC.64 R6, c[0x0][0x398] ;  /* 0x0000e600ff067b82 */ /* 0x000f260000000a00 */
[----:B------:R-:W-:-:S07]  /*0290*/  ISETP.GE.AND P2, PT, R2, RZ, PT ;  /* 0x000000ff0200720c */ /* 0x000fce0003f46270 */
[----:B------:R-:W-:-:S06]  /*02a0*/  @P0 VIADD R20, R20, 0x1 ;  /* 0x0000000114140836 */ /* 0x000fcc0000000000 */
[----:B------:R-:W-:Y:S01]  /*02b0*/  @!P2 IMAD.MOV R20, RZ, RZ, -R20 ;  /* 0x000000ffff14a224 */ /* 0x000fe200078e0a14 */
[----:B------:R-:W-:-:S05]  /*02c0*/  @!P1 LOP3.LUT R20, RZ, R3, RZ, 0x33, !PT ;  /* 0x00000003ff149212 */ /* 0x000fca00078e33ff */
[----:B------:R-:W-:Y:S02]  /*02d0*/  IMAD.MOV R2, RZ, RZ, -R20 ;  /* 0x000000ffff027224 */ /* 0x000fe400078e0a14 */
[----:B--2---:R-:W-:-:S04]  /*02e0*/  IMAD.WIDE R10, R20, 0x8, R10 ;  /* 0x00000008140a7825 */ /* 0x004fc800078e020a */
[----:B------:R-:W-:Y:S02]  /*02f0*/  IMAD R0, R3, R2, R0 ;  /* 0x0000000203007224 */ /* 0x000fe400078e0200 */
[----:B------:R-:W2:Y:S01]  /*0300*/  LDC.64 R2, c[0x0][0x3b0] ;  /* 0x0000ec00ff027b82 */ /* 0x000ea20000000a00 */
[----:B---3--:R-:W-:Y:S02]  /*0310*/  IMAD.WIDE R16, R14, 0x8, R10 ;  /* 0x000000080e107825 */ /* 0x008fe400078e020a */
[----:B------:R-:W3:Y:S02]  /*0320*/  LDG.E.64 R10, desc[UR4][R10.64] ;  /* 0x000000040a0a7981 */ /* 0x000ee4000c1e1b00 */
[C---:B----4-:R-:W-:Y:S02]  /*0330*/  IMAD.WIDE R6, R0.reuse, 0x8, R6 ;  /* 0x0000000800067825 */ /* 0x050fe400078e0206 */
[----:B------:R-:W4:Y:S02]  /*0340*/  LDG.E.64 R4, desc[UR4][R16.64] ;  /* 0x0000000410047981 */ /* 0x000f24000c1e1b00 */
[----:B-1----:R-:W-:-:S02]  /*0350*/  IMAD.WIDE R8, R0, 0x8, R8 ;  /* 0x0000000800087825 */ /* 0x002fc400078e0208 */
[----:B------:R-:W4:Y:S02]  /*0360*/  LDG.E.64 R6, desc[UR4][R6.64] ;  /* 0x0000000406067981 */ /* 0x000f24000c1e1b00 */
[----:B------:R-:W-:Y:S02]  /*0370*/  IMAD.WIDE R22, R14, 0x8, R16 ;  /* 0x000000080e167825 */ /* 0x000fe400078e0210 */
[----:B------:R-:W3:Y:S02]  /*0380*/  LDG.E.64 R8, desc[UR4][R8.64] ;  /* 0x0000000408087981 */ /* 0x000ee4000c1e1b00 */
[C---:B0-----:R-:W-:Y:S02]  /*0390*/  IMAD.WIDE R14, R0.reuse, 0x8, R12 ;  /* 0x00000008000e7825 */ /* 0x041fe400078e020c */
[----:B------:R-:W3:Y:S04]  /*03a0*/  LDG.E.64 R12, desc[UR4][R22.64] ;  /* 0x00000004160c7981 */ /* 0x000ee8000c1e1b00 */
[----:B------:R-:W3:Y:S01]  /*03b0*/  LDG.E.64 R14, desc[UR4][R14.64] ;  /* 0x000000040e0e7981 */ /* 0x000ee2000c1e1b00 */
[----:B--2---:R-:W-:-:S02]  /*03c0*/  IMAD.WIDE R24, R0, 0x8, R2 ;  /* 0x0000000800187825 */ /* 0x004fc400078e0202 */
[----:B------:R-:W0:Y:S03]  /*03d0*/  LDC.64 R2, c[0x0][0x3a8] ;  /* 0x0000ea00ff027b82 */ /* 0x000e260000000a00 */
[----:B------:R-:W2:Y:S01]  /*03e0*/  LDG.E.64 R18, desc[UR4][R24.64] ;  /* 0x0000000418127981 */ /* 0x000ea2000c1e1b00 */
[----:B0-----:R-:W-:-:S05]  /*03f0*/  IMAD.WIDE R2, R0, 0x8, R2 ;  /* 0x0000000800027825 */ /* 0x001fca00078e0202 */
[----:B------:R0:W5:Y:S01]  /*0400*/  LDG.E.64 R16, desc[UR4][R2.64] ;  /* 0x0000000402107981 */ /* 0x000162000c1e1b00 */
[----:B------:R-:W-:Y:S01]  /*0410*/  BSSY.RECONVERGENT B0, `(.L_x_844) ;  /* 0x0000022000007945 */ /* 0x000fe20003800200 */
[----:B----4-:R-:W-:-:S08]  /*0420*/  DMUL R4, R6, R4 ;  /* 0x0000000406047228 */ /* 0x010fd00000000000 */
[----:B---3--:R-:W-:-:S08]  /*0430*/  DFMA R4, R8, R10, R4 ;  /* 0x0000000a0804722b */ /* 0x008fd00000000004 */
[----:B------:R-:W-:-:S08]  /*0440*/  DFMA R4, R14, R12, R4 ;  /* 0x0000000c0e04722b */ /* 0x000fd00000000004 */
[----:B--2---:R-:W-:-:S08]  /*0450*/  DADD R18, R4, R18 ;  /* 0x0000000004127229 */ /* 0x004fd00000000012 */
[----:B------:R-:W-:-:S14]  /*0460*/  DSETP.NEU.AND P0, PT, |R18|, +INF , PT ;  /* 0x7ff000001200742a */ /* 0x000fdc0003f0d200 */
[----:B------:R-:W-:Y:S01]  /*0470*/  @!P0 DMUL R22, RZ, R18 ;  /* 0x00000012ff168228 */ /* 0x000fe20000000000 */
[----:B------:R-:W-:Y:S01]  /*0480*/  @!P0 IMAD.MOV.U32 R21, RZ, RZ, 0x1 ;  /* 0x00000001ff158424 */ /* 0x000fe200078e00ff */
[----:B0-----:R-:W-:Y:S09]  /*0490*/  @!P0 BRA `(.L_x_845) ;  /* 0x0000000000648947 */ /* 0x001ff20003800000 */
[----:B------:R-:W-:Y:S01]  /*04a0*/  UMOV UR6, 0x6dc9c883 ;  /* 0x6dc9c88300067882 */ /* 0x000fe20000000000 */
[----:B------:R-:W-:Y:S01]  /*04b0*/  UMOV UR7, 0x3fe45f30 ;  /* 0x3fe45f3000077882 */ /* 0x000fe20000000000 */
[C---:B------:R-:W-:Y:S01]  /*04c0*/  DSETP.GE.AND P0, PT, |R18|.reuse, 2.14748364800000000000e+09, PT ;  /* 0x41e000001200742a */ /* 0x040fe20003f06200 */
[----:B------:R-:W-:Y:S01]  /*04d0*/  BSSY.RECONVERGENT B1, `(.L_x_846) ;  /* 0x0000014000017945 */ /* 0x000fe20003800200 */
[----:B------:R-:W-:Y:S01]  /*04e0*/  DMUL R4, R18, UR6 ;  /* 0x0000000612047c28 */ /* 0x000fe20008000000 */
[----:B------:R-:W-:Y:S01]  /*04f0*/  UMOV UR6, 0x54442d18 ;  /* 0x54442d1800067882 */ /* 0x000fe20000000000 */
[----:B------:R-:W-:-:S08]  /*0500*/  UMOV UR7, 0x3ff921fb ;  /* 0x3ff921fb00077882 */ /* 0x000fd00000000000 */
[----:B------:R-:W0:Y:S08]  /*0510*/  F2I.F64 R4, R4 ;  /* 0x0000000400047311 */ /* 0x000e300000301100 */
[----:B0-----:R-:W0:Y:S02]  /*0520*/  I2F.F64 R22, R4 ;  /* 0x0000000400167312 */ /* 0x001e240000201c00 */
[----:B0-----:R-:W-:Y:S01]  /*0530*/  DFMA R6, R22, -UR6, R18 ;  /* 0x8000000616067c2b */ /* 0x001fe20008000012 */
[----:B------:R-:W-:Y:S01]  /*0540*/  UMOV UR6, 0x33145c00 ;  /* 0x33145c0000067882 */ /* 0x000fe20000000000 */
[----:B------:R-:W-:-:S06]  /*0550*/  UMOV UR7, 0x3c91a626 ;  /* 0x3c91a62600077882 */ /* 0x000fcc0000000000 */
[----:B------:R-:W-:Y:S01]  /*0560*/  DFMA R6, R22, -UR6, R6 ;  /* 0x8000000616067c2b */ /* 0x000fe20008000006 */
[----:B------:R-:W-:Y:S01]  /*0570*/  UMOV UR6, 0x252049c0 ;  /* 0x252049c000067882 */ /* 0x000fe20000000000 */
[----:B------:R-:W-:-:S06]  /*0580*/  UMOV UR7, 0x397b839a ;  /* 0x397b839a00077882 */ /* 0x000fcc0000000000 */
[----:B------:R-:W-:Y:S01]  /*0590*/  DFMA R22, R22, -UR6, R6 ;  /* 0x8000000616167c2b */ /* 0x000fe20008000006 */
[----:B------:R-:W-:Y:S10]  /*05a0*/  @!P0 BRA `(.L_x_847) ;  /* 0x0000000000188947 */ /* 0x000ff40003800000 */
[----:B------:R-:W-:Y:S01]  /*05b0*/  IMAD.MOV.U32 R6, RZ, RZ, R18 ;  /* 0x000000ffff067224 */ /* 0x000fe200078e0012 */
[----:B------:R-:W-:Y:S01]  /*05c0*/  MOV R22, 0x5f0 ;  /* 0x000005f000167802 */ /* 0x000fe20000000f00 */
[----:B------:R-:W-:-:S07]  /*05d0*/  IMAD.MOV.U32 R15, RZ, RZ, R19 ;  /* 0x000000ffff0f7224 */ /* 0x000fce00078e0013 */
[----:B-----5:R-:W-:Y:S05]  /*05e0*/  CALL.REL.NOINC `($vec_computePSF_phaseNMany$__internal_trig_reduction_slowpathd) ;  /* 0x0000000400c07944 */ /* 0x020fea0003c00000 */
[----:B------:R-:W-:Y:S02]  /*05f0*/  IMAD.MOV.U32 R22, RZ, RZ, R6 ;  /* 0x000000ffff167224 */ /* 0x000fe400078e0006 */
[----:B------:R-:W-:-:S07]  /*0600*/  IMAD.MOV.U32 R23, RZ, RZ, R7 ;  /* 0x000000ffff177224 */ /* 0x000fce00078e0007 */
.L_x_847:
[----:B------:R-:W-:Y:S05]  /*0610*/  BSYNC.RECONVERGENT B1 ;  /* 0x0000000000017941 */ /* 0x000fea0003800200 */
.L_x_846:
[----:B------:R-:W-:-:S07]  /*0620*/  VIADD R21, R4, 0x1 ;  /* 0x0000000104157836 */ /* 0x000fce0000000000 */
.L_x_845:
[----:B------:R-:W-:Y:S05]  /*0630*/  BSYNC.RECONVERGENT B0 ;  /* 0x0000000000007941 */ /* 0x000fea0003800200 */
.L_x_844:
[----:B------:R-:W0:Y:S01]  /*0640*/  LDCU.64 UR6, c[0x4][0x40] ;  /* 0x01000800ff0677ac */ /* 0x000e220008000a00 */
[----:B------:R-:W-:-:S05]  /*0650*/  IMAD.SHL.U32 R4, R21, 0x40, RZ ;  /* 0x0000004015047824 */ /* 0x000fca00078e00ff */
[----:B------:R-:W-:-:S04]  /*0660*/  LOP3.LUT R4, R4, 0x40, RZ, 0xc0, !PT ;  /* 0x0000004004047812 */ /* 0x000fc800078ec0ff */
[----:B0-----:R-:W-:Y:S02]  /*0670*/  IADD3 R26, P0, PT, R4, UR6, RZ ;  /* 0x00000006041a7c10 */ /* 0x001fe4000ff1e0ff */
[----:B------:R-:W-:Y:S01]  /*0680*/  LOP3.LUT R12, R21, 0x1, RZ, 0xc0, !PT ;  /* 0x00000001150c7812 */ /* 0x000fe200078ec0ff */
[----:B------:R-:W-:Y:S01]  /*0690*/  IMAD.MOV.U32 R13, RZ, RZ, 0x3da8ff83 ;  /* 0x3da8ff83ff0d7424 */ /* 0x000fe200078e00ff */
[----:B------:R-:W-:Y:S01]  /*06a0*/  DMUL R24, R22, R22 ;  /* 0x0000001616187228 */ /* 0x000fe20000000000 */
[----:B------:R-:W-:Y:S01]  /*06b0*/  IMAD.X R27, RZ, RZ, UR7, P0 ;  /* 0x00000007ff1b7e24 */ /* 0x000fe200080e06ff */
[----:B------:R-:W0:Y:S04]  /*06c0*/  LDCU UR6, c[0x0][0x388] ;  /* 0x00007100ff0677ac */ /* 0x000e280008000800 */
[----:B------:R-:W2:Y:S01]  /*06d0*/  LDG.E.128.CONSTANT R4, desc[UR4][R26.64] ;  /* 0x000000041a047981 */ /* 0x000ea2000c1e9d00 */
[----:B------:R-:W-:-:S03]  /*06e0*/  ISETP.NE.U32.AND P0, PT, R12, 0x1, PT ;  /* 0x000000010c00780c */ /* 0x000fc60003f05070 */
[----:B------:R-:W3:Y:S01]  /*06f0*/  LDG.E.128.CONSTANT R8, desc[UR4][R26.64+0x10] ;  /* 0x000010041a087981 */ /* 0x000ee2000c1e9d00 */
[----:B------:R-:W-:Y:S01]  /*0700*/  IMAD.MOV.U32 R12, RZ, RZ, 0x20fd8164 ;  /* 0x20fd8164ff0c7424 */ /* 0x000fe200078e00ff */
[----:B------:R-:W-:-:S04]  /*0710*/  FSEL R13, -R13, 0.11223486810922622681, !P0 ;  /* 0x3de5db650d0d7808 */ /* 0x000fc80004000100 */
[----:B------:R-:W-:-:S06]  /*0720*/  FSEL R12, R12, -8.06006814911005101289e+34, !P0 ;  /* 0xf9785eba0c0c7808 */ /* 0x000fcc0004000000 */
[C---:B--2---:R-:W-:Y:S01]  /*0730*/  DFMA R4, R24.reuse, R12, R4 ;  /* 0x0000000c1804722b */ /* 0x044fe20000000004 */
[----:B------:R-:W2:Y:S07]  /*0740*/  LDG.E.128.CONSTANT R12, desc[UR4][R26.64+0x20] ;  /* 0x000020041a0c7981 */ /* 0x000eae000c1e9d00 */
[----:B------:R-:W-:Y:S02]  /*0750*/  DFMA R6, R24, R4, R6 ;  /* 0x000000041806722b */ /* 0x000fe40000000006 */
[----:B------:R-:W1:Y:S02]  /*0760*/  LDC.64 R4, c[0x0][0x3c0] ;  /* 0x0000f000ff047b82 */ /* 0x000e640000000a00 */
[----:B-1----:R-:W-:-:S06]  /*0770*/  IMAD.WIDE R4, R0, 0x4, R4 ;  /* 0x0000000400047825 */ /* 0x002fcc00078e0204 */
[----:B------:R-:W0:Y:S01]  /*0780*/  LDG.E R5, desc[UR4][R4.64] ;  /* 0x0000000404057981 */ /* 0x000e22000c1e1900 */
[----:B---3--:R-:W-:-:S08]  /*0790*/  DFMA R6, R24, R6, R8 ;  /* 0x000000061806722b */ /* 0x008fd00000000008 */
[C---:B------:R-:W-:Y:S01]  /*07a0*/  DFMA R6, R24.reuse, R6, R10 ;  /* 0x000000061806722b */ /* 0x040fe2000000000a */
[----:B------:R-:W1:Y:S07]  /*07b0*/  LDC.64 R10, c[0x0][0x3d0] ;  /* 0x0000f400ff0a7b82 */ /* 0x000e6e0000000a00 */
[----:B--2---:R-:W-:-:S08]  /*07c0*/  DFMA R6, R24, R6, R12 ;  /* 0x000000061806722b */ /* 0x004fd0000000000c */
[----:B------:R-:W-:-:S08]  /*07d0*/  DFMA R6, R24, R6, R14 ;  /* 0x000000061806722b */ /* 0x000fd0000000000e */
[----:B------:R-:W-:Y:S02]  /*07e0*/  DFMA R22, R6, R22, R22 ;  /* 0x000000160616722b */ /* 0x000fe40000000016 */
[----:B------:R-:W-:-:S10]  /*07f0*/  DFMA R6, R24, R6, 1 ;  /* 0x3ff000001806742b */ /* 0x000fd40000000006 */
[----:B------:R-:W-:Y:S02]  /*0800*/  FSEL R8, R6, R22, !P0 ;  /* 0x0000001606087208 */ /* 0x000fe40004000000 */
[----:B------:R-:W-:Y:S02]  /*0810*/  FSEL R9, R7, R23, !P0 ;  /* 0x0000001707097208 */ /* 0x000fe40004000000 */
[----:B------:R-:W-:-:S04]  /*0820*/  LOP3.LUT P0, RZ, R21, 0x2, RZ, 0xc0, !PT ;  /* 0x0000000215ff7812 */ /* 0x000fc8000780c0ff */
[----:B------:R-:W-:-:S10]  /*0830*/  DADD R6, RZ, -R8 ;  /* 0x00000000ff067229 */ /* 0x000fd40000000808 */
[----:B------:R-:W-:Y:S02]  /*0840*/  FSEL R6, R8, R6, !P0 ;  /* 0x0000000608067208 */ /* 0x000fe40004000000 */
[----:B------:R-:W-:Y:S01]  /*0850*/  FSEL R7, R9, R7, !P0 ;  /* 0x0000000709077208 */ /* 0x000fe20004000000 */
[----:B0-----:R-:W-:-:S05]  /*0860*/  IMAD R9, R20, UR6, R5 ;  /* 0x0000000614097c24 */ /* 0x001fca000f8e0205 */
[----:B-----5:R-:W-:Y:S01]  /*0870*/  DMUL R4, R16, R6 ;  /* 0x0000000610047228 */ /* 0x020fe20000000000 */
[----:B-1----:R-:W-:-:S06]  /*0880*/  IMAD.WIDE R6, R9, 0x8, R10 ;  /* 0x0000000809067825 */ /* 0x002fcc00078e020a */
[----:B------:R0:W-:Y:S04]  /*0890*/  STG.E.64 desc[UR4][R6.64], R4 ;  /* 0x0000000406007986 */ /* 0x0001e8000c101b04 */
[----:B------:R-:W5:Y:S01]  /*08a0*/  LDG.E.64 R2, desc[UR4][R2.64] ;  /* 0x0000000402027981 */ /* 0x000f62000c1e1b00 */
[----:B------:R-:W-:Y:S01]  /*08b0*/  DSETP.NEU.AND P0, PT, |R18|, +INF , PT ;  /* 0x7ff000001200742a */ /* 0x000fe20003f0d200 */
[----:B------:R-:W-:-:S13]  /*08c0*/  BSSY.RECONVERGENT B0, `(.L_x_848) ;  /* 0x000001b000007945 */ /* 0x000fda0003800200 */
[----:B------:R-:W-:Y:S01]  /*08d0*/  @!P0 DMUL R16, RZ, R18 ;  /* 0x00000012ff108228 */ /* 0x000fe20000000000 */
[----:B------:R-:W-:Y:S01]  /*08e0*/  @!P0 IMAD.MOV.U32 R21, RZ, RZ, RZ ;  /* 0x000000ffff158224 */ /* 0x000fe200078e00ff */
[----:B0-----:R-:W-:Y:S09]  /*08f0*/  @!P0 BRA `(.L_x_849) ;  /* 0x00000000005c8947 */ /* 0x001ff20003800000 */
[----:B------:R-:W-:Y:S01]  /*0900*/  UMOV UR6, 0x6dc9c883 ;  /* 0x6dc9c88300067882 */ /* 0x000fe20000000000 */
[----:B------:R-:W-:Y:S01]  /*0910*/  UMOV UR7, 0x3fe45f30 ;  /* 0x3fe45f3000077882 */ /* 0x000fe20000000000 */
[C---:B------:R-:W-:Y:S02]  /*0920*/  DSETP.GE.AND P0, PT, |R18|.reuse, 2.14748364800000000000e+09, PT ;  /* 0x41e000001200742a */ /* 0x040fe40003f06200 */
[----:B------:R-:W-:Y:S01]  /*0930*/  DMUL R4, R18, UR6 ;  /* 0x0000000612047c28 */ /* 0x000fe20008000000 */
[----:B------:R-:W-:Y:S01]  /*0940*/  UMOV UR6, 0x54442d18 ;  /* 0x54442d1800067882 */ /* 0x000fe20000000000 */
[----:B------:R-:W-:-:S04]  /*0950*/  UMOV UR7, 0x3ff921fb ;  /* 0x3ff921fb00077882 */ /* 0x000fc80000000000 */
        /* <DEDUP_REMOVED lines=15> */
[----:B------:R-:W-:Y:S02]  /*0a50*/  IMAD.MOV.U32 R16, RZ, RZ, R6 ;  /* 0x000000ffff107224 */ /* 0x000fe400078e0006 */
[----:B------:R-:W-:-:S07]  /*0a60*/  IMAD.MOV.U32 R17, RZ, RZ, R7 ;  /* 0x000000ffff117224 */ /* 0x000fce00078e0007 */
.L_x_849:
[----:B------:R-:W-:Y:S05]  /*0a70*/  BSYNC.RECONVERGENT B0 ;  /* 0x0000000000007941 */ /* 0x000fea0003800200 */
.L_x_848:
[----:B------:R-:W0:Y:S01]  /*0a80*/  LDCU.64 UR6, c[0x4][0x40] ;  /* 0x01000800ff0677ac */ /* 0x000e220008000a00 */
[----:B------:R-:W-:Y:S01]  /*0a90*/  IMAD.SHL.U32 R4, R21, 0x40, RZ ;  /* 0x0000004015047824 */ /* 0x000fe200078e00ff */
[----:B------:R-:W1:Y:S04]  /*0aa0*/  LDC.64 R22, c[0x0][0x3c8] ;  /* 0x0000f200ff167b82 */ /* 0x000e680000000a00 */
[----:B------:R-:W-:-:S04]  /*0ab0*/  LOP3.LUT R4, R4, 0x40, RZ, 0xc0, !PT ;  /* 0x0000004004047812 */ /* 0x000fc800078ec0ff */
[----:B0-----:R-:W-:Y:S01]  /*0ac0*/  IADD3 R24, P0, PT, R4, UR6, RZ ;  /* 0x0000000604187c10 */ /* 0x001fe2000ff1e0ff */
[----:B------:R-:W-:Y:S01]  /*0ad0*/  IMAD.MOV.U32 R26, RZ, RZ, 0x20fd8164 ;  /* 0x20fd8164ff1a7424 */ /* 0x000fe200078e00ff */
[----:B------:R-:W-:Y:S01]  /*0ae0*/  DMUL R18, R16, R16 ;  /* 0x0000001010127228 */ /* 0x000fe20000000000 */
[----:B------:R-:W0:Y:S02]  /*0af0*/  LDCU UR6, c[0x0][0x388] ;  /* 0x00007100ff0677ac */ /* 0x000e240008000800 */
[----:B------:R-:W-:-:S05]  /*0b00*/  IMAD.X R25, RZ, RZ, UR7, P0 ;  /* 0x00000007ff197e24 */ /* 0x000fca00080e06ff */
[----:B------:R-:W2:Y:S04]  /*0b10*/  LDG.E.128.CONSTANT R4, desc[UR4][R24.64] ;  /* 0x0000000418047981 */ /* 0x000ea8000c1e9d00 */
[----:B------:R-:W3:Y:S04]  /*0b20*/  LDG.E.128.CONSTANT R8, desc[UR4][R24.64+0x10] ;  /* 0x0000100418087981 */ /* 0x000ee8000c1e9d00 */
[----:B------:R-:W4:Y:S01]  /*0b30*/  LDG.E.128.CONSTANT R12, desc[UR4][R24.64+0x20] ;  /* 0x00002004180c7981 */ /* 0x000f22000c1e9d00 */
[----:B-1----:R-:W-:-:S06]  /*0b40*/  IMAD.WIDE R22, R0, 0x4, R22 ;  /* 0x0000000400167825 */ /* 0x002fcc00078e0216 */
[----:B------:R-:W0:Y:S01]  /*0b50*/  LDG.E R23, desc[UR4][R22.64] ;  /* 0x0000000416177981 */ /* 0x000e22000c1e1900 */
[----:B------:R-:W-:-:S04]  /*0b60*/  LOP3.LUT R0, R21, 0x1, RZ, 0xc0, !PT ;  /* 0x0000000115007812 */ /* 0x000fc800078ec0ff */
[----:B------:R-:W-:Y:S01]  /*0b70*/  ISETP.NE.U32.AND P0, PT, R0, 0x1, PT ;  /* 0x000000010000780c */ /* 0x000fe20003f05070 */
[----:B------:R-:W-:-:S03]  /*0b80*/  IMAD.MOV.U32 R0, RZ, RZ, 0x3da8ff83 ;  /* 0x3da8ff83ff007424 */ /* 0x000fc600078e00ff */
[----:B------:R-:W-:Y:S02]  /*0b90*/  FSEL R26, R26, -8.06006814911005101289e+34, !P0 ;  /* 0xf9785eba1a1a7808 */ /* 0x000fe40004000000 */
[----:B------:R-:W-:-:S06]  /*0ba0*/  FSEL R27, -R0, 0.11223486810922622681, !P0 ;  /* 0x3de5db65001b7808 */ /* 0x000fcc0004000100 */
[----:B--2---:R-:W-:-:S08]  /*0bb0*/  DFMA R4, R18, R26, R4 ;  /* 0x0000001a1204722b */ /* 0x004fd00000000004 */
[----:B------:R-:W-:Y:S01]  /*0bc0*/  DFMA R4, R18, R4, R6 ;  /* 0x000000041204722b */ /* 0x000fe20000000006 */
[----:B0-----:R-:W-:-:S07]  /*0bd0*/  IMAD R23, R20, UR6, R23 ;  /* 0x0000000614177c24 */ /* 0x001fce000f8e0217 */
[C---:B---3--:R-:W-:Y:S01]  /*0be0*/  DFMA R4, R18.reuse, R4, R8 ;  /* 0x000000041204722b */ /* 0x048fe20000000008 */
[----:B------:R-:W0:Y:S07]  /*0bf0*/  LDC.64 R8, c[0x0][0x3d0] ;  /* 0x0000f400ff087b82 */ /* 0x000e2e0000000a00 */
[----:B------:R-:W-:-:S08]  /*0c00*/  DFMA R4, R18, R4, R10 ;  /* 0x000000041204722b */ /* 0x000fd0000000000a */
[----:B----4-:R-:W-:-:S08]  /*0c10*/  DFMA R4, R18, R4, R12 ;  /* 0x000000041204722b */ /* 0x010fd0000000000c */
        /* <DEDUP_REMOVED lines=8> */
[----:B------:R-:W-:-:S06]  /*0ca0*/  FSEL R5, R7, R5, !P0 ;  /* 0x0000000507057208 */ /* 0x000fcc0004000000 */
[----:B-----5:R-:W-:Y:S01]  /*0cb0*/  DMUL R2, R2, R4 ;  /* 0x0000000402027228 */ /* 0x020fe20000000000 */
[----:B0-----:R-:W-:-:S06]  /*0cc0*/  IMAD.WIDE R4, R23, 0x8, R8 ;  /* 0x0000000817047825 */ /* 0x001fcc00078e0208 */
[----:B------:R-:W-:Y:S01]  /*0cd0*/  STG.E.64 desc[UR4][R4.64], R2 ;  /* 0x0000000204007986 */ /* 0x000fe2000c101b04 */
[----:B------:R-:W-:Y:S05]  /*0ce0*/  EXIT ;  /* 0x000000000000794d */ /* 0x000fea0003800000 */
        .type           $vec_computePSF_phaseNMany$__internal_trig_reduction_slowpathd,@function
        .size           $vec_computePSF_phaseNMany$__internal_trig_reduction_slowpathd,(.L_x_1566 - $vec_computePSF_phaseNMany$__internal_trig_reduction_slowpathd)
$vec_computePSF_phaseNMany$__internal_trig_reduction_slowpathd:
[--C-:B------:R-:W-:Y:S01]  /*0cf0*/  SHF.R.U32.HI R14, RZ, 0x14, R15.reuse ;  /* 0x00000014ff0e7819 */ /* 0x100fe2000001160f */
[----:B------:R-:W-:Y:S02]  /*0d00*/  IMAD.MOV.U32 R7, RZ, RZ, R15 ;  /* 0x000000ffff077224 */ /* 0x000fe400078e000f */
[----:B------:R-:W-:Y:S01]  /*0d10*/  IMAD.MOV.U32 R4, RZ, RZ, RZ ;  /* 0x000000ffff047224 */ /* 0x000fe200078e00ff */
[----:B------:R-:W-:-:S04]  /*0d20*/  LOP3.LUT R5, R14, 0x7ff, RZ, 0xc0, !PT ;  /* 0x000007ff0e057812 */ /* 0x000fc800078ec0ff */
[----:B------:R-:W-:-:S13]  /*0d30*/  ISETP.NE.AND P0, PT, R5, 0x7ff, PT ;  /* 0x000007ff0500780c */ /* 0x000fda0003f05270 */
[----:B------:R-:W-:Y:S05]  /*0d40*/  @!P0 BRA `(.L_x_850) ;  /* 0x0000000800448947 */ /* 0x000fea0003800000 */
[----:B------:R-:W-:Y:S01]  /*0d50*/  VIADD R4, R5, 0xfffffc00 ;  /* 0xfffffc0005047836 */ /* 0x000fe20000000000 */
[----:B------:R-:W-:Y:S01]  /*0d60*/  BSSY.RECONVERGENT B2, `(.L_x_851) ;  /* 0x000002e000027945 */ /* 0x000fe20003800200 */
[----:B------:R-:W-:-:S03]  /*0d70*/  CS2R R8, SRZ ;  /* 0x0000000000087805 */ /* 0x000fc6000001ff00 */
[----:B------:R-:W-:Y:S02]  /*0d80*/  SHF.R.U32.HI R13, RZ, 0x6, R4 ;  /* 0x00000006ff0d7819 */ /* 0x000fe40000011604 */
[----:B------:R-:W-:Y:S02]  /*0d90*/  ISETP.GE.U32.AND P0, PT, R4, 0x80, PT ;  /* 0x000000800400780c */ /* 0x000fe40003f06070 */
[C---:B------:R-:W-:Y:S02]  /*0da0*/  IADD3 R12, PT, PT, -R13.reuse, 0x13, RZ ;  /* 0x000000130d0c7810 */ /* 0x040fe40007ffe1ff */
[----:B------:R-:W-:Y:S02]  /*0db0*/  IADD3 R10, PT, PT, -R13, 0xf, RZ ;  /* 0x0000000f0d0a7810 */ /* 0x000fe40007ffe1ff */
[----:B------:R-:W-:-:S04]  /*0dc0*/  SEL R12, R12, 0x12, P0 ;  /* 0x000000120c0c7807 */ /* 0x000fc80000000000 */
[----:B------:R-:W-:-:S13]  /*0dd0*/  ISETP.GE.AND P0, PT, R10, R12, PT ;  /* 0x0000000c0a00720c */ /* 0x000fda0003f06270 */
[----:B------:R-:W-:Y:S05]  /*0de0*/  @P0 BRA `(.L_x_852) ;  /* 0x0000000000940947 */ /* 0x000fea0003800000 */
[----:B------:R-:W0:Y:S01]  /*0df0*/  LDC.64 R4, c[0x0][0x358] ;  /* 0x0000d600ff047b82 */ /* 0x000e220000000a00 */
[C---:B------:R-:W-:Y:S01]  /*0e00*/  SHF.L.U64.HI R25, R6.reuse, 0xb, R7 ;  /* 0x0000000b06197819 */ /* 0x040fe20000010207 */
[----:B------:R-:W-:Y:S01]  /*0e10*/  BSSY.RECONVERGENT B3, `(.L_x_853) ;  /* 0x0000021000037945 */ /* 0x000fe20003800200 */
[----:B------:R-:W-:Y:S01]  /*0e20*/  IMAD.SHL.U32 R11, R6, 0x800, RZ ;  /* 0x00000800060b7824 */ /* 0x000fe200078e00ff */
[----:B------:R-:W-:Y:S01]  /*0e30*/  IADD3 R21, PT, PT, RZ, -R13, -R12 ;  /* 0x8000000dff157210 */ /* 0x000fe20007ffe80c */
[----:B------:R-:W-:Y:S01]  /*0e40*/  IMAD.MOV.U32 R23, RZ, RZ, RZ ;  /* 0x000000ffff177224 */ /* 0x000fe200078e00ff */
[----:B------:R-:W-:Y:S02]  /*0e50*/  CS2R R8, SRZ ;  /* 0x0000000000087805 */ /* 0x000fe4000001ff00 */
[----:B------:R-:W-:-:S07]  /*0e60*/  LOP3.LUT R25, R25, 0x80000000, RZ, 0xfc, !PT ;  /* 0x8000000019197812 */ /* 0x000fce00078efcff */
.L_x_854:
[----:B------:R-:W1:Y:S01]  /*0e70*/  LDC.64 R6, c[0x4][0x38] ;  /* 0x01000e00ff067b82 */ /* 0x000e620000000a00 */
[----:B0-----:R-:W-:Y:S02]  /*0e80*/  R2UR UR6, R4 ;  /* 0x00000000040672ca */ /* 0x001fe400000e0000 */
[----:B------:R-:W-:Y:S01]  /*0e90*/  R2UR UR7, R5 ;  /* 0x00000000050772ca */ /* 0x000fe200000e0000 */
[----:B-1----:R-:W-:-:S12]  /*0ea0*/  IMAD.WIDE R6, R10, 0x8, R6 ;  /* 0x000000080a067825 */ /* 0x002fd800078e0206 */
[----:B------:R-:W2:Y:S01]  /*0eb0*/  LDG.E.64.CONSTANT R6, desc[UR6][R6.64] ;  /* 0x0000000606067981 */ /* 0x000ea2000c1e9b00 */
[----:B------:R-:W-:Y:S02]  /*0ec0*/  VIADD R21, R21, 0x1 ;  /* 0x0000000115157836 */ /* 0x000fe40000000000 */
[----:B------:R-:W-:Y:S02]  /*0ed0*/  VIADD R10, R10, 0x1 ;  /* 0x000000010a0a7836 */ /* 0x000fe40000000000 */
[----:B--2---:R-:W-:-:S04]  /*0ee0*/  IMAD.WIDE.U32 R8, P2, R6, R11, R8 ;  /* 0x0000000b06087225 */ /* 0x004fc80007840008 */
[C---:B------:R-:W-:Y:S02]  /*0ef0*/  IMAD R27, R6.reuse, R25, RZ ;  /* 0x00000019061b7224 */ /* 0x040fe400078e02ff */
[----:B------:R-:W-:Y:S02]  /*0f00*/  IMAD R24, R7, R11, RZ ;  /* 0x0000000b07187224 */ /* 0x000fe400078e02ff */
[----:B------:R-:W-:Y:S01]  /*0f10*/  IMAD.HI.U32 R29, R6, R25, RZ ;  /* 0x00000019061d7227 */ /* 0x000fe200078e00ff */
[----:B------:R-:W-:-:S03]  /*0f20*/  IADD3 R9, P0, PT, R27, R9, RZ ;  /* 0x000000091b097210 */ /* 0x000fc60007f1e0ff */
[----:B------:R-:W-:Y:S01]  /*0f30*/  IMAD.X R29, RZ, RZ, R29, P2 ;  /* 0x000000ffff1d7224 */ /* 0x000fe200010e061d */
[----:B------:R-:W-:Y:S01]  /*0f40*/  IADD3 R9, P1, PT, R24, R9, RZ ;  /* 0x0000000918097210 */ /* 0x000fe20007f3e0ff */
[----:B------:R-:W-:-:S04]  /*0f50*/  IMAD.HI.U32 R24, R7, R11, RZ ;  /* 0x0000000b07187227 */ /* 0x000fc800078e00ff */
[----:B------:R-:W-:Y:S01]  /*0f60*/  IMAD.HI.U32 R6, R7, R25, RZ ;  /* 0x0000001907067227 */ /* 0x000fe200078e00ff */
[----:B------:R-:W-:-:S03]  /*0f70*/  IADD3.X R24, P0, PT, R24, R29, RZ, P0, !PT ;  /* 0x0000001d18187210 */ /* 0x000fc6000071e4ff */
[----:B------:R-:W-:Y:S02]  /*0f80*/  IMAD R7, R7, R25, RZ ;  /* 0x0000001907077224 */ /* 0x000fe400078e02ff */
[----:B------:R-:W-:Y:S01]  /*0f90*/  IMAD.X R6, RZ, RZ, R6, P0 ;  /* 0x000000ffff067224 */ /* 0x000fe200000e0606 */
[----:B------:R-:W-:Y:S01]  /*0fa0*/  ISETP.NE.AND P0, PT, R21, -0xf, PT ;  /* 0xfffffff11500780c */ /* 0x000fe20003f05270 */
[----:B------:R-:W-:Y:S01]  /*0fb0*/  IMAD R27, R23, 0x8, R1 ;  /* 0x00000008171b7824 */ /* 0x000fe200078e0201 */
[----:B------:R-:W-:Y:S01]  /*0fc0*/  IADD3.X R24, P1, PT, R7, R24, RZ, P1, !PT ;  /* 0x0000001807187210 */ /* 0x000fe20000f3e4ff */
[----:B------:R-:W-:-:S03]  /*0fd0*/  VIADD R23, R23, 0x1 ;  /* 0x0000000117177836 */ /* 0x000fc60000000000 */
[----:B------:R0:W-:Y:S02]  /*0fe0*/  STL.64 [R27], R8 ;  /* 0x000000081b007387 */ /* 0x0001e40000100a00 */
[----:B0-----:R-:W-:Y:S02]  /*0ff0*/  IMAD.X R9, RZ, RZ, R6, P1 ;  /* 0x000000ffff097224 */ /* 0x001fe400008e0606 */
[----:B------:R-:W-:-:S03]  /*1000*/  IMAD.MOV.U32 R8, RZ, RZ, R24 ;  /* 0x000000ffff087224 */ /* 0x000fc600078e0018 */
[----:B------:R-:W-:Y:S05]  /*1010*/  @P0 BRA `(.L_x_854) ;  /* 0xfffffffc00940947 */ /* 0x000fea000383ffff */
[----:B------:R-:W-:Y:S05]  /*1020*/  BSYNC.RECONVERGENT B3 ;  /* 0x0000000000037941 */ /* 0x000fea0003800200 */
.L_x_853:
[----:B------:R-:W-:-:S07]  /*1030*/  IMAD.MOV.U32 R10, RZ, RZ, R12 ;  /* 0x000000ffff0a7224 */ /* 0x000fce00078e000c */
.L_x_852:
[----:B------:R-:W-:Y:S05]  /*1040*/  BSYNC.RECONVERGENT B2 ;  /* 0x0000000000027941 */ /* 0x000fea0003800200 */
.L_x_851:
[----:B------:R-:W-:Y:S01]  /*1050*/  LOP3.LUT P0, R27, R14, 0x3f, RZ, 0xc0, !PT ;  /* 0x0000003f0e1b7812 */ /* 0x000fe2000780c0ff */
[----:B------:R-:W-:-:S04]  /*1060*/  IMAD.IADD R4, R13, 0x1, R10 ;  /* 0x000000010d047824 */ /* 0x000fc800078e020a */
[----:B------:R-:W-:-:S05]  /*1070*/  IMAD.U32 R29, R4, 0x8, R1 ;  /* 0x00000008041d7824 */ /* 0x000fca00078e0001 */
[----:B------:R0:W-:Y:S04]  /*1080*/  STL.64 [R29+-0x78], R8 ;  /* 0xffff88081d007387 */ /* 0x0001e80000100a00 */
[----:B------:R-:W2:Y:S04]  /*1090*/  @P0 LDL.64 R12, [R1+0x8] ;  /* 0x00000800010c0983 */ /* 0x000ea80000100a00 */
[----:B------:R-:W3:Y:S04]  /*10a0*/  LDL.64 R6, [R1+0x10] ;  /* 0x0000100001067983 */ /* 0x000ee80000100a00 */
[----:B------:R-:W4:Y:S01]  /*10b0*/  LDL.64 R4, [R1+0x18] ;  /* 0x0000180001047983 */ /* 0x000f220000100a00 */
[----:B------:R-:W-:Y:S01]  /*10c0*/  @P0 LOP3.LUT R10, R27, 0x3f, RZ, 0x3c, !PT ;  /* 0x0000003f1b0a0812 */ /* 0x000fe200078e3cff */
[----:B------:R-:W-:Y:S01]  /*10d0*/  BSSY.RECONVERGENT B2, `(.L_x_855) ;  /* 0x0000034000027945 */ /* 0x000fe20003800200 */
[----:B--2---:R-:W-:-:S02]  /*10e0*/  @P0 SHF.R.U64 R11, R12, 0x1, R13 ;  /* 0x000000010c0b0819 */ /* 0x004fc4000000120d */
[----:B------:R-:W-:Y:S02]  /*10f0*/  @P0 SHF.R.U32.HI R13, RZ, 0x1, R13 ;  /* 0x00000001ff0d0819 */ /* 0x000fe4000001160d */
[CC--:B---3--:R-:W-:Y:S02]  /*1100*/  @P0 SHF.L.U32 R21, R6.reuse, R27.reuse, RZ ;  /* 0x0000001b06150219 */ /* 0x0c8fe400000006ff */
[----:B0-----:R-:W-:Y:S02]  /*1110*/  @P0 SHF.R.U64 R8, R11, R10, R13 ;  /* 0x0000000a0b080219 */ /* 0x001fe4000000120d */
[--C-:B------:R-:W-:Y:S02]  /*1120*/  @P0 SHF.R.U32.HI R25, RZ, 0x1, R7.reuse ;  /* 0x00000001ff190819 */ /* 0x100fe40000011607 */
[C-C-:B------:R-:W-:Y:S02]  /*1130*/  @P0 SHF.R.U64 R23, R6.reuse, 0x1, R7.reuse ;  /* 0x0000000106170819 */ /* 0x140fe40000001207 */
[----:B------:R-:W-:-:S02]  /*1140*/  @P0 SHF.L.U64.HI R12, R6, R27, R7 ;  /* 0x0000001b060c0219 */ /* 0x000fc40000010207 */
[----:B------:R-:W-:Y:S02]  /*1150*/  @P0 SHF.R.U32.HI R9, RZ, R10, R13 ;  /* 0x0000000aff090219 */ /* 0x000fe4000001160d */
[----:B------:R-:W-:Y:S02]  /*1160*/  @P0 LOP3.LUT R6, R21, R8, RZ, 0xfc, !PT ;  /* 0x0000000815060212 */ /* 0x000fe400078efcff */
[----:B----4-:R-:W-:Y:S02]  /*1170*/  @P0 SHF.L.U32 R11, R4, R27, RZ ;  /* 0x0000001b040b0219 */ /* 0x010fe400000006ff */
[----:B------:R-:W-:Y:S02]  /*1180*/  @P0 SHF.R.U64 R14, R23, R10, R25 ;  /* 0x0000000a170e0219 */ /* 0x000fe40000001219 */
[----:B------:R-:W-:Y:S01]  /*1190*/  @P0 LOP3.LUT R7, R12, R9, RZ, 0xfc, !PT ;  /* 0x000000090c070212 */ /* 0x000fe200078efcff */
[----:B------:R-:W-:Y:S01]  /*11a0*/  IMAD.SHL.U32 R9, R6, 0x4, RZ ;  /* 0x0000000406097824 */ /* 0x000fe200078e00ff */
[----:B------:R-:W-:-:S02]  /*11b0*/  @P0 SHF.L.U64.HI R27, R4, R27, R5 ;  /* 0x0000001b041b0219 */ /* 0x000fc40000010205 */
[----:B------:R-:W-:Y:S02]  /*11c0*/  @P0 SHF.R.U32.HI R10, RZ, R10, R25 ;  /* 0x0000000aff0a0219 */ /* 0x000fe40000011619 */
[----:B------:R-:W-:Y:S02]  /*11d0*/  @P0 LOP3.LUT R4, R11, R14, RZ, 0xfc, !PT ;  /* 0x0000000e0b040212 */ /* 0x000fe400078efcff */
[----:B------:R-:W-:Y:S02]  /*11e0*/  SHF.L.U64.HI R6, R6, 0x2, R7 ;  /* 0x0000000206067819 */ /* 0x000fe40000010207 */
[----:B------:R-:W-:Y:S02]  /*11f0*/  @P0 LOP3.LUT R5, R27, R10, RZ, 0xfc, !PT ;  /* 0x0000000a1b050212 */ /* 0x000fe400078efcff */
[----:B------:R-:W-:Y:S02]  /*1200*/  SHF.L.W.U32.HI R7, R7, 0x2, R4 ;  /* 0x0000000207077819 */ /* 0x000fe40000010e04 */
[----:B------:R-:W-:-:S02]  /*1210*/  IADD3 RZ, P0, PT, RZ, -R9, RZ ;  /* 0x80000009ffff7210 */ /* 0x000fc40007f1e0ff */
[----:B------:R-:W-:Y:S02]  /*1220*/  LOP3.LUT R8, RZ, R6, RZ, 0x33, !PT ;  /* 0x00000006ff087212 */ /* 0x000fe400078e33ff */
[----:B------:R-:W-:Y:S02]  /*1230*/  SHF.L.W.U32.HI R4, R4, 0x2, R5 ;  /* 0x0000000204047819 */ /* 0x000fe40000010e05 */
[----:B------:R-:W-:Y:S02]  /*1240*/  LOP3.LUT R10, RZ, R7, RZ, 0x33, !PT ;  /* 0x00000007ff0a7212 */ /* 0x000fe400078e33ff */
[----:B------:R-:W-:Y:S02]  /*1250*/  IADD3.X R13, P0, PT, RZ, R8, RZ, P0, !PT ;  /* 0x00000008ff0d7210 */ /* 0x000fe4000071e4ff */
[----:B------:R-:W-:Y:S02]  /*1260*/  LOP3.LUT R8, RZ, R4, RZ, 0x33, !PT ;  /* 0x00000004ff087212 */ /* 0x000fe400078e33ff */
[----:B------:R-:W-:-:S02]  /*1270*/  IADD3.X R10, P1, PT, RZ, R10, RZ, P0, !PT ;  /* 0x0000000aff0a7210 */ /* 0x000fc4000073e4ff */
[----:B------:R-:W-:-:S03]  /*1280*/  ISETP.GT.U32.AND P2, PT, R7, -0x1, PT ;  /* 0xffffffff0700780c */ /* 0x000fc60003f44070 */
[----:B------:R-:W-:Y:S01]  /*1290*/  IMAD.X R11, RZ, RZ, R8, P1 ;  /* 0x000000ffff0b7224 */ /* 0x000fe200008e0608 */
[----:B------:R-:W-:-:S04]  /*12a0*/  ISETP.GT.AND.EX P0, PT, R4, -0x1, PT, P2 ;  /* 0xffffffff0400780c */ /* 0x000fc80003f04320 */
[----:B------:R-:W-:Y:S02]  /*12b0*/  SEL R8, R4, R11, P0 ;  /* 0x0000000b04087207 */ /* 0x000fe40000000000 */
[----:B------:R-:W-:Y:S02]  /*12c0*/  SEL R11, R7, R10, P0 ;  /* 0x0000000a070b7207 */ /* 0x000fe40000000000 */
[----:B------:R-:W-:Y:S02]  /*12d0*/  ISETP.NE.U32.AND P1, PT, R8, RZ, PT ;  /* 0x000000ff0800720c */ /* 0x000fe40003f25070 */
[----:B------:R-:W-:Y:S02]  /*12e0*/  SEL R14, R6, R13, P0 ;  /* 0x0000000d060e7207 */ /* 0x000fe40000000000 */
[----:B------:R-:W-:Y:S01]  /*12f0*/  SEL R7, R11, R8, !P1 ;  /* 0x000000080b077207 */ /* 0x000fe20004800000 */
[----:B------:R-:W-:-:S05]  /*1300*/  @!P0 IMAD.MOV R9, RZ, RZ, -R9 ;  /* 0x000000ffff098224 */ /* 0x000fca00078e0a09 */
[----:B------:R-:W0:Y:S02]  /*1310*/  FLO.U32 R7, R7 ;  /* 0x0000000700077300 */ /* 0x000e2400000e0000 */
[C---:B0-----:R-:W-:Y:S02]  /*1320*/  IADD3 R12, PT, PT, -R7.reuse, 0x1f, RZ ;  /* 0x0000001f070c7810 */ /* 0x041fe40007ffe1ff */
[----:B------:R-:W-:-:S03]  /*1330*/  IADD3 R10, PT, PT, -R7, 0x3f, RZ ;  /* 0x0000003f070a7810 */ /* 0x000fc60007ffe1ff */
[----:B------:R-:W-:-:S05]  /*1340*/  @P1 IMAD.MOV R10, RZ, RZ, R12 ;  /* 0x000000ffff0a1224 */ /* 0x000fca00078e020c */
[----:B------:R-:W-:-:S13]  /*1350*/  ISETP.NE.AND P1, PT, R10, RZ, PT ;  /* 0x000000ff0a00720c */ /* 0x000fda0003f25270 */
[----:B------:R-:W-:Y:S05]  /*1360*/  @!P1 BRA `(.L_x_856) ;  /* 0x0000000000289947 */ /* 0x000fea0003800000 */
[C---:B------:R-:W-:Y:S02]  /*1370*/  LOP3.LUT R6, R10.reuse, 0x3f, RZ, 0xc0, !PT ;  /* 0x0000003f0a067812 */ /* 0x040fe400078ec0ff */
[--C-:B------:R-:W-:Y:S02]  /*1380*/  SHF.R.U64 R12, R9, 0x1, R14.reuse ;  /* 0x00000001090c7819 */ /* 0x100fe4000000120e */
[----:B------:R-:W-:Y:S02]  /*1390*/  SHF.R.U32.HI R14, RZ, 0x1, R14 ;  /* 0x00000001ff0e7819 */ /* 0x000fe4000001160e */
[----:B------:R-:W-:Y:S02]  /*13a0*/  LOP3.LUT R7, R10, 0x3f, RZ, 0xc, !PT ;  /* 0x0000003f0a077812 */ /* 0x000fe400078e0cff */
[CC--:B------:R-:W-:Y:S02]  /*13b0*/  SHF.L.U64.HI R8, R11.reuse, R6.reuse, R8 ;  /* 0x000000060b087219 */ /* 0x0c0fe40000010208 */
[----:B------:R-:W-:-:S02]  /*13c0*/  SHF.L.U32 R6, R11, R6, RZ ;  /* 0x000000060b067219 */ /* 0x000fc400000006ff */
[-CC-:B------:R-:W-:Y:S02]  /*13d0*/  SHF.R.U64 R11, R12, R7.reuse, R14.reuse ;  /* 0x000000070c0b7219 */ /* 0x180fe4000000120e */
[----:B------:R-:W-:Y:S02]  /*13e0*/  SHF.R.U32.HI R7, RZ, R7, R14 ;  /* 0x00000007ff077219 */ /* 0x000fe4000001160e */
[----:B------:R-:W-:Y:S02]  /*13f0*/  LOP3.LUT R11, R6, R11, RZ, 0xfc, !PT ;  /* 0x0000000b060b7212 */ /* 0x000fe400078efcff */
[----:B------:R-:W-:-:S07]  /*1400*/  LOP3.LUT R8, R8, R7, RZ, 0xfc, !PT ;  /* 0x0000000708087212 */ /* 0x000fce00078efcff */
.L_x_856:
[----:B------:R-:W-:Y:S05]  /*1410*/  BSYNC.RECONVERGENT B2 ;  /* 0x0000000000027941 */ /* 0x000fea0003800200 */
.L_x_855:
[----:B------:R-:W-:-:S04]  /*1420*/  IMAD.WIDE.U32 R12, R11, 0x2168c235, RZ ;  /* 0x2168c2350b0c7825 */ /* 0x000fc800078e00ff */
[----:B------:R-:W-:Y:S01]  /*1430*/  IMAD.MOV.U32 R6, RZ, RZ, R13 ;  /* 0x000000ffff067224 */ /* 0x000fe200078e000d */
[----:B------:R-:W-:Y:S01]  /*1440*/  IADD3 RZ, P1, PT, R12, R12, RZ ;  /* 0x0000000c0cff7210 */ /* 0x000fe20007f3e0ff */
[----:B------:R-:W-:Y:S02]  /*1450*/  IMAD.MOV.U32 R7, RZ, RZ, RZ ;  /* 0x000000ffff077224 */ /* 0x000fe400078e00ff */
[----:B------:R-:W-:-:S04]  /*1460*/  IMAD.HI.U32 R9, R8, -0x36f0255e, RZ ;  /* 0xc90fdaa208097827 */ /* 0x000fc800078e00ff */
[----:B------:R-:W-:-:S04]  /*1470*/  IMAD.WIDE.U32 R6, R11, -0x36f0255e, R6 ;  /* 0xc90fdaa20b067825 */ /* 0x000fc800078e0006 */
[C---:B------:R-:W-:Y:S02]  /*1480*/  IMAD R11, R8.reuse, -0x36f0255e, RZ ;  /* 0xc90fdaa2080b7824 */ /* 0x040fe400078e02ff */
[----:B------:R-:W-:-:S04]  /*1490*/  IMAD.WIDE.U32 R6, P2, R8, 0x2168c235, R6 ;  /* 0x2168c23508067825 */ /* 0x000fc80007840006 */
[----:B------:R-:W-:Y:S01]  /*14a0*/  IMAD.X R8, RZ, RZ, R9, P2 ;  /* 0x000000ffff087224 */ /* 0x000fe200010e0609 */
[----:B------:R-:W-:Y:S02]  /*14b0*/  IADD3 R7, P2, PT, R11, R7, RZ ;  /* 0x000000070b077210 */ /* 0x000fe40007f5e0ff */
[----:B------:R-:W-:Y:S02]  /*14c0*/  IADD3.X RZ, P1, PT, R6, R6, RZ, P1, !PT ;  /* 0x0000000606ff7210 */ /* 0x000fe40000f3e4ff */
[C---:B------:R-:W-:Y:S01]  /*14d0*/  ISETP.GT.U32.AND P3, PT, R7.reuse, RZ, PT ;  /* 0x000000ff0700720c */ /* 0x040fe20003f64070 */
[----:B------:R-:W-:Y:S01]  /*14e0*/  IMAD.X R8, RZ, RZ, R8, P2 ;  /* 0x000000ffff087224 */ /* 0x000fe200010e0608 */
[----:B------:R-:W-:-:S04]  /*14f0*/  IADD3.X R6, P2, PT, R7, R7, RZ, P1, !PT ;  /* 0x0000000707067210 */ /* 0x000fc80000f5e4ff */
[C---:B------:R-:W-:Y:S01]  /*1500*/  ISETP.GT.AND.EX P1, PT, R8.reuse, RZ, PT, P3 ;  /* 0x000000ff0800720c */ /* 0x040fe20003f24330 */
[----:B------:R-:W-:-:S03]  /*1510*/  IMAD.X R9, R8, 0x1, R8, P2 ;  /* 0x0000000108097824 */ /* 0x000fc600010e0608 */
[----:B------:R-:W-:Y:S02]  /*1520*/  SEL R6, R6, R7, P1 ;  /* 0x0000000706067207 */ /* 0x000fe40000800000 */
[----:B------:R-:W-:Y:S02]  /*1530*/  SEL R9, R9, R8, P1 ;  /* 0x0000000809097207 */ /* 0x000fe40000800000 */
[----:B------:R-:W-:Y:S02]  /*1540*/  IADD3 R6, P2, PT, R6, 0x1, RZ ;  /* 0x0000000106067810 */ /* 0x000fe40007f5e0ff */
[----:B------:R-:W-:Y:S02]  /*1550*/  SEL R11, RZ, 0xffffffff, !P1 ;  /* 0xffffffffff0b7807 */ /* 0x000fe40004800000 */
[----:B------:R-:W-:Y:S01]  /*1560*/  LOP3.LUT P1, R7, R15, 0x80000000, RZ, 0xc0, !PT ;  /* 0x800000000f077812 */ /* 0x000fe2000782c0ff */
[----:B------:R-:W-:Y:S02]  /*1570*/  IMAD.X R9, RZ, RZ, R9, P2 ;  /* 0x000000ffff097224 */ /* 0x000fe400010e0609 */
[----:B------:R-:W-:Y:S01]  /*1580*/  IMAD.IADD R8, R11, 0x1, -R10 ;  /* 0x000000010b087824 */ /* 0x000fe200078e0a0a */
[----:B------:R-:W-:-:S02]  /*1590*/  SHF.R.U32.HI R11, RZ, 0x1e, R5 ;  /* 0x0000001eff0b7819 */ /* 0x000fc40000011605 */
[----:B------:R-:W-:Y:S01]  /*15a0*/  SHF.R.U64 R6, R6, 0xa, R9 ;  /* 0x0000000a06067819 */ /* 0x000fe20000001209 */
[----:B------:R-:W-:Y:S01]  /*15b0*/  IMAD.SHL.U32 R8, R8, 0x100000, RZ ;  /* 0x0010000008087824 */ /* 0x000fe200078e00ff */
[----:B------:R-:W-:Y:S02]  /*15c0*/  LEA.HI R4, R4, R11, RZ, 0x1 ;  /* 0x0000000b04047211 */ /* 0x000fe400078f08ff */
[----:B------:R-:W-:Y:S02]  /*15d0*/  IADD3 R6, P2, PT, R6, 0x1, RZ ;  /* 0x0000000106067810 */ /* 0x000fe40007f5e0ff */
[----:B------:R-:W-:Y:S01]  /*15e0*/  @!P0 LOP3.LUT R7, R7, 0x80000000, RZ, 0x3c, !PT ;  /* 0x8000000007078812 */ /* 0x000fe200078e3cff */
[----:B------:R-:W-:Y:S01]  /*15f0*/  @P1 IMAD.MOV R4, RZ, RZ, -R4 ;  /* 0x000000ffff041224 */ /* 0x000fe200078e0a04 */
[----:B------:R-:W-:-:S04]  /*1600*/  LEA.HI.X R9, R9, RZ, RZ, 0x16, P2 ;  /* 0x000000ff09097211 */ /* 0x000fc800010fb4ff */
[--C-:B------:R-:W-:Y:S02]  /*1610*/  SHF.R.U64 R6, R6, 0x1, R9.reuse ;  /* 0x0000000106067819 */ /* 0x100fe40000001209 */
[----:B------:R-:W-:Y:S02]  /*1620*/  SHF.R.U32.HI R5, RZ, 0x1, R9 ;  /* 0x00000001ff057819 */ /* 0x000fe40000011609 */
[----:B------:R-:W-:-:S04]  /*1630*/  IADD3 R6, P2, P3, RZ, RZ, R6 ;  /* 0x000000ffff067210 */ /* 0x000fc80007b5e006 */
[----:B------:R-:W-:-:S04]  /*1640*/  IADD3.X R8, PT, PT, R8, 0x3fe00000, R5, P2, P3 ;  /* 0x3fe0000008087810 */ /* 0x000fc800017e6405 */
[----:B------:R-:W-:-:S07]  /*1650*/  LOP3.LUT R7, R8, R7, RZ, 0xfc, !PT ;  /* 0x0000000708077212 */ /* 0x000fce00078efcff */
.L_x_850:
[----:B------:R-:W-:-:S04]  /*1660*/  IMAD.MOV.U32 R23, RZ, RZ, 0x0 ;  /* 0x00000000ff177424 */ /* 0x000fc800078e00ff */
[----:B------:R-:W-:Y:S05]  /*1670*/  RET.REL.NODEC R22 `(vec_computePSF_phaseNMany) ;  /* 0xffffffe816607950 */ /* 0x000fea0003c3ffff */
.L_x_857:
        /* <DEDUP_REMOVED lines=16> */
.L_x_1566:


//--------------------- .text.vec_computePSF_phaseNwithOil --------------------------
	.section	.text.vec_computePSF_phaseNwithOil,"ax",@progbits
	.align	128
        .global         vec_computePSF_phaseNwithOil
        .type           vec_computePSF_phaseNwithOil,@function
        .size           vec_computePSF_phaseNwithOil,(.L_x_1567 - vec_computePSF_phaseNwithOil)
        .other          vec_computePSF_phaseNwithOil,@"STO_CUDA_ENTRY STV_DEFAULT"
vec_computePSF_phaseNwithOil:
.text.vec_computePSF_phaseNwithOil:
        /* <DEDUP_REMOVED lines=15> */
[----:B------:R-:W0:Y:S01]  /*00f0*/  LDC.64 R12, c[0x0][0x390] ;  /* 0x0000e400ff0c7b82 */ /* 0x000e220000000a00 */
[----:B------:R-:W1:Y:S01]  /*0100*/  LDCU.64 UR4, c[0x0][0x358] ;  /* 0x00006b00ff0477ac */ /* 0x000e620008000a00 */
[----:B------:R-:W2:Y:S06]  /*0110*/  LDCU.128 UR8, c[0x0][0x3d0] ;  /* 0x00007a00ff0877ac */ /* 0x000eac0008000c00 */
[----:B------:R-:W3:Y:S01]  /*0120*/  LDC.64 R10, c[0x0][0x388] ;  /* 0x0000e200ff0a7b82 */ /* 0x000ee20000000a00 */
[----:B------:R-:W4:Y:S07]  /*0130*/  LDCU.64 UR6, c[0x0][0x3e0] ;  /* 0x00007c00ff0677ac */ /* 0x000f2e0008000a00 */
[----:B------:R-:W2:Y:S08]  /*0140*/  LDC.64 R16, c[0x0][0x3c0] ;  /* 0x0000f000ff107b82 */ /* 0x000eb00000000a00 */
[----:B------:R-:W4:Y:S01]  /*0150*/  LDC.64 R14, c[0x0][0x398] ;  /* 0x0000e600ff0e7b82 */ /* 0x000f220000000a00 */
[----:B0-----:R-:W-:-:S06]  /*0160*/  IMAD.WIDE R12, R0, 0x8, R12 ;  /* 0x00000008000c7825 */ /* 0x001fcc00078e020c */
[----:B-1----:R-:W4:Y:S01]  /*0170*/  LDG.E.64 R12, desc[UR4][R12.64] ;  /* 0x000000040c0c7981 */ /* 0x002f22000c1e1b00 */
[----:B------:R-:W0:Y:S01]  /*0180*/  LDC.64 R2, c[0x0][0x3a8] ;  /* 0x0000ea00ff027b82 */ /* 0x000e220000000a00 */
[----:B---3--:R-:W-:-:S06]  /*0190*/  IMAD.WIDE R10, R0, 0x8, R10 ;  /* 0x00000008000a7825 */ /* 0x008fcc00078e020a */
[----:B------:R-:W3:Y:S01]  /*01a0*/  LDG.E.64 R10, desc[UR4][R10.64] ;  /* 0x000000040a0a7981 */ /* 0x000ee2000c1e1b00 */
[C---:B--2---:R-:W-:Y:S01]  /*01b0*/  IMAD.WIDE R16, R0.reuse, 0x8, R16 ;  /* 0x0000000800107825 */ /* 0x044fe200078e0210 */
[----:B------:R-:W1:Y:S05]  /*01c0*/  LDC.64 R4, c[0x0][0x3a0] ;  /* 0x0000e800ff047b82 */ /* 0x000e6a0000000a00 */
[----:B------:R-:W2:Y:S01]  /*01d0*/  LDG.E.64 R16, desc[UR4][R16.64] ;  /* 0x0000000410107981 */ /* 0x000ea2000c1e1b00 */
[C---:B----4-:R-:W-:Y:S02]  /*01e0*/  IMAD.WIDE R14, R0.reuse, 0x8, R14 ;  /* 0x00000008000e7825 */ /* 0x050fe400078e020e */
[----:B------:R-:W4:Y:S04]  /*01f0*/  LDC.64 R8, c[0x0][0x3b0] ;  /* 0x0000ec00ff087b82 */ /* 0x000f280000000a00 */
[----:B------:R-:W2:Y:S01]  /*0200*/  LDG.E.64 R14, desc[UR4][R14.64] ;  /* 0x000000040e0e7981 */ /* 0x000ea2000c1e1b00 */
[----:B0-----:R-:W-:-:S03]  /*0210*/  IMAD.WIDE R18, R0, 0x8, R2 ;  /* 0x0000000800127825 */ /* 0x001fc600078e0202 */
[----:B------:R-:W0:Y:S03]  /*0220*/  LDC.64 R6, c[0x0][0x3b8] ;  /* 0x0000ee00ff067b82 */ /* 0x000e260000000a00 */
[----:B------:R-:W2:Y:S01]  /*0230*/  LDG.E.64 R18, desc[UR4][R18.64] ;  /* 0x0000000412127981 */ /* 0x000ea2000c1e1b00 */
[----:B-1----:R-:W-:-:S04]  /*0240*/  IMAD.WIDE R2, R0, 0x8, R4 ;  /* 0x0000000800027825 */ /* 0x002fc800078e0204 */
[----:B------:R-:W3:Y:S02]  /*0250*/  LDC.64 R20, c[0x0][0x3c8] ;  /* 0x0000f200ff147b82 */ /* 0x000ee40000000a00 */
[----:B------:R-:W2:Y:S01]  /*0260*/  LDG.E.64 R2, desc[UR4][R2.64] ;  /* 0x0000000402027981 */ /* 0x000ea2000c1e1b00 */
[----:B----4-:R-:W-:-:S06]  /*0270*/  IMAD.WIDE R8, R0, 0x8, R8 ;  /* 0x0000000800087825 */ /* 0x010fcc00078e0208 */
[----:B------:R-:W4:Y:S01]  /*0280*/  LDG.E.64 R8, desc[UR4][R8.64] ;  /* 0x0000000408087981 */ /* 0x000f22000c1e1b00 */
[----:B0-----:R-:W-:-:S05]  /*0290*/  IMAD.WIDE R6, R0, 0x8, R6 ;  /* 0x0000000800067825 */ /* 0x001fca00078e0206 */
[----:B------:R0:W5:Y:S01]  /*02a0*/  LDG.E.64 R4, desc[UR4][R6.64] ;  /* 0x0000000406047981 */ /* 0x000162000c1e1b00 */
[----:B------:R-:W-:Y:S01]  /*02b0*/  BSSY.RECONVERGENT B0, `(.L_x_858) ;  /* 0x0000028000007945 */ /* 0x000fe20003800200 */
[----:B------:R-:W-:-:S08]  /*02c0*/  DMUL R12, R12, UR8 ;  /* 0x000000080c0c7c28 */ /* 0x000fd00008000000 */
[----:B---3--:R-:W-:-:S08]  /*02d0*/  DFMA R10, R10, R20, R12 ;  /* 0x000000140a0a722b */ /* 0x008fd0000000000c */
[----:B--2---:R-:W-:Y:S02]  /*02e0*/  DADD R16, R10, R16 ;  /* 0x000000000a107229 */ /* 0x004fe40000000010 */
[----:B------:R-:W-:Y:S02]  /*02f0*/  DMUL R14, R14, UR10 ;  /* 0x0000000a0e0e7c28 */ /* 0x000fe40008000000 */
[----:B------:R-:W-:-:S06]  /*0300*/  DMUL R18, R18, UR6 ;  /* 0x0000000612127c28 */ /* 0x000fcc0008000000 */
[----:B------:R-:W-:-:S08]  /*0310*/  DADD R10, R16, R14 ;  /* 0x00000000100a7229 */ /* 0x000fd0000000000e */
[----:B------:R-:W-:Y:S02]  /*0320*/  DADD R10, R10, -R18 ;  /* 0x000000000a0a7229 */ /* 0x000fe40000000812 */
[----:B------:R-:W-:-:S06]  /*0330*/  DFMA R2, R14, R2, R16 ;  /* 0x000000020e02722b */ /* 0x000fcc0000000010 */
[----:B------:R-:W-:Y:S02]  /*0340*/  DSETP.NEU.AND P0, PT, |R10|, +INF , PT ;  /* 0x7ff000000a00742a */ /* 0x000fe40003f0d200 */
[----:B----4-:R-:W-:-:S12]  /*0350*/  DFMA R2, -R18, R8, R2 ;  /* 0x000000081202722b */ /* 0x010fd80000000102 */
        /* <DEDUP_REMOVED lines=23> */
[----:B-----5:R-:W-:Y:S05]  /*04d0*/  CALL.REL.NOINC `($vec_computePSF_phaseNwithOil$__internal_trig_reduction_slowpathd) ;  /* 0x0000000400b47944 */ /* 0x020fea0003c00000 */
[----:B------:R-:W-:Y:S02]  /*04e0*/  IMAD.MOV.U32 R8, RZ, RZ, R11 ;  /* 0x000000ffff087224 */ /* 0x000fe400078e000b */
[----:B------:R-:W-:Y:S02]  /*04f0*/  IMAD.MOV.U32 R20, RZ, RZ, R12 ;  /* 0x000000ffff147224 */ /* 0x000fe400078e000c */
[----:B------:R-:W-:-:S07]  /*0500*/  IMAD.MOV.U32 R21, RZ, RZ, R13 ;  /* 0x000000ffff157224 */ /* 0x000fce00078e000d */
.L_x_861:
[----:B------:R-:W-:Y:S05]  /*0510*/  BSYNC.RECONVERGENT B1 ;  /* 0x0000000000017941 */ /* 0x000fea0003800200 */
.L_x_860:
[----:B------:R-:W-:-:S07]  /*0520*/  VIADD R24, R8, 0x1 ;  /* 0x0000000108187836 */ /* 0x000fce0000000000 */
.L_x_859:
[----:B------:R-:W-:Y:S05]  /*0530*/  BSYNC.RECONVERGENT B0 ;  /* 0x0000000000007941 */ /* 0x000fea0003800200 */
.L_x_858:
[----:B------:R-:W0:Y:S01]  /*0540*/  LDCU.64 UR6, c[0x4][0x40] ;  /* 0x01000800ff0677ac */ /* 0x000e220008000a00 */
[----:B------:R-:W-:-:S05]  /*0550*/  IMAD.SHL.U32 R8, R24, 0x40, RZ ;  /* 0x0000004018087824 */ /* 0x000fca00078e00ff */
[----:B------:R-:W-:-:S04]  /*0560*/  LOP3.LUT R8, R8, 0x40, RZ, 0xc0, !PT ;  /* 0x0000004008087812 */ /* 0x000fc800078ec0ff */
[----:B0-----:R-:W-:-:S05]  /*0570*/  IADD3 R28, P0, PT, R8, UR6, RZ ;  /* 0x00000006081c7c10 */ /* 0x001fca000ff1e0ff */
[----:B------:R-:W-:-:S05]  /*0580*/  IMAD.X R29, RZ, RZ, UR7, P0 ;  /* 0x00000007ff1d7e24 */ /* 0x000fca00080e06ff */
[----:B------:R-:W2:Y:S04]  /*0590*/  LDG.E.128.CONSTANT R8, desc[UR4][R28.64] ;  /* 0x000000041c087981 */ /* 0x000ea8000c1e9d00 */
[----:B------:R-:W3:Y:S01]  /*05a0*/  LDG.E.128.CONSTANT R12, desc[UR4][R28.64+0x10] ;  /* 0x000010041c0c7981 */ /* 0x000ee2000c1e9d00 */
[----:B------:R-:W-:-:S03]  /*05b0*/  LOP3.LUT R22, R24, 0x1, RZ, 0xc0, !PT ;  /* 0x0000000118167812 */ /* 0x000fc600078ec0ff */
[----:B------:R-:W4:Y:S01]  /*05c0*/  LDG.E.128.CONSTANT R16, desc[UR4][R28.64+0x20] ;  /* 0x000020041c107981 */ /* 0x000f22000c1e9d00 */
[----:B------:R-:W-:Y:S01]  /*05d0*/  ISETP.NE.U32.AND P0, PT, R22, 0x1, PT ;  /* 0x000000011600780c */ /* 0x000fe20003f05070 */
[----:B------:R-:W-:Y:S02]  /*05e0*/  IMAD.MOV.U32 R22, RZ, RZ, 0x3da8ff83 ;  /* 0x3da8ff83ff167424 */ /* 0x000fe400078e00ff */
[----:B------:R-:W-:-:S03]  /*05f0*/  IMAD.MOV.U32 R26, RZ, RZ, 0x20fd8164 ;  /* 0x20fd8164ff1a7424 */ /* 0x000fc600078e00ff */
[----:B------:R-:W-:Y:S01]  /*0600*/  FSEL R27, -R22, 0.11223486810922622681, !P0 ;  /* 0x3de5db65161b7808 */ /* 0x000fe20004000100 */
[----:B------:R-:W-:Y:S01]  /*0610*/  DMUL R22, R20, R20 ;  /* 0x0000001414167228 */ /* 0x000fe20000000000 */
[----:B------:R-:W-:-:S07]  /*0620*/  FSEL R26, R26, -8.06006814911005101289e+34, !P0 ;  /* 0xf9785eba1a1a7808 */ /* 0x000fce0004000000 */
[----:B--2---:R-:W-:Y:S01]  /*0630*/  DFMA R26, R22, R26, R8 ;  /* 0x0000001a161a722b */ /* 0x004fe20000000008 */
[----:B------:R-:W0:Y:S02]  /*0640*/  LDC.64 R8, c[0x0][0x3e8] ;  /* 0x0000fa00ff087b82 */ /* 0x000e240000000a00 */
[----:B0-----:R-:W-:-:S06]  /*0650*/  IMAD.WIDE R8, R0, 0x4, R8 ;  /* 0x0000000400087825 */ /* 0x001fcc00078e0208 */
[----:B------:R-:W2:Y:S01]  /*0660*/  LDG.E R8, desc[UR4][R8.64] ;  /* 0x0000000408087981 */ /* 0x000ea2000c1e1900 */
[----:B------:R-:W-:-:S08]  /*0670*/  DFMA R10, R22, R26, R10 ;  /* 0x0000001a160a722b */ /* 0x000fd0000000000a */
[----:B---3--:R-:W-:-:S08]  /*0680*/  DFMA R10, R22, R10, R12 ;  /* 0x0000000a160a722b */ /* 0x008fd0000000000c */
[C---:B------:R-:W-:Y:S01]  /*0690*/  DFMA R10, R22.reuse, R10, R14 ;  /* 0x0000000a160a722b */ /* 0x040fe2000000000e */
[----:B------:R-:W2:Y:S07]  /*06a0*/  LDC.64 R14, c[0x0][0x3f8] ;  /* 0x0000fe00ff0e7b82 */ /* 0x000eae0000000a00 */
        /* <DEDUP_REMOVED lines=11> */
[----:B--2---:R-:W-:-:S06]  /*0760*/  IMAD.WIDE R8, R8, 0x8, R14 ;  /* 0x0000000808087825 */ /* 0x004fcc00078e020e */
        /* <DEDUP_REMOVED lines=30> */
.L_x_863:
[----:B------:R-:W-:Y:S05]  /*0950*/  BSYNC.RECONVERGENT B0 ;  /* 0x0000000000007941 */ /* 0x000fea0003800200 */
.L_x_862:
[----:B------:R-:W0:Y:S01]  /*0960*/  LDCU.64 UR6, c[0x4][0x40] ;  /* 0x01000800ff0677ac */ /* 0x000e220008000a00 */
[----:B------:R-:W-:Y:S01]  /*0970*/  IMAD.SHL.U32 R2, R4, 0x40, RZ ;  /* 0x0000004004027824 */ /* 0x000fe200078e00ff */
[----:B------:R-:W1:Y:S04]  /*0980*/  LDC.64 R24, c[0x0][0x3f0] ;  /* 0x0000fc00ff187b82 */ /* 0x000e680000000a00 */
[----:B------:R-:W-:-:S04]  /*0990*/  LOP3.LUT R2, R2, 0x40, RZ, 0xc0, !PT ;  /* 0x0000004002027812 */ /* 0x000fc800078ec0ff */
[----:B0-----:R-:W-:-:S05]  /*09a0*/  IADD3 R22, P0, PT, R2, UR6, RZ ;  /* 0x0000000602167c10 */ /* 0x001fca000ff1e0ff */
[----:B------:R-:W-:-:S05]  /*09b0*/  IMAD.X R23, RZ, RZ, UR7, P0 ;  /* 0x00000007ff177e24 */ /* 0x000fca00080e06ff */
[----:B------:R-:W2:Y:S04]  /*09c0*/  LDG.E.128.CONSTANT R8, desc[UR4][R22.64] ;  /* 0x0000000416087981 */ /* 0x000ea8000c1e9d00 */
[----:B------:R-:W3:Y:S04]  /*09d0*/  LDG.E.128.CONSTANT R12, desc[UR4][R22.64+0x10] ;  /* 0x00001004160c7981 */ /* 0x000ee8000c1e9d00 */
[----:B------:R-:W4:Y:S01]  /*09e0*/  LDG.E.128.CONSTANT R16, desc[UR4][R22.64+0x20] ;  /* 0x0000200416107981 */ /* 0x000f22000c1e9d00 */
[----:B-1----:R-:W-:-:S05]  /*09f0*/  IMAD.WIDE R24, R0, 0x4, R24 ;  /* 0x0000000400187825 */ /* 0x002fca00078e0218 */
[----:B------:R-:W4:Y:S01]  /*0a00*/  LDG.E R0, desc[UR4][R24.64] ;  /* 0x0000000418007981 */ /* 0x000f22000c1e1900 */
[----:B------:R-:W-:Y:S01]  /*0a10*/  LOP3.LUT R2, R4, 0x1, RZ, 0xc0, !PT ;  /* 0x0000000104027812 */ /* 0x000fe200078ec0ff */
[----:B------:R-:W-:Y:S02]  /*0a20*/  IMAD.MOV.U32 R26, RZ, RZ, 0x20fd8164 ;  /* 0x20fd8164ff1a7424 */ /* 0x000fe400078e00ff */
[----:B------:R-:W-:Y:S01]  /*0a30*/  IMAD.MOV.U32 R5, RZ, RZ, 0x3da8ff83 ;  /* 0x3da8ff83ff057424 */ /* 0x000fe200078e00ff */
[----:B------:R-:W-:Y:S01]  /*0a40*/  ISETP.NE.U32.AND P0, PT, R2, 0x1, PT ;  /* 0x000000010200780c */ /* 0x000fe20003f05070 */
[----:B------:R-:W-:-:S03]  /*0a50*/  DMUL R2, R20, R20 ;  /* 0x0000001414027228 */ /* 0x000fc60000000000 */
[----:B------:R-:W-:Y:S02]  /*0a60*/  FSEL R26, R26, -8.06006814911005101289e+34, !P0 ;  /* 0xf9785eba1a1a7808 */ /* 0x000fe40004000000 */
[----:B------:R-:W-:-:S06]  /*0a70*/  FSEL R27, -R5, 0.11223486810922622681, !P0 ;  /* 0x3de5db65051b7808 */ /* 0x000fcc0004000100 */
[----:B--2---:R-:W-:-:S08]  /*0a80*/  DFMA R8, R2, R26, R8 ;  /* 0x0000001a0208722b */ /* 0x004fd00000000008 */
[C---:B------:R-:W-:Y:S01]  /*0a90*/  DFMA R8, R2.reuse, R8, R10 ;  /* 0x000000080208722b */ /* 0x040fe2000000000a */
[----:B------:R-:W0:Y:S07]  /*0aa0*/  LDC.64 R10, c[0x0][0x3f8] ;  /* 0x0000fe00ff0a7b82 */ /* 0x000e2e0000000a00 */
[----:B---3--:R-:W-:-:S08]  /*0ab0*/  DFMA R8, R2, R8, R12 ;  /* 0x000000080208722b */ /* 0x008fd0000000000c */
        /* <DEDUP_REMOVED lines=15> */
        .type           $vec_computePSF_phaseNwithOil$__internal_trig_reduction_slowpathd,@function
        .size           $vec_computePSF_phaseNwithOil$__internal_trig_reduction_slowpathd,(.L_x_1567 - $vec_computePSF_phaseNwithOil$__internal_trig_reduction_slowpathd)
$vec_computePSF_phaseNwithOil$__internal_trig_reduction_slowpathd:
[----:B------:R-:W-:Y:S01]  /*0bb0*/  SHF.R.U32.HI R10, RZ, 0x14, R9 ;  /* 0x00000014ff0a7819 */ /* 0x000fe20000011609 */
[----:B------:R-:W-:-:S03]  /*0bc0*/  IMAD.MOV.U32 R11, RZ, RZ, RZ ;  /* 0x000000ffff0b7224 */ /* 0x000fc600078e00ff */
        /* <DEDUP_REMOVED lines=21> */
.L_x_868:
[----:B------:R-:W1:Y:S01]  /*0d20*/  LDC.64 R18, c[0x4][0x38] ;  /* 0x01000e00ff127b82 */ /* 0x000e620000000a00 */
[----:B0-----:R-:W-:Y:S02]  /*0d30*/  R2UR UR6, R16 ;  /* 0x00000000100672ca */ /* 0x001fe400000e0000 */
[----:B------:R-:W-:Y:S01]  /*0d40*/  R2UR UR7, R17 ;  /* 0x00000000110772ca */ /* 0x000fe200000e0000 */
[----:B-1----:R-:W-:-:S12]  /*0d50*/  IMAD.WIDE R18, R21, 0x8, R18 ;  /* 0x0000000815127825 */ /* 0x002fd800078e0212 */
[----:B------:R-:W2:Y:S01]  /*0d60*/  LDG.E.64.CONSTANT R18, desc[UR6][R18.64] ;  /* 0x0000000612127981 */ /* 0x000ea2000c1e9b00 */
[----:B------:R-:W-:Y:S02]  /*0d70*/  VIADD R20, R20, 0x1 ;  /* 0x0000000114147836 */ /* 0x000fe40000000000 */
[C---:B------:R-:W-:Y:S02]  /*0d80*/  IMAD R25, R22.reuse, 0x8, R1 ;  /* 0x0000000816197824 */ /* 0x040fe400078e0201 */
[----:B------:R-:W-:Y:S02]  /*0d90*/  VIADD R22, R22, 0x1 ;  /* 0x0000000116167836 */ /* 0x000fe40000000000 */
[----:B------:R-:W-:Y:S02]  /*0da0*/  VIADD R21, R21, 0x1 ;  /* 0x0000000115157836 */ /* 0x000fe40000000000 */
[----:B--2---:R-:W-:-:S04]  /*0db0*/  IMAD.WIDE.U32 R14, P2, R18, R13, R14 ;  /* 0x0000000d120e7225 */ /* 0x004fc8000784000e */
[CC--:B------:R-:W-:Y:S02]  /*0dc0*/  IMAD R23, R18.reuse, R12.reuse, RZ ;  /* 0x0000000c12177224 */ /* 0x0c0fe400078e02ff */
[C---:B------:R-:W-:Y:S02]  /*0dd0*/  IMAD R24, R19.reuse, R13, RZ ;  /* 0x0000000d13187224 */ /* 0x040fe400078e02ff */
[-C--:B------:R-:W-:Y:S01]  /*0de0*/  IMAD R26, R19, R12.reuse, RZ ;  /* 0x0000000c131a7224 */ /* 0x080fe200078e02ff */
[----:B------:R-:W-:Y:S01]  /*0df0*/  IADD3 R15, P0, PT, R23, R15, RZ ;  /* 0x0000000f170f7210 */ /* 0x000fe20007f1e0ff */
[----:B------:R-:W-:-:S03]  /*0e00*/  IMAD.HI.U32 R23, R18, R12, RZ ;  /* 0x0000000c12177227 */ /* 0x000fc600078e00ff */
[----:B------:R-:W-:Y:S01]  /*0e10*/  IADD3 R15, P1, PT, R24, R15, RZ ;  /* 0x0000000f180f7210 */ /* 0x000fe20007f3e0ff */
[----:B------:R-:W-:-:S04]  /*0e20*/  IMAD.HI.U32 R18, R19, R13, RZ ;  /* 0x0000000d13127227 */ /* 0x000fc800078e00ff */
[----:B------:R-:W-:Y:S01]  /*0e30*/  IMAD.X R23, RZ, RZ, R23, P2 ;  /* 0x000000ffff177224 */ /* 0x000fe200010e0617 */
[----:B------:R0:W-:Y:S01]  /*0e40*/  STL.64 [R25], R14 ;  /* 0x0000000e19007387 */ /* 0x0001e20000100a00 */
[----:B------:R-:W-:-:S03]  /*0e50*/  IMAD.HI.U32 R24, R19, R12, RZ ;  /* 0x0000000c13187227 */ /* 0x000fc600078e00ff */
[----:B------:R-:W-:-:S04]  /*0e60*/  IADD3.X R23, P0, PT, R18, R23, RZ, P0, !PT ;  /* 0x0000001712177210 */ /* 0x000fc8000071e4ff */
[----:B------:R-:W-:Y:S01]  /*0e70*/  IADD3.X R23, P1, PT, R26, R23, RZ, P1, !PT ;  /* 0x000000171a177210 */ /* 0x000fe20000f3e4ff */
[----:B------:R-:W-:Y:S01]  /*0e80*/  IMAD.X R18, RZ, RZ, R24, P0 ;  /* 0x000000ffff127224 */ /* 0x000fe200000e0618 */
[----:B------:R-:W-:-:S03]  /*0e90*/  ISETP.NE.AND P0, PT, R20, -0xf, PT ;  /* 0xfffffff11400780c */ /* 0x000fc60003f05270 */
[----:B------:R-:W-:Y:S02]  /*0ea0*/  IMAD.X R18, RZ, RZ, R18, P1 ;  /* 0x000000ffff127224 */ /* 0x000fe400008e0612 */
[----:B0-----:R-:W-:Y:S02]  /*0eb0*/  IMAD.MOV.U32 R14, RZ, RZ, R23 ;  /* 0x000000ffff0e7224 */ /* 0x001fe400078e0017 */
[----:B------:R-:W-:-:S06]  /*0ec0*/  IMAD.MOV.U32 R15, RZ, RZ, R18 ;  /* 0x000000ffff0f7224 */ /* 0x000fcc00078e0012 */
[----:B------:R-:W-:Y:S05]  /*0ed0*/  @P0 BRA `(.L_x_868) ;  /* 0xfffffffc00900947 */ /* 0x000fea000383ffff */
[----:B------:R-:W-:Y:S05]  /*0ee0*/  BSYNC.RECONVERGENT B3 ;  /* 0x0000000000037941 */ /* 0x000fea0003800200 */
.L_x_867:
[----:B------:R-:W-:Y:S02]  /*0ef0*/  LOP3.LUT R12, R10, 0x7ff, RZ, 0xc0, !PT ;  /* 0x000007ff0a0c7812 */ /* 0x000fe400078ec0ff */
[----:B------:R-:W-:-:S03]  /*0f00*/  IADD3 R21, PT, PT, -R11, 0x13, RZ ;  /* 0x000000130b157810 */ /* 0x000fc60007ffe1ff */
[----:B------:R-:W-:-:S05]  /*0f10*/  VIADD R12, R12, 0xfffffc00 ;  /* 0xfffffc000c0c7836 */ /* 0x000fca0000000000 */
[----:B------:R-:W-:-:S04]  /*0f20*/  ISETP.GE.U32.AND P0, PT, R12, 0x80, PT ;  /* 0x000000800c00780c */ /* 0x000fc80003f06070 */
[----:B------:R-:W-:-:S09]  /*0f30*/  SEL R21, R21, 0x12, P0 ;  /* 0x0000001215157807 */ /* 0x000fd20000000000 */
.L_x_866:
[----:B------:R-:W-:Y:S05]  /*0f40*/  BSYNC.RECONVERGENT B2 ;  /* 0x0000000000027941 */ /* 0x000fea0003800200 */
.L_x_865:
        /* <DEDUP_REMOVED lines=19> */
[----:B------:R-:W-:Y:S01]  /*1080*/  @P0 SHF.R.U64 R20, R23, R16, R25 ;  /* 0x0000001017140219 */ /* 0x000fe20000001219 */
[----:B------:R-:W-:Y:S01]  /*1090*/  IMAD.SHL.U32 R14, R12, 0x4, RZ ;  /* 0x000000040c0e7824 */ /* 0x000fe200078e00ff */
[----:B------:R-:W-:Y:S02]  /*10a0*/  @P0 LOP3.LUT R13, R18, R15, RZ, 0xfc, !PT ;  /* 0x0000000f120d0212 */ /* 0x000fe400078efcff */
        /* <DEDUP_REMOVED lines=28> */
[--C-:B------:R-:W-:Y:S02]  /*1270*/  SHF.R.U64 R16, R14, 0x1, R15.reuse ;  /* 0x000000010e107819 */ /* 0x100fe4000000120f */
[C---:B------:R-:W-:Y:S02]  /*1280*/  LOP3.LUT R14, R13.reuse, 0x3f, RZ, 0xc0, !PT ;  /* 0x0000003f0d0e7812 */ /* 0x040fe400078ec0ff */
        /* <DEDUP_REMOVED lines=8> */
.L_x_870:
[----:B------:R-:W-:Y:S05]  /*1310*/  BSYNC.RECONVERGENT B2 ;  /* 0x0000000000027941 */ /* 0x000fea0003800200 */
.L_x_869:
[----:B------:R-:W-:Y:S01]  /*1320*/  IMAD.WIDE.U32 R18, R17, 0x2168c235, RZ ;  /* 0x2168c23511127825 */ /* 0x000fe200078e00ff */
[----:B------:R-:W-:-:S03]  /*1330*/  SHF.R.U32.HI R11, RZ, 0x1e, R11 ;  /* 0x0000001eff0b7819 */ /* 0x000fc6000001160b */
[----:B------:R-:W-:Y:S01]  /*1340*/  IMAD.MOV.U32 R14, RZ, RZ, R19 ;  /* 0x000000ffff0e7224 */ /* 0x000fe200078e0013 */
[----:B------:R-:W-:Y:S01]  /*1350*/  IADD3 RZ, P1, PT, R18, R18, RZ ;  /* 0x0000001212ff7210 */ /* 0x000fe20007f3e0ff */
[----:B------:R-:W-:Y:S01]  /*1360*/  IMAD.MOV.U32 R15, RZ, RZ, RZ ;  /* 0x000000ffff0f7224 */ /* 0x000fe200078e00ff */
[----:B------:R-:W-:Y:S01]  /*1370*/  LEA.HI R11, R10, R11, RZ, 0x1 ;  /* 0x0000000b0a0b7211 */ /* 0x000fe200078f08ff */
        /* <DEDUP_REMOVED lines=19> */
[----:B------:R-:W-:-:S02]  /*14b0*/  @!P0 LOP3.LUT R9, R9, 0x80000000, RZ, 0x3c, !PT ;  /* 0x8000000009098812 */ /* 0x000fc400078e3cff */
[----:B------:R-:W-:Y:S01]  /*14c0*/  SHF.R.U64 R12, R12, 0xa, R15 ;  /* 0x0000000a0c0c7819 */ /* 0x000fe2000000120f */
[----:B------:R-:W-:-:S03]  /*14d0*/  IMAD.SHL.U32 R13, R13, 0x100000, RZ ;  /* 0x001000000d0d7824 */ /* 0x000fc600078e00ff */
[----:B------:R-:W-:-:S03]  /*14e0*/  IADD3 R12, P2, PT, R12, 0x1, RZ ;  /* 0x000000010c0c7810 */ /* 0x000fc60007f5e0ff */
[----:B------:R-:W-:Y:S01]  /*14f0*/  @P1 IMAD.MOV R11, RZ, RZ, -R11 ;  /* 0x000000ffff0b1224 */ /* 0x000fe200078e0a0b */
[----:B------:R-:W-:-:S04]  /*1500*/  LEA.HI.X R15, R15, RZ, RZ, 0x16, P2 ;  /* 0x000000ff0f0f7211 */ /* 0x000fc800010fb4ff */
[--C-:B------:R-:W-:Y:S02]  /*1510*/  SHF.R.U64 R12, R12, 0x1, R15.reuse ;  /* 0x000000010c0c7819 */ /* 0x100fe4000000120f */
[----:B------:R-:W-:Y:S02]  /*1520*/  SHF.R.U32.HI R14, RZ, 0x1, R15 ;  /* 0x00000001ff0e7819 */ /* 0x000fe4000001160f */
[----:B------:R-:W-:-:S04]  /*1530*/  IADD3 R12, P2, P3, RZ, RZ, R12 ;  /* 0x000000ffff0c7210 */ /* 0x000fc80007b5e00c */
[----:B------:R-:W-:-:S04]  /*1540*/  IADD3.X R10, PT, PT, R13, 0x3fe00000, R14, P2, P3 ;  /* 0x3fe000000d0a7810 */ /* 0x000fc800017e640e */
[----:B------:R-:W-:-:S07]  /*1550*/  LOP3.LUT R9, R10, R9, RZ, 0xfc, !PT ;  /* 0x000000090a097212 */ /* 0x000fce00078efcff */
.L_x_864:
[----:B------:R-:W-:Y:S02]  /*1560*/  IMAD.MOV.U32 R13, RZ, RZ, R9 ;  /* 0x000000ffff0d7224 */ /* 0x000fe400078e0009 */
[----:B------:R-:W-:-:S04]  /*1570*/  IMAD.MOV.U32 R9, RZ, RZ, 0x0 ;  /* 0x00000000ff097424 */ /* 0x000fc800078e00ff */
[----:B------:R-:W-:Y:S05]  /*1580*/  RET.REL.NODEC R8 `(vec_computePSF_phaseNwithOil) ;  /* 0xffffffe8089c7950 */ /* 0x000fea0003c3ffff */
.L_x_871:
        /* <DEDUP_REMOVED lines=15> */
.L_x_1567:


//--------------------- .text.vec_computePSF_phaseN --------------------------
	.section	.text.vec_computePSF_phaseN,"ax",@progbits
	.align	128
        .global         vec_computePSF_phaseN
        .type           vec_computePSF_phaseN,@function
        .size           vec_computePSF_phaseN,(.L_x_1568 - vec_computePSF_phaseN)
        .other          vec_computePSF_phaseN,@"STO_CUDA_ENTRY STV_DEFAULT"
vec_computePSF_phaseN:
.text.vec_computePSF_phaseN:
        /* <DEDUP_REMOVED lines=24> */
[C---:B---3--:R-:W-:Y:S01]  /*0180*/  IMAD.WIDE R2, R0.reuse, 0x8, R2 ;  /* 0x0000000800027825 */ /* 0x048fe200078e0202 */
[----:B------:R-:W0:Y:S05]  /*0190*/  LDC.64 R6, c[0x0][0x3a0] ;  /* 0x0000e800ff067b82 */ /* 0x000e2a0000000a00 */
[----:B------:R-:W3:Y:S01]  /*01a0*/  LDG.E.64 R2, desc[UR4][R2.64] ;  /* 0x0000000402027981 */ /* 0x000ee2000c1e1b00 */
[----:B--2---:R-:W-:-:S06]  /*01b0*/  IMAD.WIDE R10, R0, 0x8, R10 ;  /* 0x00000008000a7825 */ /* 0x004fcc00078e020a */
[----:B------:R-:W2:Y:S01]  /*01c0*/  LDG.E.64 R10, desc[UR4][R10.64] ;  /* 0x000000040a0a7981 */ /* 0x000ea2000c1e1b00 */
[----:B----4-:R-:W-:-:S06]  /*01d0*/  IMAD.WIDE R12, R0, 0x8, R12 ;  /* 0x00000008000c7825 */ /* 0x010fcc00078e020c */
[----:B------:R-:W4:Y:S01]  /*01e0*/  LDG.E.64 R12, desc[UR4][R12.64] ;  /* 0x000000040c0c7981 */ /* 0x000f22000c1e1b00 */
[----:B0-----:R-:W-:-:S05]  /*01f0*/  IMAD.WIDE R6, R0, 0x8, R6 ;  /* 0x0000000800067825 */ /* 0x001fca00078e0206 */
[----:B------:R0:W5:Y:S01]  /*0200*/  LDG.E.64 R4, desc[UR4][R6.64] ;  /* 0x0000000406047981 */ /* 0x000162000c1e1b00 */
[----:B------:R-:W-:Y:S01]  /*0210*/  BSSY.RECONVERGENT B0, `(.L_x_872) ;  /* 0x0000023000007945 */ /* 0x000fe20003800200 */
[----:B------:R-:W-:-:S08]  /*0220*/  DMUL R8, R8, UR10 ;  /* 0x0000000a08087c28 */ /* 0x000fd00008000000 */
[----:B---3--:R-:W-:-:S08]  /*0230*/  DFMA R2, R2, UR8, R8 ;  /* 0x0000000802027c2b */ /* 0x008fd00008000008 */
[----:B--2---:R-:W-:-:S08]  /*0240*/  DFMA R2, R10, UR6, R2 ;  /* 0x000000060a027c2b */ /* 0x004fd00008000002 */
[----:B----4-:R-:W-:-:S08]  /*0250*/  DADD R2, R2, R12 ;  /* 0x0000000002027229 */ /* 0x010fd0000000000c */
        /* <DEDUP_REMOVED lines=24> */
[----:B-----5:R-:W-:Y:S05]  /*03e0*/  CALL.REL.NOINC `($vec_computePSF_phaseN$__internal_trig_reduction_slowpathd) ;  /* 0x0000000400b47944 */ /* 0x020fea0003c00000 */
[----:B------:R-:W-:Y:S02]  /*03f0*/  IMAD.MOV.U32 R8, RZ, RZ, R11 ;  /* 0x000000ffff087224 */ /* 0x000fe400078e000b */
[----:B------:R-:W-:Y:S02]  /*0400*/  IMAD.MOV.U32 R20, RZ, RZ, R12 ;  /* 0x000000ffff147224 */ /* 0x000fe400078e000c */
[----:B------:R-:W-:-:S07]  /*0410*/  IMAD.MOV.U32 R21, RZ, RZ, R13 ;  /* 0x000000ffff157224 */ /* 0x000fce00078e000d */
.L_x_875:
[----:B------:R-:W-:Y:S05]  /*0420*/  BSYNC.RECONVERGENT B1 ;  /* 0x0000000000017941 */ /* 0x000fea0003800200 */
.L_x_874:
[----:B------:R-:W-:-:S07]  /*0430*/  VIADD R24, R8, 0x1 ;  /* 0x0000000108187836 */ /* 0x000fce0000000000 */
.L_x_873:
[----:B------:R-:W-:Y:S05]  /*0440*/  BSYNC.RECONVERGENT B0 ;  /* 0x0000000000007941 */ /* 0x000fea0003800200 */
.L_x_872:
        /* <DEDUP_REMOVED lines=65> */
.L_x_877:
[----:B------:R-:W-:Y:S05]  /*0860*/  BSYNC.RECONVERGENT B0 ;  /* 0x0000000000007941 */ /* 0x000fea0003800200 */
.L_x_876:
        /* <DEDUP_REMOVED lines=19> */
[----:B------:R-:W-:-:S08]  /*09a0*/  DFMA R8, R2, R8, R10 ;  /* 0x000000080208722b */ /* 0x000fd0000000000a */
[----:B---3--:R-:W-:-:S08]  /*09b0*/  DFMA R8, R2, R8, R12 ;  /* 0x000000080208722b */ /* 0x008fd0000000000c */
[----:B------:R-:W-:-:S08]  /*09c0*/  DFMA R8, R2, R8, R14 ;  /* 0x000000080208722b */ /* 0x000fd0000000000e */
[----:B----4-:R-:W-:-:S08]  /*09d0*/  DFMA R8, R2, R8, R16 ;  /* 0x000000080208722b */ /* 0x010fd00000000010 */
[----:B------:R-:W-:-:S08]  /*09e0*/  DFMA R8, R2, R8, R18 ;  /* 0x000000080208722b */ /* 0x000fd00000000012 */
[----:B------:R-:W-:Y:S02]  /*09f0*/  DFMA R4, R8, R4, R4 ;  /* 0x000000040804722b */ /* 0x000fe40000000004 */
[----:B------:R-:W-:Y:S01]  /*0a00*/  DFMA R2, R2, R8, 1 ;  /* 0x3ff000000202742b */ /* 0x000fe20000000008 */
[----:B------:R-:W0:Y:S09]  /*0a10*/  LDC.64 R8, c[0x0][0x3d8] ;  /* 0x0000f600ff087b82 */ /* 0x000e320000000a00 */
[----:B------:R-:W-:-:S02]  /*0a20*/  FSEL R4, R2, R4, !P0 ;  /* 0x0000000402047208 */ /* 0x000fc40004000000 */
        /* <DEDUP_REMOVED lines=9> */
        .type           $vec_computePSF_phaseN$__internal_trig_reduction_slowpathd,@function
        .size           $vec_computePSF_phaseN$__internal_trig_reduction_slowpathd,(.L_x_1568 - $vec_computePSF_phaseN$__internal_trig_reduction_slowpathd)
$vec_computePSF_phaseN$__internal_trig_reduction_slowpathd:
        /* <DEDUP_REMOVED lines=23> */
.L_x_882:
        /* <DEDUP_REMOVED lines=29> */
.L_x_881:
[----:B------:R-:W-:Y:S02]  /*0e00*/  LOP3.LUT R12, R10, 0x7ff, RZ, 0xc0, !PT ;  /* 0x000007ff0a0c7812 */ /* 0x000fe400078ec0ff */
[----:B------:R-:W-:-:S03]  /*0e10*/  IADD3 R21, PT, PT, -R11, 0x13, RZ ;  /* 0x000000130b157810 */ /* 0x000fc60007ffe1ff */
[----:B------:R-:W-:-:S05]  /*0e20*/  VIADD R12, R12, 0xfffffc00 ;  /* 0xfffffc000c0c7836 */ /* 0x000fca0000000000 */
[----:B------:R-:W-:-:S04]  /*0e30*/  ISETP.GE.U32.AND P0, PT, R12, 0x80, PT ;  /* 0x000000800c00780c */ /* 0x000fc80003f06070 */
[----:B------:R-:W-:-:S09]  /*0e40*/  SEL R21, R21, 0x12, P0 ;  /* 0x0000001215157807 */ /* 0x000fd20000000000 */
.L_x_880:
[----:B------:R-:W-:Y:S05]  /*0e50*/  BSYNC.RECONVERGENT B2 ;  /* 0x0000000000027941 */ /* 0x000fea0003800200 */
.L_x_879:
        /* <DEDUP_REMOVED lines=60> */
.L_x_884:
[----:B------:R-:W-:Y:S05]  /*1220*/  BSYNC.RECONVERGENT B2 ;  /* 0x0000000000027941 */ /* 0x000fea0003800200 */
.L_x_883:
        /* <DEDUP_REMOVED lines=36> */
.L_x_878:
[----:B------:R-:W-:Y:S02]  /*1470*/  IMAD.MOV.U32 R13, RZ, RZ, R9 ;  /* 0x000000ffff0d7224 */ /* 0x000fe400078e0009 */
[----:B------:R-:W-:-:S04]  /*1480*/  IMAD.MOV.U32 R9, RZ, RZ, 0x0 ;  /* 0x00000000ff097424 */ /* 0x000fc800078e00ff */
[----:B------:R-:W-:Y:S05]  /*1490*/  RET.REL.NODEC R8 `(vec_computePSF_phaseN) ;  /* 0xffffffe808d87950 */ /* 0x000fea0003c3ffff */
.L_x_885:
        /* <DEDUP_REMOVED lines=14> */
.L_x_1568:


//--------------------- .text.vec_computePSF_phase --------------------------
	.section	.text.vec_computePSF_phase,"ax",@progbits
	.align	128
        .global         vec_computePSF_phase
        .type           vec_computePSF_phase,@function
        .size           vec_computePSF_phase,(.L_x_1569 - vec_computePSF_phase)
        .other          vec_computePSF_phase,@"STO_CUDA_ENTRY STV_DEFAULT"
vec_computePSF_phase:
.text.vec_computePSF_phase:
        /* <DEDUP_REMOVED lines=62> */
[----:B-----5:R-:W-:Y:S05]  /*03e0*/  CALL.REL.NOINC `($vec_computePSF_phase$__internal_trig_reduction_slowpathd) ;  /* 0x00000004009c7944 */ /* 0x020fea0003c00000 */
[----:B------:R-:W-:Y:S02]  /*03f0*/  IMAD.MOV.U32 R8, RZ, RZ, R11 ;  /* 0x000000ffff087224 */ /* 0x000fe400078e000b */
[----:B------:R-:W-:Y:S02]  /*0400*/  IMAD.MOV.U32 R20, RZ, RZ, R12 ;  /* 0x000000ffff147224 */ /* 0x000fe400078e000c */
[----:B------:R-:W-:-:S07]  /*0410*/  IMAD.MOV.U32 R21, RZ, RZ, R13 ;  /* 0x000000ffff157224 */ /* 0x000fce00078e000d */
.L_x_889:
[----:B------:R-:W-:Y:S05]  /*0420*/  BSYNC.RECONVERGENT B1 ;  /* 0x0000000000017941 */ /* 0x000fea0003800200 */
.L_x_888:
[----:B------:R-:W-:-:S07]  /*0430*/  VIADD R22, R8, 0x1 ;  /* 0x0000000108167836 */ /* 0x000fce0000000000 */
.L_x_887:
[----:B------:R-:W-:Y:S05]  /*0440*/  BSYNC.RECONVERGENT B0 ;  /* 0x0000000000007941 */ /* 0x000fea0003800200 */
.L_x_886:
[----:B------:R-:W0:Y:S01]  /*0450*/  LDCU.64 UR6, c[0x4][0x40] ;  /* 0x01000800ff0677ac */ /* 0x000e220008000a00 */
[----:B------:R-:W-:-:S05]  /*0460*/  IMAD.SHL.U32 R8, R22, 0x40, RZ ;  /* 0x0000004016087824 */ /* 0x000fca00078e00ff */
[----:B------:R-:W-:-:S04]  /*0470*/  LOP3.LUT R8, R8, 0x40, RZ, 0xc0, !PT ;  /* 0x0000004008087812 */ /* 0x000fc800078ec0ff */
[----:B0-----:R-:W-:-:S05]  /*0480*/  IADD3 R28, P0, PT, R8, UR6, RZ ;  /* 0x00000006081c7c10 */ /* 0x001fca000ff1e0ff */
[----:B------:R-:W-:-:S05]  /*0490*/  IMAD.X R29, RZ, RZ, UR7, P0 ;  /* 0x00000007ff1d7e24 */ /* 0x000fca00080e06ff */
[----:B------:R-:W2:Y:S04]  /*04a0*/  LDG.E.128.CONSTANT R8, desc[UR4][R28.64] ;  /* 0x000000041c087981 */ /* 0x000ea8000c1e9d00 */
[----:B------:R-:W3:Y:S04]  /*04b0*/  LDG.E.128.CONSTANT R12, desc[UR4][R28.64+0x10] ;  /* 0x000010041c0c7981 */ /* 0x000ee8000c1e9d00 */
[----:B------:R-:W4:Y:S01]  /*04c0*/  LDG.E.128.CONSTANT R16, desc[UR4][R28.64+0x20] ;  /* 0x000020041c107981 */ /* 0x000f22000c1e9d00 */
[----:B------:R-:W-:Y:S01]  /*04d0*/  LOP3.LUT R23, R22, 0x1, RZ, 0xc0, !PT ;  /* 0x0000000116177812 */ /* 0x000fe200078ec0ff */
[----:B------:R-:W-:Y:S01]  /*04e0*/  IMAD.MOV.U32 R26, RZ, RZ, 0x20fd8164 ;  /* 0x20fd8164ff1a7424 */ /* 0x000fe200078e00ff */
[----:B------:R-:W-:-:S02]  /*04f0*/  DMUL R24, R20, R20 ;  /* 0x0000001414187228 */ /* 0x000fc40000000000 */
[----:B------:R-:W-:Y:S01]  /*0500*/  ISETP.NE.U32.AND P0, PT, R23, 0x1, PT ;  /* 0x000000011700780c */ /* 0x000fe20003f05070 */
[----:B------:R-:W-:-:S03]  /*0510*/  IMAD.MOV.U32 R23, RZ, RZ, 0x3da8ff83 ;  /* 0x3da8ff83ff177424 */ /* 0x000fc600078e00ff */
[----:B------:R-:W-:Y:S02]  /*0520*/  FSEL R26, R26, -8.06006814911005101289e+34, !P0 ;  /* 0xf9785eba1a1a7808 */ /* 0x000fe40004000000 */
[----:B------:R-:W-:-:S06]  /*0530*/  FSEL R27, -R23, 0.11223486810922622681, !P0 ;  /* 0x3de5db65171b7808 */ /* 0x000fcc0004000100 */
[----:B--2---:R-:W-:-:S08]  /*0540*/  DFMA R8, R24, R26, R8 ;  /* 0x0000001a1808722b */ /* 0x004fd00000000008 */
[----:B------:R-:W-:-:S08]  /*0550*/  DFMA R8, R24, R8, R10 ;  /* 0x000000081808722b */ /* 0x000fd0000000000a */
        /* <DEDUP_REMOVED lines=13> */
[----:B0-----:R-:W-:-:S05]  /*0630*/  IMAD.WIDE R10, R0, 0x8, R12 ;  /* 0x00000008000a7825 */ /* 0x001fca00078e020c */
[----:B-----5:R-:W-:-:S07]  /*0640*/  DMUL R8, R4, R8 ;  /* 0x0000000804087228 */ /* 0x020fce0000000000 */
        /* <DEDUP_REMOVED lines=30> */
.L_x_891:
[----:B------:R-:W-:Y:S05]  /*0830*/  BSYNC.RECONVERGENT B0 ;  /* 0x0000000000007941 */ /* 0x000fea0003800200 */
.L_x_890:
        /* <DEDUP_REMOVED lines=9> */
[----:B------:R-:W-:-:S02]  /*08d0*/  IMAD.MOV.U32 R24, RZ, RZ, 0x20fd8164 ;  /* 0x20fd8164ff187424 */ /* 0x000fc400078e00ff */
        /* <DEDUP_REMOVED lines=24> */
        .type           $vec_computePSF_phase$__internal_trig_reduction_slowpathd,@function
        .size           $vec_computePSF_phase$__internal_trig_reduction_slowpathd,(.L_x_1569 - $vec_computePSF_phase$__internal_trig_reduction_slowpathd)
$vec_computePSF_phase$__internal_trig_reduction_slowpathd:
        /* <DEDUP_REMOVED lines=23> */
.L_x_896:
        /* <DEDUP_REMOVED lines=29> */
.L_x_895:
[----:B------:R-:W-:Y:S02]  /*0da0*/  LOP3.LUT R12, R10, 0x7ff, RZ, 0xc0, !PT ;  /* 0x000007ff0a0c7812 */ /* 0x000fe400078ec0ff */
[----:B------:R-:W-:-:S03]  /*0db0*/  IADD3 R21, PT, PT, -R11, 0x13, RZ ;  /* 0x000000130b157810 */ /* 0x000fc60007ffe1ff */
[----:B------:R-:W-:-:S05]  /*0dc0*/  VIADD R12, R12, 0xfffffc00 ;  /* 0xfffffc000c0c7836 */ /* 0x000fca0000000000 */
[----:B------:R-:W-:-:S04]  /*0dd0*/  ISETP.GE.U32.AND P0, PT, R12, 0x80, PT ;  /* 0x000000800c00780c */ /* 0x000fc80003f06070 */
[----:B------:R-:W-:-:S09]  /*0de0*/  SEL R21, R21, 0x12, P0 ;  /* 0x0000001215157807 */ /* 0x000fd20000000000 */
.L_x_894:
[----:B------:R-:W-:Y:S05]  /*0df0*/  BSYNC.RECONVERGENT B2 ;  /* 0x0000000000027941 */ /* 0x000fea0003800200 */
.L_x_893:
        /* <DEDUP_REMOVED lines=60> */
.L_x_898:
[----:B------:R-:W-:Y:S05]  /*11c0*/  BSYNC.RECONVERGENT B2 ;  /* 0x0000000000027941 */ /* 0x000fea0003800200 */
.L_x_897:
        /* <DEDUP_REMOVED lines=36> */
.L_x_892:
[----:B------:R-:W-:Y:S02]  /*1410*/  IMAD.MOV.U32 R13, RZ, RZ, R9 ;  /* 0x000000ffff0d7224 */ /* 0x000fe400078e0009 */
[----:B------:R-:W-:-:S04]  /*1420*/  IMAD.MOV.U32 R9, RZ, RZ, 0x0 ;  /* 0x00000000ff097424 */ /* 0x000fc800078e00ff */
[----:B------:R-:W-:Y:S05]  /*1430*/  RET.REL.NODEC R8 `(vec_computePSF_phase) ;  /* 0xffffffe808f07950 */ /* 0x000fea0003c3ffff */
.L_x_899:
        /* <DEDUP_REMOVED lines=12> */
.L_x_1569:


//--------------------- .text.vec_testkernel      --------------------------
	.section	.text.vec_testkernel,"ax",@progbits
	.align	128
        .global         vec_testkernel
        .type           vec_testkernel,@function
        .size           vec_testkernel,(.L_x_1571 - vec_testkernel)
        .other          vec_testkernel,@"STO_CUDA_ENTRY STV_DEFAULT"
vec_testkernel:
.text.vec_testkernel:
[----:B------:R-:W-:Y:S01]  /*0000*/  LDC R1, c[0x0][0x37c] ;  /* 0x0000df00ff017b82 */ /* 0x000fe20000000800 */
[----:B------:R-:W0:Y:S01]  /*0010*/  S2R R0, SR_TID.Y ;  /* 0x0000000000007919 */ /* 0x000e220000002200 */
[----:B------:R-:W1:Y:S06]  /*0020*/  LDCU UR5, c[0x0][0x360] ;  /* 0x00006c00ff0577ac */ /* 0x000e6c0008000800 */
[----:B------:R-:W0:Y:S01]  /*0030*/  S2UR UR6, SR_CTAID.Y ;  /* 0x00000000000679c3 */ /* 0x000e220000002600 */
[----:B------:R-:W-:Y:S01]  /*0040*/  BSSY.RECONVERGENT B0, `(.L_x_900) ;  /* 0x0000010000007945 */ /* 0x000fe20003800200 */
[----:B------:R-:W1:Y:S01]  /*0050*/  S2R R7, SR_TID.X ;  /* 0x0000000000077919 */ /* 0x000e620000002100 */
[----:B------:R-:W-:-:S05]  /*0060*/  MOV R12, 0x140 ;  /* 0x00000140000c7802 */ /* 0x000fca0000000f00 */
[----:B------:R-:W0:Y:S08]  /*0070*/  LDC R9, c[0x0][0x364] ;  /* 0x0000d900ff097b82 */ /* 0x000e300000000800 */
[----:B------:R-:W2:Y:S08]  /*0080*/  S2UR UR4, SR_CTAID.X ;  /* 0x00000000000479c3 */ /* 0x000eb00000002500 */
[----:B------:R-:W2:Y:S08]  /*0090*/  LDC R11, c[0x0][0x370] ;  /* 0x0000dc00ff0b7b82 */ /* 0x000eb00000000800 */
[----:B------:R-:W3:Y:S01]  /*00a0*/  LDC.64 R4, c[0x0][0x390] ;  /* 0x0000e400ff047b82 */ /* 0x000ee20000000a00 */
[----:B0-----:R-:W-:-:S07]  /*00b0*/  IMAD R0, R9, UR6, R0 ;  /* 0x0000000609007c24 */ /* 0x001fce000f8e0200 */
[----:B------:R-:W0:Y:S01]  /*00c0*/  LDC.64 R2, c[0x0][0x398] ;  /* 0x0000e600ff027b82 */ /* 0x000e220000000a00 */
[----:B--2---:R-:W-:-:S04]  /*00d0*/  IMAD R0, R0, R11, UR4 ;  /* 0x0000000400007e24 */ /* 0x004fc8000f8e020b */
[----:B-1----:R-:W-:Y:S01]  /*00e0*/  IMAD R0, R0, UR5, R7 ;  /* 0x0000000500007c24 */ /* 0x002fe2000f8e0207 */
[----:B------:R-:W1:Y:S03]  /*00f0*/  LDCU.64 UR4, c[0x0][0x358] ;  /* 0x00006b00ff0477ac */ /* 0x000e660008000a00 */
[----:B------:R2:W4:Y:S01]  /*0100*/  I2F.F64 R6, R0 ;  /* 0x0000000000067312 */ /* 0x0005220000201c00 */
[----:B---3--:R-:W-:-:S04]  /*0110*/  IMAD.WIDE R4, R0, 0x8, R4 ;  /* 0x0000000800047825 */ /* 0x008fc800078e0204 */
[----:B012-4-:R-:W-:-:S07]  /*0120*/  IMAD.WIDE R2, R0, 0x8, R2 ;  /* 0x0000000800027825 */ /* 0x017fce00078e0202 */
[----:B------:R-:W-:Y:S05]  /*0130*/  CALL.REL.NOINC `($vec_testkernel$__internal_accurate_pow) ;  /* 0x0000001c00647944 */ /* 0x000fea0003c00000 */
[----:B------:R-:W-:Y:S05]  /*0140*/  BSYNC.RECONVERGENT B0 ;  /* 0x0000000000007941 */ /* 0x000fea0003800200 */
.L_x_900:
[----:B------:R-:W0:Y:S01]  /*0150*/  MUFU.RSQ64H R11, R9 ;  /* 0x00000009000b7308 */ /* 0x000e220000001c00 */
[----:B------:R-:W-:Y:S01]  /*0160*/  VIADD R10, R9, 0xfcb00000 ;  /* 0xfcb00000090a7836 */ /* 0x000fe20000000000 */
[----:B------:R-:W-:Y:S01]  /*0170*/  BSSY.RECONVERGENT B0, `(.L_x_901) ;  /* 0x0000014000007945 */ /* 0x000fe20003800200 */
[----:B------:R-:W-:Y:S01]  /*0180*/  IMAD.MOV.U32 R12, RZ, RZ, 0x0 ;  /* 0x00000000ff0c7424 */ /* 0x000fe200078e00ff */
[----:B------:R-:W-:Y:S01]  /*0190*/  ISETP.NE.AND P0, PT, R0, RZ, PT ;  /* 0x000000ff0000720c */ /* 0x000fe20003f05270 */
[----:B------:R-:W-:Y:S01]  /*01a0*/  IMAD.MOV.U32 R13, RZ, RZ, 0x3fd80000 ;  /* 0x3fd80000ff0d7424 */ /* 0x000fe200078e00ff */
[----:B------:R-:W-:Y:S01]  /*01b0*/  ISETP.GE.U32.AND P1, PT, R10, 0x7ca00000, PT ;  /* 0x7ca000000a00780c */ /* 0x000fe20003f26070 */
[----:B0-----:R-:W-:-:S08]  /*01c0*/  DMUL R6, R10, R10 ;  /* 0x0000000a0a067228 */ /* 0x001fd00000000000 */
[----:B------:R-:W-:-:S08]  /*01d0*/  DFMA R6, R8, -R6, 1 ;  /* 0x3ff000000806742b */ /* 0x000fd00000000806 */
[----:B------:R-:W-:Y:S02]  /*01e0*/  DFMA R12, R6, R12, 0.5 ;  /* 0x3fe00000060c742b */ /* 0x000fe4000000000c */
[----:B------:R-:W-:-:S08]  /*01f0*/  DMUL R6, R10, R6 ;  /* 0x000000060a067228 */ /* 0x000fd00000000000 */
[----:B------:R-:W-:-:S08]  /*0200*/  DFMA R14, R12, R6, R10 ;  /* 0x000000060c0e722b */ /* 0x000fd0000000000a */
[----:B------:R-:W-:Y:S02]  /*0210*/  DMUL R16, R8, R14 ;  /* 0x0000000e08107228 */ /* 0x000fe40000000000 */
[----:B------:R-:W-:Y:S01]  /*0220*/  IADD3 R13, PT, PT, R15, -0x100000, RZ ;  /* 0xfff000000f0d7810 */ /* 0x000fe20007ffe0ff */
[----:B------:R-:W-:-:S05]  /*0230*/  IMAD.MOV.U32 R12, RZ, RZ, R14 ;  /* 0x000000ffff0c7224 */ /* 0x000fca00078e000e */
[----:B------:R-:W-:-:S08]  /*0240*/  DFMA R18, R16, -R16, R8 ;  /* 0x800000101012722b */ /* 0x000fd00000000008 */
[----:B------:R-:W-:Y:S01]  /*0250*/  DFMA R6, R18, R12, R16 ;  /* 0x0000000c1206722b */ /* 0x000fe20000000010 */
[----:B------:R-:W-:Y:S10]  /*0260*/  @!P1 BRA `(.L_x_902) ;  /* 0x0000000000109947 */ /* 0x000ff40003800000 */
[----:B------:R-:W-:-:S07]  /*0270*/  MOV R6, 0x290 ;  /* 0x0000029000067802 */ /* 0x000fce0000000f00 */
[----:B------:R-:W-:Y:S05]  /*0280*/  CALL.REL.NOINC `($__internal_67_$__cuda_sm20_dsqrt_rn_f64_mediumpath_v1) ;  /* 0x0000001800607944 */ /* 0x000fea0003c00000 */
[----:B------:R-:W-:Y:S02]  /*0290*/  IMAD.MOV.U32 R6, RZ, RZ, R8 ;  /* 0x000000ffff067224 */ /* 0x000fe400078e0008 */
[----:B------:R-:W-:-:S07]  /*02a0*/  IMAD.MOV.U32 R7, RZ, RZ, R9 ;  /* 0x000000ffff077224 */ /* 0x000fce00078e0009 */
.L_x_902:
[----:B------:R-:W-:Y:S05]  /*02b0*/  BSYNC.RECONVERGENT B0 ;  /* 0x0000000000007941 */ /* 0x000fea0003800200 */
.L_x_901:
[----:B------:R-:W2:Y:S01]  /*02c0*/  LDG.E.64 R8, desc[UR4][R4.64] ;  /* 0x0000000404087981 */ /* 0x000ea2000c1e1b00 */
[----:B------:R-:W0:Y:S03]  /*02d0*/  LDC.64 R12, c[0x0][0x388] ;  /* 0x0000e200ff0c7b82 */ /* 0x000e260000000a00 */
[----:B------:R-:W2:Y:S01]  /*02e0*/  LDG.E.64 R10, desc[UR4][R2.64] ;  /* 0x00000004020a7981 */ /* 0x000ea2000c1e1b00 */
[----:B------:R-:W-:Y:S02]  /*02f0*/  FSEL R6, R6, RZ, P0 ;  /* 0x000000ff06067208 */ /* 0x000fe40000000000 */
[----:B------:R-:W-:-:S06]  /*0300*/  FSEL R7, R7, 1.875, P0 ;  /* 0x3ff0000007077808 */ /* 0x000fcc0000000000 */
[----:B--2---:R-:W-:Y:S01]  /*0310*/  DFMA R10, R8, R10, R6 ;  /* 0x0000000a080a722b */ /* 0x004fe20000000006 */
[----:B0-----:R-:W-:-:S06]  /*0320*/  IMAD.WIDE R8, R0, 0x8, R12 ;  /* 0x0000000800087825 */ /* 0x001fcc00078e020c */
[----:B------:R0:W-:Y:S04]  /*0330*/  STG.E.64 desc[UR4][R8.64], R10 ;  /* 0x0000000a08007986 */ /* 0x0001e8000c101b04 */
[----:B------:R-:W2:Y:S04]  /*0340*/  LDG.E.64 R12, desc[UR4][R4.64] ;  /* 0x00000004040c7981 */ /* 0x000ea8000c1e1b00 */
[----:B------:R-:W2:Y:S02]  /*0350*/  LDG.E.64 R14, desc[UR4][R2.64] ;  /* 0x00000004020e7981 */ /* 0x000ea4000c1e1b00 */
[----:B--2---:R-:W-:-:S07]  /*0360*/  DFMA R12, R12, R14, R6 ;  /* 0x0000000e0c0c722b */ /* 0x004fce0000000006 */
[----:B------:R1:W-:Y:S04]  /*0370*/  STG.E.64 desc[UR4][R8.64], R12 ;  /* 0x0000000c08007986 */ /* 0x0003e8000c101b04 */
[----:B------:R-:W2:Y:S04]  /*0380*/  LDG.E.64 R14, desc[UR4][R4.64] ;  /* 0x00000004040e7981 */ /* 0x000ea8000c1e1b00 */
[----:B------:R-:W2:Y:S02]  /*0390*/  LDG.E.64 R16, desc[UR4][R2.64] ;  /* 0x0000000402107981 */ /* 0x000ea4000c1e1b00 */
[----:B--2---:R-:W-:-:S07]  /*03a0*/  DFMA R14, R14, R16, R6 ;  /* 0x000000100e0e722b */ /* 0x004fce0000000006 */
[----:B------:R2:W-:Y:S04]  /*03b0*/  STG.E.64 desc[UR4][R8.64], R14 ;  /* 0x0000000e08007986 */ /* 0x0005e8000c101b04 */
[----:B------:R-:W3:Y:S04]  /*03c0*/  LDG.E.64 R16, desc[UR4][R4.64] ;  /* 0x0000000404107981 */ /* 0x000ee8000c1e1b00 */
[----:B------:R-:W3:Y:S02]  /*03d0*/  LDG.E.64 R18, desc[UR4][R2.64] ;  /* 0x0000000402127981 */ /* 0x000ee4000c1e1b00 */
[----:B---3--:R-:W-:-:S07]  /*03e0*/  DFMA R16, R16, R18, R6 ;  /* 0x000000121010722b */ /* 0x008fce0000000006 */
[----:B------:R3:W-:Y:S04]  /*03f0*/  STG.E.64 desc[UR4][R8.64], R16 ;  /* 0x0000001008007986 */ /* 0x0007e8000c101b04 */
[----:B0-----:R-:W4:Y:S04]  /*0400*/  LDG.E.64 R10, desc[UR4][R4.64] ;  /* 0x00000004040a7981 */ /* 0x001f28000c1e1b00 */
[----:B------:R-:W4:Y:S02]  /*0410*/  LDG.E.64 R18, desc[UR4][R2.64] ;  /* 0x0000000402127981 */ /* 0x000f24000c1e1b00 */
[----:B----4-:R-:W-:-:S07]  /*0420*/  DFMA R10, R10, R18, R6 ;  /* 0x000000120a0a722b */ /* 0x010fce0000000006 */
[----:B------:R0:W-:Y:S04]  /*0430*/  STG.E.64 desc[UR4][R8.64], R10 ;  /* 0x0000000a08007986 */ /* 0x0001e8000c101b04 */
[----:B-1----:R-:W4:Y:S04]  /*0440*/  LDG.E.64 R12, desc[UR4][R4.64] ;  /* 0x00000004040c7981 */ /* 0x002f28000c1e1b00 */
[----:B------:R-:W4:Y:S02]  /*0450*/  LDG.E.64 R18, desc[UR4][R2.64] ;  /* 0x0000000402127981 */ /* 0x000f24000c1e1b00 */
[----:B----4-:R-:W-:-:S07]  /*0460*/  DFMA R12, R12, R18, R6 ;  /* 0x000000120c0c722b */ /* 0x010fce0000000006 */
[----:B------:R1:W-:Y:S04]  /*0470*/  STG.E.64 desc[UR4][R8.64], R12 ;  /* 0x0000000c08007986 */ /* 0x0003e8000c101b04 */
[----:B--2---:R-:W2:Y:S04]  /*0480*/  LDG.E.64 R14, desc[UR4][R4.64] ;  /* 0x00000004040e7981 */ /* 0x004ea8000c1e1b00 */
[----:B------:R-:W2:Y:S02]  /*0490*/  LDG.E.64 R18, desc[UR4][R2.64] ;  /* 0x0000000402127981 */ /* 0x000ea4000c1e1b00 */
[----:B--2---:R-:W-:-:S07]  /*04a0*/  DFMA R14, R14, R18, R6 ;  /* 0x000000120e0e722b */ /* 0x004fce0000000006 */
[----:B------:R2:W-:Y:S04]  /*04b0*/  STG.E.64 desc[UR4][R8.64], R14 ;  /* 0x0000000e08007986 */ /* 0x0005e8000c101b04 */
[----:B---3--:R-:W3:Y:S04]  /*04c0*/  LDG.E.64 R16, desc[UR4][R4.64] ;  /* 0x0000000404107981 */ /* 0x008ee8000c1e1b00 */
        /* <DEDUP_REMOVED lines=346> */
[----:B------:R-:W-:Y:S04]  /*1a70*/  STG.E.64 desc[UR4][R8.64], R18 ;  /* 0x0000001208007986 */ /* 0x000fe8000c101b04 */
[----:B------:R-:W3:Y:S04]  /*1a80*/  LDG.E.64 R12, desc[UR4][R4.64] ;  /* 0x00000004040c7981 */ /* 0x000ee8000c1e1b00 */
[----:B--2---:R-:W3:Y:S02]  /*1a90*/  LDG.E.64 R14, desc[UR4][R2.64] ;  /* 0x00000004020e7981 */ /* 0x004ee4000c1e1b00 */
[----:B---3--:R-:W-:-:S07]  /*1aa0*/  DFMA R16, R12, R14, R6 ;  /* 0x0000000e0c10722b */ /* 0x008fce0000000006 */
[----:B------:R1:W-:Y:S04]  /*1ab0*/  STG.E.64 desc[UR4][R8.64], R16 ;  /* 0x0000001008007986 */ /* 0x0003e8000c101b04 */
[----:B------:R-:W2:Y:S04]  /*1ac0*/  LDG.E.64 R12, desc[UR4][R4.64] ;  /* 0x00000004040c7981 */ /* 0x000ea8000c1e1b00 */
[----:B------:R-:W2:Y:S02]  /*1ad0*/  LDG.E.64 R14, desc[UR4][R2.64] ;  /* 0x00000004020e7981 */ /* 0x000ea4000c1e1b00 */
[----:B--2---:R-:W-:-:S07]  /*1ae0*/  DFMA R20, R12, R14, R6 ;  /* 0x0000000e0c14722b */ /* 0x004fce0000000006 */
[----:B------:R-:W-:Y:S04]  /*1af0*/  STG.E.64 desc[UR4][R8.64], R20 ;  /* 0x0000001408007986 */ /* 0x000fe8000c101b04 */
[----:B0-----:R-:W2:Y:S04]  /*1b00*/  LDG.E.64 R10, desc[UR4][R4.64] ;  /* 0x00000004040a7981 */ /* 0x001ea8000c1e1b00 */
[----:B------:R-:W2:Y:S02]  /*1b10*/  LDG.E.64 R12, desc[UR4][R2.64] ;  /* 0x00000004020c7981 */ /* 0x000ea4000c1e1b00 */
[----:B--2---:R-:W-:-:S07]  /*1b20*/  DFMA R10, R10, R12, R6 ;  /* 0x0000000c0a0a722b */ /* 0x004fce0000000006 */
[----:B------:R-:W-:Y:S04]  /*1b30*/  STG.E.64 desc[UR4][R8.64], R10 ;  /* 0x0000000a08007986 */ /* 0x000fe8000c101b04 */
[----:B------:R-:W2:Y:S04]  /*1b40*/  LDG.E.64 R12, desc[UR4][R4.64] ;  /* 0x00000004040c7981 */ /* 0x000ea8000c1e1b00 */
[----:B------:R-:W2:Y:S02]  /*1b50*/  LDG.E.64 R14, desc[UR4][R2.64] ;  /* 0x00000004020e7981 */ /* 0x000ea4000c1e1b00 */
[----:B--2---:R-:W-:-:S07]  /*1b60*/  DFMA R12, R12, R14, R6 ;  /* 0x0000000e0c0c722b */ /* 0x004fce0000000006 */
[----:B------:R-:W-:Y:S04]  /*1b70*/  STG.E.64 desc[UR4][R8.64], R12 ;  /* 0x0000000c08007986 */ /* 0x000fe8000c101b04 */
[----:B------:R-:W2:Y:S04]  /*1b80*/  LDG.E.64 R14, desc[UR4][R4.64] ;  /* 0x00000004040e7981 */ /* 0x000ea8000c1e1b00 */
[----:B-1----:R-:W2:Y:S02]  /*1b90*/  LDG.E.64 R16, desc[UR4][R2.64] ;  /* 0x0000000402107981 */ /* 0x002ea4000c1e1b00 */
[----:B--2---:R-:W-:-:S07]  /*1ba0*/  DFMA R14, R14, R16, R6 ;  /* 0x000000100e0e722b */ /* 0x004fce0000000006 */
[----:B------:R-:W-:Y:S04]  /*1bb0*/  STG.E.64 desc[UR4][R8.64], R14 ;  /* 0x0000000e08007986 */ /* 0x000fe8000c101b04 */
[----:B------:R-:W2:Y:S04]  /*1bc0*/  LDG.E.64 R16, desc[UR4][R4.64] ;  /* 0x0000000404107981 */ /* 0x000ea8000c1e1b00 */
[----:B------:R-:W2:Y:S02]  /*1bd0*/  LDG.E.64 R18, desc[UR4][R2.64] ;  /* 0x0000000402127981 */ /* 0x000ea4000c1e1b00 */
[----:B--2---:R-:W-:-:S07]  /*1be0*/  DFMA R16, R16, R18, R6 ;  /* 0x000000121010722b */ /* 0x004fce0000000006 */
[----:B------:R-:W-:Y:S01]  /*1bf0*/  STG.E.64 desc[UR4][R8.64], R16 ;  /* 0x0000001008007986 */ /* 0x000fe2000c101b04 */
[----:B------:R-:W-:Y:S05]  /*1c00*/  EXIT ;  /* 0x000000000000794d */ /* 0x000fea0003800000 */
        .weak           $__internal_67_$__cuda_sm20_dsqrt_rn_f64_mediumpath_v1
        .type           $__internal_67_$__cuda_sm20_dsqrt_rn_f64_mediumpath_v1,@function
        .size           $__internal_67_$__cuda_sm20_dsqrt_rn_f64_mediumpath_v1,($vec_testkernel$__internal_accurate_pow - $__internal_67_$__cuda_sm20_dsqrt_rn_f64_mediumpath_v1)
$__internal_67_$__cuda_sm20_dsqrt_rn_f64_mediumpath_v1:
[----:B------:R-:W-:Y:S01]  /*1c10*/  ISETP.GE.U32.AND P1, PT, R10, -0x3400000, PT ;  /* 0xfcc000000a00780c */ /* 0x000fe20003f26070 */
[----:B------:R-:W-:Y:S01]  /*1c20*/  BSSY.RECONVERGENT B1, `(.L_x_903) ;  /* 0x0000028000017945 */ /* 0x000fe20003800200 */
[----:B------:R-:W-:Y:S01]  /*1c30*/  IMAD.MOV.U32 R10, RZ, RZ, R8 ;  /* 0x000000ffff0a7224 */ /* 0x000fe200078e0008 */
[----:B------:R-:W-:Y:S01]  /*1c40*/  MOV R12, R14 ;  /* 0x0000000e000c7202 */ /* 0x000fe20000000f00 */
[----:B------:R-:W-:Y:S01]  /*1c50*/  IMAD.MOV.U32 R11, RZ, RZ, R9 ;  /* 0x000000ffff0b7224 */ /* 0x000fe200078e0009 */
[----:B------:R-:W-:Y:S01]  /*1c60*/  MOV R9, R19 ;  /* 0x0000001300097202 */ /* 0x000fe20000000f00 */
[----:B------:R-:W-:-:S07]  /*1c70*/  IMAD.MOV.U32 R8, RZ, RZ, R18 ;  /* 0x000000ffff087224 */ /* 0x000fce00078e0012 */
        /* <DEDUP_REMOVED lines=9> */
.L_x_904:
        /* <DEDUP_REMOVED lines=22> */
[----:B------:R-:W-:Y:S01]  /*1e70*/  IADD3 R9, PT, PT, R9, -0x3500000, RZ ;  /* 0xfcb0000009097810 */ /* 0x000fe20007ffe0ff */
[----:B------:R-:W-:Y:S06]  /*1e80*/  BRA `(.L_x_905) ;  /* 0x0000000000047947 */ /* 0x000fec0003800000 */
.L_x_906:
[----:B------:R-:W-:-:S11]  /*1e90*/  DADD R8, R10, R10 ;  /* 0x000000000a087229 */ /* 0x000fd6000000000a */
.L_x_905:
[----:B------:R-:W-:Y:S05]  /*1ea0*/  BSYNC.RECONVERGENT B1 ;  /* 0x0000000000017941 */ /* 0x000fea0003800200 */
.L_x_903:
[----:B------:R-:W-:-:S04]  /*1eb0*/  IMAD.MOV.U32 R7, RZ, RZ, 0x0 ;  /* 0x00000000ff077424 */ /* 0x000fc800078e00ff */
[----:B------:R-:W-:Y:S05]  /*1ec0*/  RET.REL.NODEC R6 `(vec_testkernel) ;  /* 0xffffffe0064c7950 */ /* 0x000fea0003c3ffff */
        .type           $vec_testkernel$__internal_accurate_pow,@function
        .size           $vec_testkernel$__internal_accurate_pow,(.L_x_1571 - $vec_testkernel$__internal_accurate_pow)
$vec_testkernel$__internal_accurate_pow:
[----:B------:R-:W-:Y:S01]  /*1ed0*/  IMAD.MOV.U32 R8, RZ, RZ, 0x400921f9 ;  /* 0x400921f9ff087424 */ /* 0x000fe200078e00ff */
[----:B------:R-:W-:Y:S01]  /*1ee0*/  MOV R20, 0x41ad3b5a ;  /* 0x41ad3b5a00147802 */ /* 0x000fe20000000f00 */
[----:B------:R-:W-:Y:S01]  /*1ef0*/  IMAD.MOV.U32 R14, RZ, RZ, -0xfe47992 ;  /* 0xf01b866eff0e7424 */ /* 0x000fe200078e00ff */
[----:B------:R-:W-:Y:S01]  /*1f00*/  UMOV UR6, 0x7d2cafe2 ;  /* 0x7d2cafe200067882 */ /* 0x000fe20000000000 */
[----:B------:R-:W-:Y:S01]  /*1f10*/  IMAD.MOV.U32 R16, RZ, RZ, RZ ;  /* 0x000000ffff107224 */ /* 0x000fe200078e00ff */
[----:B------:R-:W-:Y:S01]  /*1f20*/  LOP3.LUT R8, R8, 0x800fffff, RZ, 0xc0, !PT ;  /* 0x800fffff08087812 */ /* 0x000fe200078ec0ff */
[----:B------:R-:W-:Y:S01]  /*1f30*/  IMAD.MOV.U32 R21, RZ, RZ, 0x3ed0f5d2 ;  /* 0x3ed0f5d2ff157424 */ /* 0x000fe200078e00ff */
[----:B------:R-:W-:Y:S01]  /*1f40*/  UMOV UR7, 0x3eb0f5ff ;  /* 0x3eb0f5ff00077882 */ /* 0x000fe20000000000 */
[----:B------:R-:W-:Y:S01]  /*1f50*/  IMAD.MOV.U32 R13, RZ, RZ, 0x400 ;  /* 0x00000400ff0d7424 */ /* 0x000fe200078e00ff */
[----:B------:R-:W-:Y:S01]  /*1f60*/  LOP3.LUT R15, R8, 0x3ff00000, RZ, 0xfc, !PT ;  /* 0x3ff00000080f7812 */ /* 0x000fe200078efcff */
[----:B------:R-:W-:Y:S01]  /*1f70*/  UMOV UR8, 0x3b39803f ;  /* 0x3b39803f00087882 */ /* 0x000fe20000000000 */
[----:B------:R-:W-:-:S02]  /*1f80*/  UMOV UR9, 0x3c7abc9e ;  /* 0x3c7abc9e00097882 */ /* 0x000fc40000000000 */
[----:B------:R-:W-:-:S13]  /*1f90*/  ISETP.GE.U32.AND P0, PT, R15, 0x3ff6a09f, PT ;  /* 0x3ff6a09f0f00780c */ /* 0x000fda0003f06070 */
[----:B------:R-:W-:-:S05]  /*1fa0*/  @P0 IADD3 R9, PT, PT, R15, -0x100000, RZ ;  /* 0xfff000000f090810 */ /* 0x000fca0007ffe0ff */
[----:B------:R-:W-:-:S06]  /*1fb0*/  @P0 IMAD.MOV.U32 R15, RZ, RZ, R9 ;  /* 0x000000ffff0f0224 */ /* 0x000fcc00078e0009 */
        /* <DEDUP_REMOVED lines=13> */
[----:B------:R-:W-:-:S05]  /*2090*/  DADD R22, R22, R22 ;  /* 0x0000000016167229 */ /* 0x000fca0000000016 */
[----:B------:R-:W-:Y:S01]  /*20a0*/  DFMA R10, R18, R10, UR6 ;  /* 0x00000006120a7e2b */ /* 0x000fe2000800000a */
[----:B------:R-:W-:Y:S01]  /*20b0*/  UMOV UR6, 0xe4faecd5 ;  /* 0xe4faecd500067882 */ /* 0x000fe20000000000 */
[----:B------:R-:W-:Y:S01]  /*20c0*/  UMOV UR7, 0x3f1745cd ;  /* 0x3f1745cd00077882 */ /* 0x000fe20000000000 */
[-C--:B------:R-:W-:Y:S02]  /*20d0*/  DFMA R22, R14, -R8.reuse, R22 ;  /* 0x800000080e16722b */ /* 0x080fe40000000016 */
[----:B------:R-:W-:-:S03]  /*20e0*/  DMUL R14, R8, R8 ;  /* 0x00000008080e7228 */ /* 0x000fc60000000000 */
        /* <DEDUP_REMOVED lines=13> */
[----:B------:R-:W-:-:S08]  /*21c0*/  DFMA R10, R18, R20, UR6 ;  /* 0x00000006120a7e2b */ /* 0x000fd00008000014 */
[----:B------:R-:W-:Y:S01]  /*21d0*/  DADD R24, -R10, UR6 ;  /* 0x000000060a187e29 */ /* 0x000fe20008000100 */
[----:B------:R-:W-:Y:S01]  /*21e0*/  UMOV UR6, 0xb9e7b0 ;  /* 0x00b9e7b000067882 */ /* 0x000fe20000000000 */
[----:B------:R-:W-:-:S06]  /*21f0*/  UMOV UR7, 0x3c46a4cb ;  /* 0x3c46a4cb00077882 */ /* 0x000fcc0000000000 */
[----:B------:R-:W-:Y:S02]  /*2200*/  DFMA R22, R18, R20, R24 ;  /* 0x000000141216722b */ /* 0x000fe40000000018 */
[C---:B------:R-:W-:Y:S01]  /*2210*/  DMUL R18, R8.reuse, R14 ;  /* 0x0000000e08127228 */ /* 0x040fe20000000000 */
[----:B------:R-:W-:Y:S01]  /*2220*/  VIADD R21, R17, 0x100000 ;  /* 0x0010000011157836 */ /* 0x000fe20000000000 */
[----:B------:R-:W-:Y:S01]  /*2230*/  DFMA R24, R8, R8, -R14 ;  /* 0x000000080818722b */ /* 0x000fe2000000080e */
[----:B------:R-:W-:-:S03]  /*2240*/  MOV R20, R16 ;  /* 0x0000001000147202 */ /* 0x000fc60000000f00 */
[----:B------:R-:W-:Y:S01]  /*2250*/  DADD R22, R22, -UR6 ;  /* 0x8000000616167e29 */ /* 0x000fe20008000000 */
[----:B------:R-:W-:Y:S01]  /*2260*/  UMOV UR6, 0x80000000 ;  /* 0x8000000000067882 */ /* 0x000fe20000000000 */
[C---:B------:R-:W-:Y:S01]  /*2270*/  DFMA R26, R8.reuse, R14, -R18 ;  /* 0x0000000e081a722b */ /* 0x040fe20000000812 */
[----:B------:R-:W-:Y:S01]  /*2280*/  UMOV UR7, 0x43300000 ;  /* 0x4330000000077882 */ /* 0x000fe20000000000 */
[----:B------:R-:W-:-:S04]  /*2290*/  DFMA R24, R8, R20, R24 ;  /* 0x000000140818722b */ /* 0x000fc80000000018 */
[----:B------:R-:W-:Y:S02]  /*22a0*/  DADD R20, R10, R22 ;  /* 0x000000000a147229 */ /* 0x000fe40000000016 */
[----:B------:R-:W-:-:S06]  /*22b0*/  DFMA R26, R16, R14, R26 ;  /* 0x0000000e101a722b */ /* 0x000fcc000000001a */
[----:B------:R-:W-:Y:S02]  /*22c0*/  DMUL R14, R20, R18 ;  /* 0x00000012140e7228 */ /* 0x000fe40000000000 */
[----:B------:R-:W-:Y:S02]  /*22d0*/  DFMA R24, R8, R24, R26 ;  /* 0x000000180818722b */ /* 0x000fe4000000001a */
[----:B------:R-:W-:-:S04]  /*22e0*/  DADD R26, R10, -R20 ;  /* 0x000000000a1a7229 */ /* 0x000fc80000000814 */
[----:B------:R-:W-:-:S04]  /*22f0*/  DFMA R10, R20, R18, -R14 ;  /* 0x00000012140a722b */ /* 0x000fc8000000080e */
[----:B------:R-:W-:-:S04]  /*2300*/  DADD R26, R22, R26 ;  /* 0x00000000161a7229 */ /* 0x000fc8000000001a */
[----:B------:R-:W-:-:S08]  /*2310*/  DFMA R10, R20, R24, R10 ;  /* 0x00000018140a722b */ /* 0x000fd0000000000a */
[----:B------:R-:W-:-:S08]  /*2320*/  DFMA R26, R26, R18, R10 ;  /* 0x000000121a1a722b */ /* 0x000fd0000000000a */
[----:B------:R-:W-:-:S08]  /*2330*/  DADD R18, R14, R26 ;  /* 0x000000000e127229 */ /* 0x000fd0000000001a */
[--C-:B------:R-:W-:Y:S02]  /*2340*/  DADD R10, R8, R18.reuse ;  /* 0x00000000080a7229 */ /* 0x100fe40000000012 */
[----:B------:R-:W-:-:S06]  /*2350*/  DADD R14, R14, -R18 ;  /* 0x000000000e0e7229 */ /* 0x000fcc0000000812 */
[----:B------:R-:W-:Y:S02]  /*2360*/  DADD R8, R8, -R10 ;  /* 0x0000000008087229 */ /* 0x000fe4000000080a */
[----:B------:R-:W-:-:S06]  /*2370*/  DADD R14, R26, R14 ;  /* 0x000000001a0e7229 */ /* 0x000fcc000000000e */
[----:B------:R-:W-:-:S08]  /*2380*/  DADD R8, R18, R8 ;  /* 0x0000000012087229 */ /* 0x000fd00000000008 */
[----:B------:R-:W-:Y:S01]  /*2390*/  DADD R8, R14, R8 ;  /* 0x000000000e087229 */ /* 0x000fe20000000008 */
[C---:B------:R-:W-:Y:S01]  /*23a0*/  VIADD R14, R13.reuse, 0xfffffc01 ;  /* 0xfffffc010d0e7836 */ /* 0x040fe20000000000 */
[----:B------:R-:W-:Y:S01]  /*23b0*/  @P0 IADD3 R14, PT, PT, R13, -0x3fe, RZ ;  /* 0xfffffc020d0e0810 */ /* 0x000fe20007ffe0ff */
[----:B------:R-:W-:Y:S02]  /*23c0*/  IMAD.MOV.U32 R15, RZ, RZ, 0x43300000 ;  /* 0x43300000ff0f7424 */ /* 0x000fe400078e00ff */
[----:B------:R-:W-:Y:S01]  /*23d0*/  IMAD.SHL.U32 R13, R7, 0x2, RZ ;  /* 0x00000002070d7824 */ /* 0x000fe200078e00ff */
[----:B------:R-:W-:Y:S02]  /*23e0*/  LOP3.LUT R14, R14, 0x80000000, RZ, 0x3c, !PT ;  /* 0x800000000e0e7812 */ /* 0x000fe400078e3cff */
[----:B------:R-:W-:Y:S02]  /*23f0*/  DADD R16, R16, R8 ;  /* 0x0000000010107229 */ /* 0x000fe40000000008 */
[----:B------:R-:W-:-:S02]  /*2400*/  ISETP.GT.U32.AND P0, PT, R13, -0x2000001, PT ;  /* 0xfdffffff0d00780c */ /* 0x000fc40003f04070 */
[----:B------:R-:W-:Y:S01]  /*2410*/  DADD R14, R14, -UR6 ;  /* 0x800000060e0e7e29 */ /* 0x000fe20008000000 */
[----:B------:R-:W-:Y:S01]  /*2420*/  UMOV UR6, 0xfefa39ef ;  /* 0xfefa39ef00067882 */ /* 0x000fe20000000000 */
[----:B------:R-:W-:Y:S02]  /*2430*/  UMOV UR7, 0x3fe62e42 ;  /* 0x3fe62e4200077882 */ /* 0x000fe40000000000 */
[----:B------:R-:W-:-:S08]  /*2440*/  DADD R18, R10, R16 ;  /* 0x000000000a127229 */ /* 0x000fd00000000010 */
[--C-:B------:R-:W-:Y:S02]  /*2450*/  DFMA R8, R14, UR6, R18.reuse ;  /* 0x000000060e087c2b */ /* 0x100fe40008000012 */
[----:B------:R-:W-:-:S06]  /*2460*/  DADD R10, R10, -R18 ;  /* 0x000000000a0a7229 */ /* 0x000fcc0000000812 */
[----:B------:R-:W-:Y:S02]  /*2470*/  DFMA R20, R14, -UR6, R8 ;  /* 0x800000060e147c2b */ /* 0x000fe40008000008 */
[----:B------:R-:W-:Y:S01]  /*2480*/  DADD R10, R16, R10 ;  /* 0x00000000100a7229 */ /* 0x000fe2000000000a */
[----:B------:R-:W-:Y:S02]  /*2490*/  LOP3.LUT R17, R7, 0xff0fffff, RZ, 0xc0, !PT ;  /* 0xff0fffff07117812 */ /* 0x000fe400078ec0ff */
[----:B------:R-:W-:-:S03]  /*24a0*/  MOV R16, R6 ;  /* 0x0000000600107202 */ /* 0x000fc60000000f00 */
[----:B------:R-:W-:Y:S01]  /*24b0*/  DADD R20, -R18, R20 ;  /* 0x0000000012147229 */ /* 0x000fe20000000114 */
[----:B------:R-:W-:-:S07]  /*24c0*/  SEL R17, R17, R7, P0 ;  /* 0x0000000711117207 */ /* 0x000fce0000000000 */
[----:B------:R-:W-:-:S08]  /*24d0*/  DADD R10, R10, -R20 ;  /* 0x000000000a0a7229 */ /* 0x000fd00000000814 */
[----:B------:R-:W-:-:S08]  /*24e0*/  DFMA R10, R14, UR8, R10 ;  /* 0x000000080e0a7c2b */ /* 0x000fd0000800000a */
[----:B------:R-:W-:-:S08]  /*24f0*/  DADD R14, R8, R10 ;  /* 0x00000000080e7229 */ /* 0x000fd0000000000a */
[----:B------:R-:W-:Y:S02]  /*2500*/  DADD R8, R8, -R14 ;  /* 0x0000000008087229 */ /* 0x000fe4000000080e */
[----:B------:R-:W-:-:S06]  /*2510*/  DMUL R6, R14, R16 ;  /* 0x000000100e067228 */ /* 0x000fcc0000000000 */
[----:B------:R-:W-:Y:S02]  /*2520*/  DADD R8, R10, R8 ;  /* 0x000000000a087229 */ /* 0x000fe40000000008 */
[----:B------:R-:W-:Y:S01]  /*2530*/  DFMA R14, R14, R16, -R6 ;  /* 0x000000100e0e722b */ /* 0x000fe20000000806 */
[----:B------:R-:W-:Y:S02]  /*2540*/  IMAD.MOV.U32 R10, RZ, RZ, 0x652b82fe ;  /* 0x652b82feff0a7424 */ /* 0x000fe400078e00ff */
[----:B------:R-:W-:-:S05]  /*2550*/  IMAD.MOV.U32 R11, RZ, RZ, 0x3ff71547 ;  /* 0x3ff71547ff0b7424 */ /* 0x000fca00078e00ff */
[----:B------:R-:W-:-:S08]  /*2560*/  DFMA R14, R8, R16, R14 ;  /* 0x00000010080e722b */ /* 0x000fd0000000000e */
[----:B------:R-:W-:-:S08]  /*2570*/  DADD R8, R6, R14 ;  /* 0x0000000006087229 */ /* 0x000fd0000000000e */
[----:B------:R-:W-:Y:S02]  /*2580*/  DFMA R10, R8, R10, 6.75539944105574400000e+15 ;  /* 0x43380000080a742b */ /* 0x000fe4000000000a */
[----:B------:R-:W-:Y:S01]  /*2590*/  FSETP.GEU.AND P0, PT, |R9|, 4.1917929649353027344, PT ;  /* 0x4086232b0900780b */ /* 0x000fe20003f0e200 */
[----:B------:R-:W-:-:S05]  /*25a0*/  DADD R6, R6, -R8 ;  /* 0x0000000006067229 */ /* 0x000fca0000000808 */
[----:B------:R-:W-:-:S03]  /*25b0*/  DADD R16, R10, -6.75539944105574400000e+15 ;  /* 0xc33800000a107429 */ /* 0x000fc60000000000 */
[----:B------:R-:W-:-:S05]  /*25c0*/  DADD R14, R14, R6 ;  /* 0x000000000e0e7229 */ /* 0x000fca0000000006 */
[----:B------:R-:W-:Y:S01]  /*25d0*/  DFMA R18, R16, -UR6, R8 ;  /* 0x8000000610127c2b */ /* 0x000fe20008000008 */
[----:B------:R-:W-:Y:S01]  /*25e0*/  UMOV UR6, 0x3b39803f ;  /* 0x3b39803f00067882 */ /* 0x000fe20000000000 */
[----:B------:R-:W-:-:S06]  /*25f0*/  UMOV UR7, 0x3c7abc9e ;  /* 0x3c7abc9e00077882 */ /* 0x000fcc0000000000 */
[----:B------:R-:W-:Y:S01]  /*2600*/  DFMA R16, R16, -UR6, R18 ;  /* 0x8000000610107c2b */ /* 0x000fe20008000012 */
[----:B------:R-:W-:Y:S01]  /*2610*/  UMOV UR6, 0x69ce2bdf ;  /* 0x69ce2bdf00067882 */ /* 0x000fe20000000000 */
[----:B------:R-:W-:Y:S01]  /*2620*/  MOV R18, 0xfca213ea ;  /* 0xfca213ea00127802 */ /* 0x000fe20000000f00 */
[----:B------:R-:W-:Y:S01]  /*2630*/  IMAD.MOV.U32 R19, RZ, RZ, 0x3e928af3 ;  /* 0x3e928af3ff137424 */ /* 0x000fe200078e00ff */
[----:B------:R-:W-:-:S05]  /*2640*/  UMOV UR7, 0x3e5ade15 ;  /* 0x3e5ade1500077882 */ /* 0x000fca0000000000 */
[----:B------:R-:W-:Y:S01]  /*2650*/  DFMA R18, R16, UR6, R18 ;  /* 0x0000000610127c2b */ /* 0x000fe20008000012 */
        /* <DEDUP_REMOVED lines=24> */
[----:B------:R-:W-:-:S08]  /*27e0*/  DFMA R18, R16, R18, 1 ;  /* 0x3ff000001012742b */ /* 0x000fd00000000012 */
[----:B------:R-:W-:-:S10]  /*27f0*/  DFMA R16, R16, R18, 1 ;  /* 0x3ff000001010742b */ /* 0x000fd40000000012 */
[----:B------:R-:W-:Y:S01]  /*2800*/  IMAD R7, R10, 0x100000, R17 ;  /* 0x001000000a077824 */ /* 0x000fe200078e0211 */
[----:B------:R-:W-:Y:S01]  /*2810*/  MOV R6, R16 ;  /* 0x0000001000067202 */ /* 0x000fe20000000f00 */
[----:B------:R-:W-:Y:S06]  /*2820*/  @!P0 BRA `(.L_x_907) ;  /* 0x0000000000308947 */ /* 0x000fec0003800000 */
[----:B------:R-:W-:Y:S01]  /*2830*/  FSETP.GEU.AND P1, PT, |R9|, 4.2275390625, PT ;  /* 0x408748000900780b */ /* 0x000fe20003f2e200 */
[C---:B------:R-:W-:Y:S02]  /*2840*/  DADD R18, R8.reuse, +INF ;  /* 0x7ff0000008127429 */ /* 0x040fe40000000000 */
[----:B------:R-:W-:-:S08]  /*2850*/  DSETP.GEU.AND P0, PT, R8, RZ, PT ;  /* 0x000000ff0800722a */ /* 0x000fd00003f0e000 */
[----:B------:R-:W-:Y:S02]  /*2860*/  FSEL R7, R19, RZ, P0 ;  /* 0x000000ff13077208 */ /* 0x000fe40000000000 */
[----:B------:R-:W-:-:S04]  /*2870*/  @!P1 LEA.HI R6, R10, R10, RZ, 0x1 ;  /* 0x0000000a0a069211 */ /* 0x000fc800078f08ff */
[----:B------:R-:W-:Y:S02]  /*2880*/  @!P1 SHF.R.S32.HI R9, RZ, 0x1, R6 ;  /* 0x00000001ff099819 */ /* 0x000fe40000011406 */
[----:B------:R-:W-:-:S03]  /*2890*/  FSEL R6, R18, RZ, P0 ;  /* 0x000000ff12067208 */ /* 0x000fc60000000000 */
[----:B------:R-:W-:Y:S02]  /*28a0*/  @!P1 IMAD.IADD R8, R10, 0x1, -R9 ;  /* 0x000000010a089824 */ /* 0x000fe400078e0a09 */
[----:B------:R-:W-:-:S03]  /*28b0*/  @!P1 IMAD R17, R9, 0x100000, R17 ;  /* 0x0010000009119824 */ /* 0x000fc600078e0211 */
[----:B------:R-:W-:Y:S02]  /*28c0*/  @!P1 LEA R9, R8, 0x3ff00000, 0x14 ;  /* 0x3ff0000008099811 */ /* 0x000fe400078ea0ff */
[----:B------:R-:W-:-:S06]  /*28d0*/  @!P1 MOV R8, RZ ;  /* 0x000000ff00089202 */ /* 0x000fcc0000000f00 */
[----:B------:R-:W-:-:S11]  /*28e0*/  @!P1 DMUL R6, R16, R8 ;  /* 0x0000000810069228 */ /* 0x000fd60000000000 */
.L_x_907:
[----:B------:R-:W-:Y:S01]  /*28f0*/  DFMA R14, R14, R6, R6 ;  /* 0x000000060e0e722b */ /* 0x000fe20000000006 */
[----:B------:R-:W-:Y:S01]  /*2900*/  IMAD.MOV.U32 R13, RZ, RZ, 0x0 ;  /* 0x00000000ff0d7424 */ /* 0x000fe200078e00ff */
[----:B------:R-:W-:-:S08]  /*2910*/  DSETP.NEU.AND P0, PT, |R6|, +INF , PT ;  /* 0x7ff000000600742a */ /* 0x000fd00003f0d200 */
[----:B------:R-:W-:Y:S02]  /*2920*/  FSEL R8, R6, R14, !P0 ;  /* 0x0000000e06087208 */ /* 0x000fe40004000000 */
[----:B------:R-:W-:Y:S01]  /*2930*/  FSEL R9, R7, R15, !P0 ;  /* 0x0000000f07097208 */ /* 0x000fe20004000000 */
[----:B------:R-:W-:Y:S06]  /*2940*/  RET.REL.NODEC R12 `(vec_testkernel) ;  /* 0xffffffd40cac7950 */ /* 0x000fec0003c3ffff */
.L_x_908:
        /* <DEDUP_REMOVED lines=11> */
.L_x_1571:


//--------------------- .text.vec_remainder       --------------------------
	.section	.text.vec_remainder,"ax",@progbits
	.align	128
        .global         vec_remainder
        .type           vec_remainder,@function
        .size           vec_remainder,(.L_x_1692 - vec_remainder)
        .other          vec_remainder,@"STO_CUDA_ENTRY STV_DEFAULT"
vec_remainder:
.text.vec_remainder:
        /* <DEDUP_REMOVED lines=19> */
[----:B--2---:R-:W-:-:S06]  /*0130*/  IMAD.WIDE R6, R0, 0x8, R6 ;  /* 0x0000000800067825 */ /* 0x004fcc00078e0206 */
[----:B------:R-:W2:Y:S01]  /*0140*/  LDG.E.64 R6, desc[UR4][R6.64] ;  /* 0x0000000406067981 */ /* 0x000ea2000c1e1b00 */
[----:B------:R-:W-:Y:S01]  /*0150*/  BSSY.RECONVERGENT B1, `(.L_x_909) ;  /* 0x000008a000017945 */ /* 0x000fe20003800200 */
[----:B---3--:R-:W-:Y:S02]  /*0160*/  LOP3.LUT R9, R3, 0x7fffffff, RZ, 0xc0, !PT ;  /* 0x7fffffff03097812 */ /* 0x008fe400078ec0ff */
[----:B--2---:R-:W-:-:S04]  /*0170*/  LOP3.LUT R5, R7, 0x7fffffff, RZ, 0xc0, !PT ;  /* 0x7fffffff07057812 */ /* 0x004fc800078ec0ff */
[----:B------:R-:W-:-:S04]  /*0180*/  VIMNMX.U32 R4, PT, PT, R9, R5, !PT ;  /* 0x0000000509047248 */ /* 0x000fc80007fe0000 */
[----:B------:R-:W-:Y:S01]  /*0190*/  ISETP.GE.U32.AND P0, PT, R4, 0x7ff00000, PT ;  /* 0x7ff000000400780c */ /* 0x000fe20003f06070 */
[----:B------:R-:W-:Y:S02]  /*01a0*/  IMAD.MOV.U32 R8, RZ, RZ, R2 ;  /* 0x000000ffff087224 */ /* 0x000fe400078e0002 */
[----:B------:R-:W-:-:S10]  /*01b0*/  IMAD.MOV.U32 R4, RZ, RZ, R6 ;  /* 0x000000ffff047224 */ /* 0x000fd400078e0006 */
[----:B------:R-:W-:Y:S05]  /*01c0*/  @!P0 BRA `(.L_x_910) ;  /* 0x00000000001c8947 */ /* 0x000fea0003800000 */
[----:B------:R-:W-:-:S06]  /*01d0*/  DSETP.NAN.AND P0, PT, R4, R4, PT ;  /* 0x000000040400722a */ /* 0x000fcc0003f08000 */
[----:B------:R-:W-:-:S14]  /*01e0*/  DSETP.NUM.AND P0, PT, R8, R8, !P0 ;  /* 0x000000080800722a */ /* 0x000fdc0004707000 */
[----:B------:R-:W-:Y:S02]  /*01f0*/  @P0 DSETP.NEU.AND P1, PT, R8, +INF , PT ;  /* 0x7ff000000800042a */ /* 0x000fe40003f2d000 */
[----:B------:R-:W-:-:S06]  /*0200*/  @!P0 DADD R6, R2, R6 ;  /* 0x0000000002068229 */ /* 0x000fcc0000000006 */
[----:B------:R-:W-:Y:S02]  /*0210*/  @P0 FSEL R6, R2, RZ, P1 ;  /* 0x000000ff02060208 */ /* 0x000fe40000800000 */
[----:B------:R-:W-:Y:S01]  /*0220*/  @P0 FSEL R7, R3, -QNAN , P1 ;  /* 0xfff8000003070808 */ /* 0x000fe20000800000 */
[----:B------:R-:W-:Y:S06]  /*0230*/  BRA `(.L_x_911) ;  /* 0x0000000400ec7947 */ /* 0x000fec0003800000 */
.L_x_910:
[----:B------:R-:W-:Y:S01]  /*0240*/  DSETP.NEU.AND P0, PT, R4, RZ, PT ;  /* 0x000000ff0400722a */ /* 0x000fe20003f0d000 */
[----:B------:R-:W-:Y:S02]  /*0250*/  IMAD.MOV.U32 R6, RZ, RZ, 0x0 ;  /* 0x00000000ff067424 */ /* 0x000fe400078e00ff */
[----:B------:R-:W-:-:S11]  /*0260*/  IMAD.MOV.U32 R7, RZ, RZ, -0x80000 ;  /* 0xfff80000ff077424 */ /* 0x000fd600078e00ff */
[----:B------:R-:W-:Y:S05]  /*0270*/  @!P0 BRA `(.L_x_911) ;  /* 0x0000000400dc8947 */ /* 0x000fea0003800000 */
[----:B------:R-:W-:Y:S01]  /*0280*/  DSETP.GE.AND P1, PT, R8, R4, PT ;  /* 0x000000040800722a */ /* 0x000fe20003f26000 */
[----:B------:R-:W-:Y:S01]  /*0290*/  BSSY.RECONVERGENT B0, `(.L_x_912) ;  /* 0x000006a000007945 */ /* 0x000fe20003800200 */
[----:B------:R-:W-:-:S12]  /*02a0*/  PLOP3.LUT P0, PT, PT, PT, PT, 0x80, 0x8 ;  /* 0x000000000008781c */ /* 0x000fd80003f0f070 */
[----:B------:R-:W-:Y:S05]  /*02b0*/  @!P1 BRA `(.L_x_913) ;  /* 0x00000004009c9947 */ /* 0x000fea0003800000 */
[----:B------:R-:W-:Y:S01]  /*02c0*/  ISETP.GT.U32.AND P0, PT, R9, 0xfffff, PT ;  /* 0x000fffff0900780c */ /* 0x000fe20003f04070 */
[----:B------:R-:W-:Y:S01]  /*02d0*/  IMAD.MOV.U32 R6, RZ, RZ, R4 ;  /* 0x000000ffff067224 */ /* 0x000fe200078e0004 */
[----:B------:R-:W-:Y:S01]  /*02e0*/  ISETP.GT.U32.AND P1, PT, R5, 0xfffff, PT ;  /* 0x000fffff0500780c */ /* 0x000fe20003f24070 */
[----:B------:R-:W-:Y:S01]  /*02f0*/  IMAD.MOV.U32 R7, RZ, RZ, R5 ;  /* 0x000000ffff077224 */ /* 0x000fe200078e0005 */
[----:B------:R-:W-:Y:S01]  /*0300*/  SHF.R.U32.HI R10, RZ, 0x14, R9 ;  /* 0x00000014ff0a7819 */ /* 0x000fe20000011609 */
[----:B------:R-:W-:Y:S01]  /*0310*/  BSSY.RECONVERGENT B2, `(.L_x_914) ;  /* 0x0000024000027945 */ /* 0x000fe20003800200 */
[----:B------:R-:W-:-:S07]  /*0320*/  SHF.R.U32.HI R11, RZ, 0x14, R5 ;  /* 0x00000014ff0b7819 */ /* 0x000fce0000011605 */
[----:B------:R-:W-:Y:S02]  /*0330*/  @!P0 DMUL R8, R8, 1.80143985094819840000e+16 ;  /* 0x4350000008088828 */ /* 0x000fe40000000000 */
[----:B------:R-:W-:-:S08]  /*0340*/  @!P1 DMUL R6, R4, 1.80143985094819840000e+16 ;  /* 0x4350000004069828 */ /* 0x000fd00000000000 */
[----:B------:R-:W-:Y:S01]  /*0350*/  @!P0 LEA.HI R12, R9, R10, RZ, 0xc ;  /* 0x0000000a090c8211 */ /* 0x000fe200078f60ff */
[----:B------:R-:W-:Y:S01]  /*0360*/  IMAD.MOV.U32 R15, RZ, RZ, R8 ;  /* 0x000000ffff0f7224 */ /* 0x000fe200078e0008 */
[----:B------:R-:W-:Y:S02]  /*0370*/  @!P1 LEA.HI R13, R7, R11, RZ, 0xc ;  /* 0x0000000b070d9211 */ /* 0x000fe400078f60ff */
[----:B------:R-:W-:Y:S01]  /*0380*/  LOP3.LUT R17, R9, 0xfffff, RZ, 0xc0, !PT ;  /* 0x000fffff09117812 */ /* 0x000fe200078ec0ff */
[----:B------:R-:W-:Y:S01]  /*0390*/  @!P0 VIADD R10, R12, 0xffffffca ;  /* 0xffffffca0c0a8836 */ /* 0x000fe20000000000 */
[----:B------:R-:W-:Y:S01]  /*03a0*/  LOP3.LUT R9, R7, 0xfffff, RZ, 0xc0, !PT ;  /* 0x000fffff07097812 */ /* 0x000fe200078ec0ff */
[----:B------:R-:W-:Y:S01]  /*03b0*/  @!P1 VIADD R11, R13, 0xffffffca ;  /* 0xffffffca0d0b9836 */ /* 0x000fe20000000000 */
[----:B------:R-:W-:Y:S02]  /*03c0*/  LOP3.LUT R17, R17, 0x100000, RZ, 0xfc, !PT ;  /* 0x0010000011117812 */ /* 0x000fe400078efcff */
[----:B------:R-:W-:Y:S01]  /*03d0*/  LOP3.LUT R8, R9, 0x100000, RZ, 0xfc, !PT ;  /* 0x0010000009087812 */ /* 0x000fe200078efcff */
[----:B------:R-:W-:-:S04]  /*03e0*/  IMAD.IADD R13, R10, 0x1, -R11 ;  /* 0x000000010a0d7824 */ /* 0x000fc800078e0a0b */
[----:B------:R-:W-:Y:S01]  /*03f0*/  IMAD.MOV.U32 R9, RZ, RZ, R13 ;  /* 0x000000ffff097224 */ /* 0x000fe200078e000d */
[----:B------:R-:W-:-:S04]  /*0400*/  VIMNMX R12, PT, PT, RZ, R13, PT ;  /* 0x0000000dff0c7248 */ /* 0x000fc80003fe0100 */
[----:B------:R-:W-:-:S05]  /*0410*/  IADD3 R10, PT, PT, R10, -R11, -R12 ;  /* 0x8000000b0a0a7210 */ /* 0x000fca0007ffe80c */
[----:B------:R-:W-:-:S05]  /*0420*/  VIADD R10, R10, 0x1 ;  /* 0x000000010a0a7836 */ /* 0x000fca0000000000 */
[----:B------:R-:W-:-:S13]  /*0430*/  LOP3.LUT P0, R10, R10, 0x3, RZ, 0xc0, !PT ;  /* 0x000000030a0a7812 */ /* 0x000fda000780c0ff */
[----:B------:R-:W-:Y:S05]  /*0440*/  @!P0 BRA `(.L_x_915) ;  /* 0x0000000000408947 */ /* 0x000fea0003800000 */
[----:B------:R-:W-:Y:S01]  /*0450*/  BSSY.RECONVERGENT B3, `(.L_x_916) ;  /* 0x000000e000037945 */ /* 0x000fe20003800200 */
[----:B------:R-:W-:Y:S02]  /*0460*/  IMAD.MOV R10, RZ, RZ, -R10 ;  /* 0x000000ffff0a7224 */ /* 0x000fe400078e0a0a */
[----:B------:R-:W-:-:S07]  /*0470*/  IMAD.MOV.U32 R9, RZ, RZ, R13 ;  /* 0x000000ffff097224 */ /* 0x000fce00078e000d */
.L_x_917:
[----:B------:R-:W-:Y:S01]  /*0480*/  VIADD R10, R10, 0x1 ;  /* 0x000000010a0a7836 */ /* 0x000fe20000000000 */
[----:B------:R-:W-:Y:S01]  /*0490*/  IADD3 R14, P0, PT, -R6, R15, RZ ;  /* 0x0000000f060e7210 */ /* 0x000fe20007f1e1ff */
[----:B------:R-:W-:-:S03]  /*04a0*/  VIADD R9, R9, 0xffffffff ;  /* 0xffffffff09097836 */ /* 0x000fc60000000000 */
[----:B------:R-:W-:Y:S01]  /*04b0*/  ISETP.NE.AND P1, PT, R10, RZ, PT ;  /* 0x000000ff0a00720c */ /* 0x000fe20003f25270 */
[----:B------:R-:W-:-:S05]  /*04c0*/  IMAD.X R18, R17, 0x1, ~R8, P0 ;  /* 0x0000000111127824 */ /* 0x000fca00000e0e08 */
[----:B------:R-:W-:-:S04]  /*04d0*/  ISETP.GE.AND P0, PT, R18, RZ, PT ;  /* 0x000000ff1200720c */ /* 0x000fc80003f06270 */
[----:B------:R-:W-:Y:S02]  /*04e0*/  SEL R14, R15, R14, !P0 ;  /* 0x0000000e0f0e7207 */ /* 0x000fe40004000000 */
[----:B------:R-:W-:-:S03]  /*04f0*/  SEL R16, R17, R18, !P0 ;  /* 0x0000001211107207 */ /* 0x000fc60004000000 */
[C---:B------:R-:W-:Y:S01]  /*0500*/  IMAD.SHL.U32 R15, R14.reuse, 0x2, RZ ;  /* 0x000000020e0f7824 */ /* 0x040fe200078e00ff */
[----:B------:R-:W-:Y:S01]  /*0510*/  SHF.L.U64.HI R17, R14, 0x1, R16 ;  /* 0x000000010e117819 */ /* 0x000fe20000010210 */
[----:B------:R-:W-:Y:S06]  /*0520*/  @P1 BRA `(.L_x_917) ;  /* 0xfffffffc00d41947 */ /* 0x000fec000383ffff */
[----:B------:R-:W-:Y:S05]  /*0530*/  BSYNC.RECONVERGENT B3 ;  /* 0x0000000000037941 */ /* 0x000fea0003800200 */
.L_x_916:
[----:B------:R-:W-:-:S07]  /*0540*/  IMAD.MOV.U32 R10, RZ, RZ, R18 ;  /* 0x000000ffff0a7224 */ /* 0x000fce00078e0012 */
.L_x_915:
[----:B------:R-:W-:Y:S05]  /*0550*/  BSYNC.RECONVERGENT B2 ;  /* 0x0000000000027941 */ /* 0x000fea0003800200 */
.L_x_914:
[----:B------:R-:W-:Y:S01]  /*0560*/  IMAD.IADD R12, R13, 0x1, -R12 ;  /* 0x000000010d0c7824 */ /* 0x000fe200078e0a0c */
[----:B------:R-:W-:Y:S04]  /*0570*/  BSSY.RECONVERGENT B2, `(.L_x_918) ;  /* 0x0000025000027945 */ /* 0x000fe80003800200 */
[----:B------:R-:W-:-:S13]  /*0580*/  ISETP.GE.U32.AND P0, PT, R12, 0x3, PT ;  /* 0x000000030c00780c */ /* 0x000fda0003f06070 */
[----:B------:R-:W-:Y:S05]  /*0590*/  @!P0 BRA `(.L_x_919) ;  /* 0x0000000000888947 */ /* 0x000fea0003800000 */
[----:B------:R-:W-:Y:S01]  /*05a0*/  BSSY.RECONVERGENT B3, `(.L_x_920) ;  /* 0x0000020000037945 */ /* 0x000fe20003800200 */
.L_x_921:
[----:B------:R-:W-:Y:S02]  /*05b0*/  IADD3 R10, P0, PT, -R6, R15, RZ ;  /* 0x0000000f060a7210 */ /* 0x000fe40007f1e1ff */
[C---:B------:R-:W-:Y:S01]  /*05c0*/  ISETP.GT.AND P1, PT, R9.reuse, 0x3, PT ;  /* 0x000000030900780c */ /* 0x040fe20003f24270 */
[----:B------:R-:W-:Y:S02]  /*05d0*/  VIADD R9, R9, 0xfffffffc ;  /* 0xfffffffc09097836 */ /* 0x000fe40000000000 */
[----:B------:R-:W-:-:S05]  /*05e0*/  IMAD.X R12, R17, 0x1, ~R8, P0 ;  /* 0x00000001110c7824 */ /* 0x000fca00000e0e08 */
[----:B------:R-:W-:-:S04]  /*05f0*/  ISETP.GE.AND P0, PT, R12, RZ, PT ;  /* 0x000000ff0c00720c */ /* 0x000fc80003f06270 */
[----:B------:R-:W-:Y:S02]  /*0600*/  SEL R10, R15, R10, !P0 ;  /* 0x0000000a0f0a7207 */ /* 0x000fe40004000000 */
[----:B------:R-:W-:-:S03]  /*0610*/  SEL R17, R17, R12, !P0 ;  /* 0x0000000c11117207 */ /* 0x000fc60004000000 */
[C---:B------:R-:W-:Y:S01]  /*0620*/  IMAD.SHL.U32 R12, R10.reuse, 0x2, RZ ;  /* 0x000000020a0c7824 */ /* 0x040fe200078e00ff */
[----:B------:R-:W-:-:S04]  /*0630*/  SHF.L.U64.HI R17, R10, 0x1, R17 ;  /* 0x000000010a117819 */ /* 0x000fc80000010211 */
[----:B------:R-:W-:-:S05]  /*0640*/  IADD3 R13, P0, PT, -R6, R12, RZ ;  /* 0x0000000c060d7210 */ /* 0x000fca0007f1e1ff */
        /* <DEDUP_REMOVED lines=22> */
.L_x_920:
[----:B------:R-:W-:-:S07]  /*07b0*/  IMAD.MOV.U32 R16, RZ, RZ, R13 ;  /* 0x000000ffff107224 */ /* 0x000fce00078e000d */
.L_x_919:
[----:B------:R-:W-:Y:S05]  /*07c0*/  BSYNC.RECONVERGENT B2 ;  /* 0x0000000000027941 */ /* 0x000fea0003800200 */
.L_x_918:
[----:B------:R-:W-:Y:S01]  /*07d0*/  LOP3.LUT R15, R16, 0x7fffffff, RZ, 0xc0, !PT ;  /* 0x7fffffff100f7812 */ /* 0x000fe200078ec0ff */
[----:B------:R-:W-:Y:S01]  /*07e0*/  BSSY.RECONVERGENT B2, `(.L_x_922) ;  /* 0x0000012000027945 */ /* 0x000fe20003800200 */
[----:B------:R-:W-:Y:S02]  /*07f0*/  ISETP.NE.U32.AND P0, PT, R14, RZ, PT ;  /* 0x000000ff0e00720c */ /* 0x000fe40003f05070 */
[----:B------:R-:W-:Y:S02]  /*0800*/  CS2R R8, SRZ ;  /* 0x0000000000087805 */ /* 0x000fe4000001ff00 */
[----:B------:R-:W-:-:S13]  /*0810*/  ISETP.NE.AND.EX P0, PT, R15, RZ, PT, P0 ;  /* 0x000000ff0f00720c */ /* 0x000fda0003f05300 */
[----:B------:R-:W-:Y:S05]  /*0820*/  @!P0 BRA `(.L_x_923) ;  /* 0x0000000000348947 */ /* 0x000fea0003800000 */
[----:B------:R-:W-:-:S10]  /*0830*/  DMUL R6, R14, 1.80143985094819840000e+16 ;  /* 0x435000000e067828 */ /* 0x000fd40000000000 */
[----:B------:R-:W-:-:S04]  /*0840*/  SHF.R.U32.HI R6, RZ, 0x14, R7 ;  /* 0x00000014ff067819 */ /* 0x000fc80000011607 */
[----:B------:R-:W-:-:S04]  /*0850*/  IADD3 R7, PT, PT, -R6, 0x37, RZ ;  /* 0x0000003706077810 */ /* 0x000fc80007ffe1ff */
[CC--:B------:R-:W-:Y:S01]  /*0860*/  SHF.L.U64.HI R13, R14.reuse, R7.reuse, R15 ;  /* 0x000000070e0d7219 */ /* 0x0c0fe2000001020f */
[----:B------:R-:W-:Y:S01]  /*0870*/  IMAD.IADD R11, R11, 0x1, -R7 ;  /* 0x000000010b0b7824 */ /* 0x000fe200078e0a07 */
[----:B------:R-:W-:-:S04]  /*0880*/  SHF.L.U32 R7, R14, R7, RZ ;  /* 0x000000070e077219 */ /* 0x000fc800000006ff */
[----:B------:R-:W-:-:S13]  /*0890*/  ISETP.GT.AND P0, PT, R11, RZ, PT ;  /* 0x000000ff0b00720c */ /* 0x000fda0003f04270 */
[----:B------:R-:W-:-:S04]  /*08a0*/  @!P0 IADD3 R6, PT, PT, -R11, 0x1, RZ ;  /* 0x000000010b068810 */ /* 0x000fc80007ffe1ff */
[-CC-:B------:R-:W-:Y:S02]  /*08b0*/  @!P0 SHF.R.U64 R8, R7, R6.reuse, R13.reuse ;  /* 0x0000000607088219 */ /* 0x180fe4000000120d */
[----:B------:R-:W-:Y:S01]  /*08c0*/  @P0 IADD3 R8, P1, PT, RZ, R7, RZ ;  /* 0x00000007ff080210 */ /* 0x000fe20007f3e0ff */
[----:B------:R-:W-:Y:S01]  /*08d0*/  @P0 VIADD R7, R11, 0xffffffff ;  /* 0xffffffff0b070836 */ /* 0x000fe20000000000 */
[----:B------:R-:W-:-:S03]  /*08e0*/  @!P0 SHF.R.U32.HI R9, RZ, R6, R13 ;  /* 0x00000006ff098219 */ /* 0x000fc6000001160d */
[----:B------:R-:W-:-:S08]  /*08f0*/  @P0 IMAD.U32.X R9, R7, 0x100000, R13, P1 ;  /* 0x0010000007090824 */ /* 0x000fd000008e040d */
.L_x_923:
[----:B------:R-:W-:Y:S05]  /*0900*/  BSYNC.RECONVERGENT B2 ;  /* 0x0000000000027941 */ /* 0x000fea0003800200 */
.L_x_922:
[----:B------:R-:W-:-:S04]  /*0910*/  SHF.R.U32.HI R10, RZ, 0x1f, R10 ;  /* 0x0000001fff0a7819 */ /* 0x000fc8000001160a */
[----:B------:R-:W-:-:S13]  /*0920*/  ISETP.EQ.U32.AND P0, PT, R10, 0x1, PT ;  /* 0x000000010a00780c */ /* 0x000fda0003f02070 */
.L_x_913:
[----:B------:R-:W-:Y:S05]  /*0930*/  BSYNC.RECONVERGENT B0 ;  /* 0x0000000000007941 */ /* 0x000fea0003800200 */
.L_x_912:
[--C-:B------:R-:W-:Y:S02]  /*0940*/  DADD R6, R8, R8.reuse ;  /* 0x0000000008067229 */ /* 0x100fe40000000008 */
[----:B------:R-:W-:-:S06]  /*0950*/  DADD R10, -R4, R8 ;  /* 0x00000000040a7229 */ /* 0x000fcc0000000108 */
[C-C-:B------:R-:W-:Y:S02]  /*0960*/  DSETP.NEU.AND P1, PT, R6.reuse, R4.reuse, PT ;  /* 0x000000040600722a */ /* 0x140fe40003f2d000 */
[----:B------:R-:W-:Y:S02]  /*0970*/  DSETP.GT.AND P2, PT, R6, R4, PT ;  /* 0x000000040600722a */ /* 0x000fe40003f44000 */
[C---:B------:R-:W-:Y:S02]  /*0980*/  FSEL R13, R9.reuse, R11, P0 ;  /* 0x0000000b090d7208 */ /* 0x040fe40000000000 */
[C---:B------:R-:W-:Y:S02]  /*0990*/  FSEL R7, R8.reuse, R10, P0 ;  /* 0x0000000a08077208 */ /* 0x040fe40000000000 */
[----:B------:R-:W-:Y:S02]  /*09a0*/  FSEL R5, R9, R13, P1 ;  /* 0x0000000d09057208 */ /* 0x000fe40000800000 */
[----:B------:R-:W-:-:S02]  /*09b0*/  FSEL R7, R8, R7, P1 ;  /* 0x0000000708077208 */ /* 0x000fc40000800000 */
[----:B------:R-:W-:Y:S02]  /*09c0*/  FSEL R2, R5, R11, !P2 ;  /* 0x0000000b05027208 */ /* 0x000fe40005000000 */
[----:B------:R-:W-:Y:S02]  /*09d0*/  FSEL R6, R7, R10, !P2 ;  /* 0x0000000a07067208 */ /* 0x000fe40005000000 */
[----:B------:R-:W-:-:S07]  /*09e0*/  LOP3.LUT R7, R2, 0x80000000, R3, 0x78, !PT ;  /* 0x8000000002077812 */ /* 0x000fce00078e7803 */
.L_x_911:
[----:B------:R-:W-:Y:S05]  /*09f0*/  BSYNC.RECONVERGENT B1 ;  /* 0x0000000000017941 */ /* 0x000fea0003800200 */
.L_x_909:
[----:B------:R-:W0:Y:S02]  /*0a00*/  LDC.64 R2, c[0x0][0x388] ;  /* 0x0000e200ff027b82 */ /* 0x000e240000000a00 */
[----:B0-----:R-:W-:-:S05]  /*0a10*/  IMAD.WIDE R2, R0, 0x8, R2 ;  /* 0x0000000800027825 */ /* 0x001fca00078e0202 */
[----:B------:R-:W-:Y:S01]  /*0a20*/  STG.E.64 desc[UR4][R2.64], R6 ;  /* 0x0000000602007986 */ /* 0x000fe2000c101b04 */
[----:B------:R-:W-:Y:S05]  /*0a30*/  EXIT ;  /* 0x000000000000794d */ /* 0x000fea0003800000 */
.L_x_924:
        /* <DEDUP_REMOVED lines=12> */
.L_x_1692:


//--------------------- .text.vec_pow             --------------------------
	.section	.text.vec_pow,"ax",@progbits
	.align	128
        .global         vec_pow
        .type           vec_pow,@function
        .size           vec_pow,(.L_x_1572 - vec_pow)
        .other          vec_pow,@"STO_CUDA_ENTRY STV_DEFAULT"
vec_pow:
.text.vec_pow:
        /* <DEDUP_REMOVED lines=22> */
[----:B---3--:R-:W-:-:S04]  /*0160*/  SHF.R.U32.HI R0, RZ, 0x14, R3 ;  /* 0x00000014ff007819 */ /* 0x008fc80000011603 */
[----:B------:R-:W-:Y:S01]  /*0170*/  LOP3.LUT R0, R0, 0x7ff, RZ, 0xc0, !PT ;  /* 0x000007ff00007812 */ /* 0x000fe200078ec0ff */
[----:B--2---:R-:W-:-:S04]  /*0180*/  DSETP.NEU.AND P2, PT, R4, RZ, PT ;  /* 0x000000ff0400722a */ /* 0x004fc80003f4d000 */
[----:B------:R-:W-:-:S05]  /*0190*/  VIADD R7, R0, 0xfffffc0c ;  /* 0xfffffc0c00077836 */ /* 0x000fca0000000000 */
[CC--:B------:R-:W-:Y:S02]  /*01a0*/  SHF.L.U32 R0, R2.reuse, R7.reuse, RZ ;  /* 0x0000000702007219 */ /* 0x0c0fe400000006ff */
[----:B------:R-:W-:Y:S02]  /*01b0*/  SHF.L.U64.HI R7, R2, R7, R3 ;  /* 0x0000000702077219 */ /* 0x000fe40000010203 */
[----:B------:R-:W-:Y:S02]  /*01c0*/  ISETP.NE.U32.AND P0, PT, R0, RZ, PT ;  /* 0x000000ff0000720c */ /* 0x000fe40003f05070 */
[----:B------:R-:W-:Y:S02]  /*01d0*/  ISETP.GE.OR P3, PT, R3, RZ, P2 ;  /* 0x000000ff0300720c */ /* 0x000fe40001766670 */
[----:B------:R-:W-:Y:S01]  /*01e0*/  ISETP.NE.AND.EX P0, PT, R7, -0x80000000, PT, P0 ;  /* 0x800000000700780c */ /* 0x000fe20003f05300 */
[----:B------:R-:W-:-:S03]  /*01f0*/  @!P2 IMAD.MOV.U32 R6, RZ, RZ, RZ ;  /* 0x000000ffff06a224 */ /* 0x000fc600078e00ff */
[----:B------:R-:W-:-:S09]  /*0200*/  PLOP3.LUT P1, PT, P0, PT, PT, 0x8, 0x80 ;  /* 0x000000000080781c */ /* 0x000fd2000072e170 */
[----:B------:R-:W-:-:S06]  /*0210*/  @!P2 DSETP.NEU.AND P1, PT, |R2|, 0.5, !P0 ;  /* 0x3fe000000200a42a */ /* 0x000fcc000472d200 */
[----:B------:R-:W-:-:S04]  /*0220*/  @!P2 SEL R7, R5, RZ, P1 ;  /* 0x000000ff0507a207 */ /* 0x000fc80000800000 */
[----:B------:R-:W-:Y:S01]  /*0230*/  @!P3 LOP3.LUT R7, R7, 0x7ff00000, RZ, 0xfc, !PT ;  /* 0x7ff000000707b812 */ /* 0x000fe200078efcff */
[----:B------:R-:W-:Y:S06]  /*0240*/  @!P2 BRA `(.L_x_926) ;  /* 0x000000000044a947 */ /* 0x000fec0003800000 */
[----:B------:R-:W-:Y:S01]  /*0250*/  DADD R10, -RZ, |R4| ;  /* 0x00000000ff0a7229 */ /* 0x000fe20000000504 */
[----:B------:R-:W-:Y:S01]  /*0260*/  BSSY.RECONVERGENT B1, `(.L_x_927) ;  /* 0x0000003000017945 */ /* 0x000fe20003800200 */
[----:B------:R-:W-:-:S09]  /*0270*/  MOV R0, 0x290 ;  /* 0x0000029000007802 */ /* 0x000fd20000000f00 */
[----:B------:R-:W-:Y:S05]  /*0280*/  CALL.REL.NOINC `($vec_pow$__internal_accurate_pow) ;  /* 0x0000000000dc7944 */ /* 0x000fea0003c00000 */
[----:B------:R-:W-:Y:S05]  /*0290*/  BSYNC.RECONVERGENT B1 ;  /* 0x0000000000017941 */ /* 0x000fea0003800200 */
.L_x_927:
[----:B------:R-:W-:Y:S01]  /*02a0*/  IMAD.MOV.U32 R8, RZ, RZ, R11 ;  /* 0x000000ffff087224 */ /* 0x000fe200078e000b */
[----:B------:R-:W0:Y:S01]  /*02b0*/  FRND.F64.TRUNC R6, R2 ;  /* 0x0000000200067313 */ /* 0x000e22000030d800 */
[----:B------:R-:W-:Y:S01]  /*02c0*/  IMAD.MOV.U32 R9, RZ, RZ, R12 ;  /* 0x000000ffff097224 */ /* 0x000fe200078e000c */
[----:B------:R-:W-:-:S05]  /*02d0*/  ISETP.GE.AND P2, PT, R5, RZ, PT ;  /* 0x000000ff0500720c */ /* 0x000fca0003f46270 */
[----:B------:R-:W-:Y:S02]  /*02e0*/  DADD R8, -RZ, -R8 ;  /* 0x00000000ff087229 */ /* 0x000fe40000000908 */
[----:B0-----:R-:W-:-:S08]  /*02f0*/  DSETP.NEU.AND P0, PT, R2, R6, PT ;  /* 0x000000060200722a */ /* 0x001fd00003f0d000 */
[-C--:B------:R-:W-:Y:S02]  /*0300*/  FSEL R0, R8, R11.reuse, P1 ;  /* 0x0000000b08007208 */ /* 0x080fe40000800000 */
[-C--:B------:R-:W-:Y:S02]  /*0310*/  FSEL R9, R9, R12.reuse, P1 ;  /* 0x0000000c09097208 */ /* 0x080fe40000800000 */
[----:B------:R-:W-:Y:S02]  /*0320*/  FSEL R6, R0, R11, !P2 ;  /* 0x0000000b00067208 */ /* 0x000fe40005000000 */
[----:B------:R-:W-:Y:S02]  /*0330*/  FSEL R7, R9, R12, !P2 ;  /* 0x0000000c09077208 */ /* 0x000fe40005000000 */
[----:B------:R-:W-:Y:S02]  /*0340*/  @!P2 FSEL R6, R6, RZ, !P0 ;  /* 0x000000ff0606a208 */ /* 0x000fe40004000000 */
[----:B------:R-:W-:-:S07]  /*0350*/  @!P2 FSEL R7, R7, -QNAN , !P0 ;  /* 0xfff800000707a808 */ /* 0x000fce0004000000 */
.L_x_926:
[----:B------:R-:W-:Y:S05]  /*0360*/  BSYNC.RECONVERGENT B0 ;  /* 0x0000000000007941 */ /* 0x000fea0003800200 */
.L_x_925:
[----:B------:R-:W-:Y:S01]  /*0370*/  DADD R8, R4, R2 ;  /* 0x0000000004087229 */ /* 0x000fe20000000002 */
[----:B------:R-:W-:Y:S09]  /*0380*/  BSSY.RECONVERGENT B0, `(.L_x_928) ;  /* 0x000001d000007945 */ /* 0x000ff20003800200 */
[----:B------:R-:W-:-:S04]  /*0390*/  LOP3.LUT R8, R9, 0x7ff00000, RZ, 0xc0, !PT ;  /* 0x7ff0000009087812 */ /* 0x000fc800078ec0ff */
[----:B------:R-:W-:-:S13]  /*03a0*/  ISETP.NE.AND P0, PT, R8, 0x7ff00000, PT ;  /* 0x7ff000000800780c */ /* 0x000fda0003f05270 */
[----:B------:R-:W-:Y:S05]  /*03b0*/  @P0 BRA `(.L_x_929) ;  /* 0x0000000000640947 */ /* 0x000fea0003800000 */
[----:B------:R-:W-:-:S06]  /*03c0*/  DSETP.NAN.AND P0, PT, R2, R2, PT ;  /* 0x000000020200722a */ /* 0x000fcc0003f08000 */
[----:B------:R-:W-:-:S14]  /*03d0*/  DSETP.NUM.AND P0, PT, R4, R4, !P0 ;  /* 0x000000040400722a */ /* 0x000fdc0004707000 */
[----:B------:R-:W-:Y:S01]  /*03e0*/  @!P0 DADD R6, R4, R2 ;  /* 0x0000000004068229 */ /* 0x000fe20000000002 */
[----:B------:R-:W-:Y:S10]  /*03f0*/  @!P0 BRA `(.L_x_929) ;  /* 0x0000000000548947 */ /* 0x000ff40003800000 */
[----:B------:R-:W-:-:S14]  /*0400*/  DSETP.NEU.AND P0, PT, |R2|, +INF , PT ;  /* 0x7ff000000200742a */ /* 0x000fdc0003f0d200 */
[----:B------:R-:W-:Y:S05]  /*0410*/  @P0 BRA `(.L_x_930) ;  /* 0x0000000000200947 */ /* 0x000fea0003800000 */
[----:B------:R-:W-:Y:S01]  /*0420*/  ISETP.GE.AND P1, PT, R3, RZ, PT ;  /* 0x000000ff0300720c */ /* 0x000fe20003f26270 */
[----:B------:R-:W-:-:S06]  /*0430*/  DSETP.GT.AND P0, PT, |R4|, 1, PT ;  /* 0x3ff000000400742a */ /* 0x000fcc0003f04200 */
[----:B------:R-:W-:Y:S01]  /*0440*/  SEL R6, RZ, 0x7ff00000, !P0 ;  /* 0x7ff00000ff067807 */ /* 0x000fe20004000000 */
[----:B------:R-:W-:-:S05]  /*0450*/  DSETP.NEU.AND P0, PT, R4, -1, PT ;  /* 0xbff000000400742a */ /* 0x000fca0003f0d000 */
[----:B------:R-:W-:-:S04]  /*0460*/  @!P1 LOP3.LUT R6, R6, 0x7ff00000, RZ, 0x3c, !PT ;  /* 0x7ff0000006069812 */ /* 0x000fc800078e3cff */
[----:B------:R-:W-:Y:S01]  /*0470*/  SEL R7, R6, 0x3ff00000, P0 ;  /* 0x3ff0000006077807 */ /* 0x000fe20000000000 */
[----:B------:R-:W-:Y:S01]  /*0480*/  IMAD.MOV.U32 R6, RZ, RZ, RZ ;  /* 0x000000ffff067224 */ /* 0x000fe200078e00ff */
[----:B------:R-:W-:Y:S06]  /*0490*/  BRA `(.L_x_929) ;  /* 0x00000000002c7947 */ /* 0x000fec0003800000 */
.L_x_930:
[----:B------:R-:W-:-:S14]  /*04a0*/  DSETP.NEU.AND P0, PT, |R4|, +INF , PT ;  /* 0x7ff000000400742a */ /* 0x000fdc0003f0d200 */
[----:B------:R-:W-:Y:S05]  /*04b0*/  @P0 BRA `(.L_x_929) ;  /* 0x0000000000240947 */ /* 0x000fea0003800000 */
[C---:B------:R-:W-:Y:S01]  /*04c0*/  ISETP.GE.AND P0, PT, R3.reuse, RZ, PT ;  /* 0x000000ff0300720c */ /* 0x040fe20003f06270 */
[----:B------:R-:W-:Y:S01]  /*04d0*/  IMAD.MOV.U32 R6, RZ, RZ, RZ ;  /* 0x000000ffff067224 */ /* 0x000fe200078e00ff */
[----:B------:R-:W-:Y:S02]  /*04e0*/  LOP3.LUT R0, R3, 0x7fffffff, RZ, 0xc0, !PT ;  /* 0x7fffffff03007812 */ /* 0x000fe400078ec0ff */
[----:B------:R-:W-:Y:S02]  /*04f0*/  SEL R7, RZ, 0x7ff00000, !P0 ;  /* 0x7ff00000ff077807 */ /* 0x000fe40004000000 */
[----:B------:R-:W-:Y:S02]  /*0500*/  ISETP.GE.AND P2, PT, R5, RZ, PT ;  /* 0x000000ff0500720c */ /* 0x000fe40003f46270 */
[----:B------:R-:W-:Y:S01]  /*0510*/  ISETP.NE.AND P0, PT, R0, 0x3fe00000, PT ;  /* 0x3fe000000000780c */ /* 0x000fe20003f05270 */
[----:B------:R-:W-:-:S05]  /*0520*/  VIADD R0, R7, 0x80000000 ;  /* 0x8000000007007836 */ /* 0x000fca0000000000 */
[----:B------:R-:W-:-:S05]  /*0530*/  SEL R0, R0, R7, P0 ;  /* 0x0000000700007207 */ /* 0x000fca0000000000 */
[----:B------:R-:W-:-:S07]  /*0540*/  @!P2 SEL R7, R0, R7, P1 ;  /* 0x000000070007a207 */ /* 0x000fce0000800000 */
.L_x_929:
[----:B------:R-:W-:Y:S05]  /*0550*/  BSYNC.RECONVERGENT B0 ;  /* 0x0000000000007941 */ /* 0x000fea0003800200 */
.L_x_928:
[----:B------:R-:W0:Y:S01]  /*0560*/  LDC.64 R8, c[0x0][0x388] ;  /* 0x0000e200ff087b82 */ /* 0x000e220000000a00 */
[----:B------:R-:W-:Y:S02]  /*0570*/  DSETP.NEU.AND P1, PT, R2, RZ, PT ;  /* 0x000000ff0200722a */ /* 0x000fe40003f2d000 */
[----:B------:R-:W-:-:S04]  /*0580*/  DSETP.NEU.AND P0, PT, R4, 1, PT ;  /* 0x3ff000000400742a */ /* 0x000fc80003f0d000 */
[----:B------:R-:W-:Y:S02]  /*0590*/  FSEL R2, R6, RZ, P1 ;  /* 0x000000ff06027208 */ /* 0x000fe40000800000 */
[----:B------:R-:W-:Y:S02]  /*05a0*/  FSEL R6, R7, 1.875, P1 ;  /* 0x3ff0000007067808 */ /* 0x000fe40000800000 */
[----:B------:R-:W-:Y:S02]  /*05b0*/  FSEL R2, R2, RZ, P0 ;  /* 0x000000ff02027208 */ /* 0x000fe40000000000 */
[----:B------:R-:W-:Y:S01]  /*05c0*/  FSEL R3, R6, 1.875, P0 ;  /* 0x3ff0000006037808 */ /* 0x000fe20000000000 */
[----:B0-----:R-:W-:-:S05]  /*05d0*/  IMAD.WIDE R20, R20, 0x8, R8 ;  /* 0x0000000814147825 */ /* 0x001fca00078e0208 */
[----:B------:R-:W-:Y:S01]  /*05e0*/  STG.E.64 desc[UR4][R20.64], R2 ;  /* 0x0000000214007986 */ /* 0x000fe2000c101b04 */
[----:B------:R-:W-:Y:S05]  /*05f0*/  EXIT ;  /* 0x000000000000794d */ /* 0x000fea0003800000 */
        .type           $vec_pow$__internal_accurate_pow,@function
        .size           $vec_pow$__internal_accurate_pow,(.L_x_1572 - $vec_pow$__internal_accurate_pow)
$vec_pow$__internal_accurate_pow:
[----:B------:R-:W-:Y:S01]  /*0600*/  ISETP.GT.U32.AND P0, PT, R11, 0xfffff, PT ;  /* 0x000fffff0b00780c */ /* 0x000fe20003f04070 */
[----:B------:R-:W-:Y:S01]  /*0610*/  IMAD.MOV.U32 R6, RZ, RZ, R11 ;  /* 0x000000ffff067224 */ /* 0x000fe200078e000b */
[----:B------:R-:W-:Y:S01]  /*0620*/  UMOV UR6, 0x7d2cafe2 ;  /* 0x7d2cafe200067882 */ /* 0x000fe20000000000 */
[----:B------:R-:W-:Y:S01]  /*0630*/  IMAD.MOV.U32 R16, RZ, RZ, RZ ;  /* 0x000000ffff107224 */ /* 0x000fe200078e00ff */
[----:B------:R-:W-:Y:S01]  /*0640*/  UMOV UR7, 0x3eb0f5ff ;  /* 0x3eb0f5ff00077882 */ /* 0x000fe20000000000 */
[----:B------:R-:W-:Y:S01]  /*0650*/  IMAD.MOV.U32 R18, RZ, RZ, 0x41ad3b5a ;  /* 0x41ad3b5aff127424 */ /* 0x000fe200078e00ff */
[----:B------:R-:W-:Y:S01]  /*0660*/  UMOV UR8, 0x3b39803f ;  /* 0x3b39803f00087882 */ /* 0x000fe20000000000 */
[----:B------:R-:W-:Y:S01]  /*0670*/  IMAD.MOV.U32 R19, RZ, RZ, 0x3ed0f5d2 ;  /* 0x3ed0f5d2ff137424 */ /* 0x000fe200078e00ff */
[----:B------:R-:W-:-:S05]  /*0680*/  UMOV UR9, 0x3c7abc9e ;  /* 0x3c7abc9e00097882 */ /* 0x000fca0000000000 */
[----:B------:R-:W-:-:S10]  /*0690*/  @!P0 DMUL R24, R10, 1.80143985094819840000e+16 ;  /* 0x435000000a188828 */ /* 0x000fd40000000000 */
[----:B------:R-:W-:-:S05]  /*06a0*/  @!P0 IMAD.MOV.U32 R6, RZ, RZ, R25 ;  /* 0x000000ffff068224 */ /* 0x000fca00078e0019 */
[----:B------:R-:W-:-:S04]  /*06b0*/  LOP3.LUT R6, R6, 0x800fffff, RZ, 0xc0, !PT ;  /* 0x800fffff06067812 */ /* 0x000fc800078ec0ff */
[----:B------:R-:W-:Y:S01]  /*06c0*/  LOP3.LUT R7, R6, 0x3ff00000, RZ, 0xfc, !PT ;  /* 0x3ff0000006077812 */ /* 0x000fe200078efcff */
[----:B------:R-:W-:Y:S01]  /*06d0*/  IMAD.MOV.U32 R6, RZ, RZ, R10 ;  /* 0x000000ffff067224 */ /* 0x000fe200078e000a */
[----:B------:R-:W-:Y:S01]  /*06e0*/  SHF.R.U32.HI R10, RZ, 0x14, R11 ;  /* 0x00000014ff0a7819 */ /* 0x000fe2000001160b */
[----:B------:R-:W-:Y:S01]  /*06f0*/  @!P0 IMAD.MOV.U32 R6, RZ, RZ, R24 ;  /* 0x000000ffff068224 */ /* 0x000fe200078e0018 */
[----:B------:R-:W-:Y:S02]  /*0700*/  ISETP.GE.U32.AND P2, PT, R7, 0x3ff6a09f, PT ;  /* 0x3ff6a09f0700780c */ /* 0x000fe40003f46070 */
[----:B------:R-:W-:-:S05]  /*0710*/  @!P0 LEA.HI R10, R25, 0xffffffca, RZ, 0xc ;  /* 0xffffffca190a8811 */ /* 0x000fca00078f60ff */
[----:B------:R-:W-:-:S06]  /*0720*/  VIADD R11, R10, 0xfffffc01 ;  /* 0xfffffc010a0b7836 */ /* 0x000fcc0000000000 */
[----:B------:R-:W-:Y:S02]  /*0730*/  @P2 VIADD R9, R7, 0xfff00000 ;  /* 0xfff0000007092836 */ /* 0x000fe40000000000 */
[----:B------:R-:W-:Y:S02]  /*0740*/  @P2 VIADD R11, R10, 0xfffffc02 ;  /* 0xfffffc020a0b2836 */ /* 0x000fe40000000000 */
        /* <DEDUP_REMOVED lines=9> */
[----:B------:R-:W-:-:S08]  /*07e0*/  DMUL R14, R8, R8 ;  /* 0x00000008080e7228 */ /* 0x000fd00000000000 */
[----:B------:R-:W-:Y:S01]  /*07f0*/  DFMA R12, R14, UR6, R18 ;  /* 0x000000060e0c7c2b */ /* 0x000fe20008000012 */
[----:B------:R-:W-:Y:S01]  /*0800*/  UMOV UR6, 0x75488a3f ;  /* 0x75488a3f00067882 */ /* 0x000fe20000000000 */
[----:B------:R-:W-:Y:S01]  /*0810*/  UMOV UR7, 0x3ef3b20a ;  /* 0x3ef3b20a00077882 */ /* 0x000fe20000000000 */
[----:B------:R-:W-:-:S05]  /*0820*/  DADD R18, R6, -R8 ;  /* 0x0000000006127229 */ /* 0x000fca0000000808 */
[----:B------:R-:W-:Y:S01]  /*0830*/  DFMA R12, R14, R12, UR6 ;  /* 0x000000060e0c7e2b */ /* 0x000fe2000800000c */
        /* <DEDUP_REMOVED lines=14> */
[----:B------:R-:W-:-:S03]  /*0920*/  UMOV UR7, 0x3f899999 ;  /* 0x3f89999900077882 */ /* 0x000fc60000000000 */
[----:B------:R-:W-:Y:S02]  /*0930*/  VIADD R27, R7, 0x100000 ;  /* 0x00100000071b7836 */ /* 0x000fe40000000000 */
[----:B------:R-:W-:Y:S01]  /*0940*/  IMAD.MOV.U32 R26, RZ, RZ, R6 ;  /* 0x000000ffff1a7224 */ /* 0x000fe200078e0006 */
        /* <DEDUP_REMOVED lines=8> */
[C---:B------:R-:W-:Y:S02]  /*09d0*/  DFMA R16, R8.reuse, R8, -R22 ;  /* 0x000000080810722b */ /* 0x040fe40000000816 */
[----:B------:R-:W-:-:S04]  /*09e0*/  DMUL R14, R8, R22 ;  /* 0x00000016080e7228 */ /* 0x000fc80000000000 */
[----:B------:R-:W-:Y:S01]  /*09f0*/  DADD R18, R18, -UR6 ;  /* 0x8000000612127e29 */ /* 0x000fe20008000000 */
[----:B------:R-:W-:Y:S01]  /*0a00*/  UMOV UR6, 0x80000000 ;  /* 0x8000000000067882 */ /* 0x000fe20000000000 */
[C---:B------:R-:W-:Y:S01]  /*0a10*/  DFMA R16, R8.reuse, R26, R16 ;  /* 0x0000001a0810722b */ /* 0x040fe20000000010 */
[----:B------:R-:W-:Y:S01]  /*0a20*/  UMOV UR7, 0x43300000 ;  /* 0x4330000000077882 */ /* 0x000fe20000000000 */
[----:B------:R-:W-:-:S08]  /*0a30*/  DFMA R26, R8, R22, -R14 ;  /* 0x00000016081a722b */ /* 0x000fd0000000080e */
[----:B------:R-:W-:Y:S02]  /*0a40*/  DFMA R26, R6, R22, R26 ;  /* 0x00000016061a722b */ /* 0x000fe4000000001a */
[----:B------:R-:W-:-:S06]  /*0a50*/  DADD R22, R12, R18 ;  /* 0x000000000c167229 */ /* 0x000fcc0000000012 */
[----:B------:R-:W-:Y:S02]  /*0a60*/  DFMA R16, R8, R16, R26 ;  /* 0x000000100810722b */ /* 0x000fe4000000001a */
[----:B------:R-:W-:Y:S02]  /*0a70*/  DADD R26, R12, -R22 ;  /* 0x000000000c1a7229 */ /* 0x000fe40000000816 */
[----:B------:R-:W-:-:S06]  /*0a80*/  DMUL R12, R22, R14 ;  /* 0x0000000e160c7228 */ /* 0x000fcc0000000000 */
[----:B------:R-:W-:Y:S02]  /*0a90*/  DADD R18, R18, R26 ;  /* 0x0000000012127229 */ /* 0x000fe4000000001a */
[----:B------:R-:W-:-:S08]  /*0aa0*/  DFMA R26, R22, R14, -R12 ;  /* 0x0000000e161a722b */ /* 0x000fd0000000080c */
        /* <DEDUP_REMOVED lines=8> */
[----:B------:R-:W-:-:S08]  /*0b30*/  DADD R8, R12, R8 ;  /* 0x000000000c087229 */ /* 0x000fd00000000008 */
[----:B------:R-:W-:Y:S01]  /*0b40*/  DADD R8, R6, R8 ;  /* 0x0000000006087229 */ /* 0x000fe20000000008 */
[----:B------:R-:W-:Y:S01]  /*0b50*/  LOP3.LUT R6, R11, 0x80000000, RZ, 0x3c, !PT ;  /* 0x800000000b067812 */ /* 0x000fe200078e3cff */
[----:B------:R-:W-:-:S06]  /*0b60*/  IMAD.MOV.U32 R7, RZ, RZ, 0x43300000 ;  /* 0x43300000ff077424 */ /* 0x000fcc00078e00ff */
[----:B------:R-:W-:Y:S02]  /*0b70*/  DADD R10, R14, R8 ;  /* 0x000000000e0a7229 */ /* 0x000fe40000000008 */
[----:B------:R-:W-:Y:S01]  /*0b80*/  DADD R12, R6, -UR6 ;  /* 0x80000006060c7e29 */ /* 0x000fe20008000000 */
[----:B------:R-:W-:Y:S01]  /*0b90*/  UMOV UR6, 0xfefa39ef ;  /* 0xfefa39ef00067882 */ /* 0x000fe20000000000 */
[----:B------:R-:W-:-:S04]  /*0ba0*/  UMOV UR7, 0x3fe62e42 ;  /* 0x3fe62e4200077882 */ /* 0x000fc80000000000 */
[--C-:B------:R-:W-:Y:S02]  /*0bb0*/  DADD R14, R14, -R10.reuse ;  /* 0x000000000e0e7229 */ /* 0x100fe4000000080a */
[----:B------:R-:W-:-:S06]  /*0bc0*/  DFMA R6, R12, UR6, R10 ;  /* 0x000000060c067c2b */ /* 0x000fcc000800000a */
[----:B------:R-:W-:Y:S02]  /*0bd0*/  DADD R14, R8, R14 ;  /* 0x00000000080e7229 */ /* 0x000fe4000000000e */
[----:B------:R-:W-:Y:S01]  /*0be0*/  DFMA R16, R12, -UR6, R6 ;  /* 0x800000060c107c2b */ /* 0x000fe20008000006 */
[----:B------:R-:W-:-:S05]  /*0bf0*/  IMAD.SHL.U32 R8, R3, 0x2, RZ ;  /* 0x0000000203087824 */ /* 0x000fca00078e00ff */
[----:B------:R-:W-:Y:S02]  /*0c00*/  ISETP.GT.U32.AND P0, PT, R8, -0x2000001, PT ;  /* 0xfdffffff0800780c */ /* 0x000fe40003f04070 */
[----:B------:R-:W-:-:S08]  /*0c10*/  DADD R16, -R10, R16 ;  /* 0x000000000a107229 */ /* 0x000fd00000000110 */
[----:B------:R-:W-:-:S08]  /*0c20*/  DADD R14, R14, -R16 ;  /* 0x000000000e0e7229 */ /* 0x000fd00000000810 */
[----:B------:R-:W-:Y:S01]  /*0c30*/  DFMA R14, R12, UR8, R14 ;  /* 0x000000080c0e7c2b */ /* 0x000fe2000800000e */
[----:B------:R-:W-:Y:S01]  /*0c40*/  LOP3.LUT R13, R3, 0xff0fffff, RZ, 0xc0, !PT ;  /* 0xff0fffff030d7812 */ /* 0x000fe200078ec0ff */
[----:B------:R-:W-:-:S03]  /*0c50*/  IMAD.MOV.U32 R12, RZ, RZ, R2 ;  /* 0x000000ffff0c7224 */ /* 0x000fc600078e0002 */
[----:B------:R-:W-:-:S03]  /*0c60*/  SEL R13, R13, R3, P0 ;  /* 0x000000030d0d7207 */ /* 0x000fc60000000000 */
[----:B------:R-:W-:-:S08]  /*0c70*/  DADD R8, R6, R14 ;  /* 0x0000000006087229 */ /* 0x000fd0000000000e */
[----:B------:R-:W-:Y:S02]  /*0c80*/  DADD R10, R6, -R8 ;  /* 0x00000000060a7229 */ /* 0x000fe40000000808 */
[----:B------:R-:W-:-:S06]  /*0c90*/  DMUL R6, R8, R12 ;  /* 0x0000000c08067228 */ /* 0x000fcc0000000000 */
[----:B------:R-:W-:Y:S02]  /*0ca0*/  DADD R10, R14, R10 ;  /* 0x000000000e0a7229 */ /* 0x000fe4000000000a */
[----:B------:R-:W-:-:S08]  /*0cb0*/  DFMA R8, R8, R12, -R6 ;  /* 0x0000000c0808722b */ /* 0x000fd00000000806 */
[----:B------:R-:W-:Y:S01]  /*0cc0*/  DFMA R12, R10, R12, R8 ;  /* 0x0000000c0a0c722b */ /* 0x000fe20000000008 */
[----:B------:R-:W-:Y:S02]  /*0cd0*/  IMAD.MOV.U32 R10, RZ, RZ, 0x652b82fe ;  /* 0x652b82feff0a7424 */ /* 0x000fe400078e00ff */
[----:B------:R-:W-:-:S05]  /*0ce0*/  IMAD.MOV.U32 R11, RZ, RZ, 0x3ff71547 ;  /* 0x3ff71547ff0b7424 */ /* 0x000fca00078e00ff */
        /* <DEDUP_REMOVED lines=11> */
[----:B------:R-:W-:Y:S01]  /*0da0*/  IMAD.MOV.U32 R16, RZ, RZ, -0x35dec16 ;  /* 0xfca213eaff107424 */ /* 0x000fe200078e00ff */
[----:B------:R-:W-:Y:S01]  /*0db0*/  UMOV UR7, 0x3e5ade15 ;  /* 0x3e5ade1500077882 */ /* 0x000fe20000000000 */
[----:B------:R-:W-:-:S06]  /*0dc0*/  IMAD.MOV.U32 R17, RZ, RZ, 0x3e928af3 ;  /* 0x3e928af3ff117424 */ /* 0x000fcc00078e00ff */
        /* <DEDUP_REMOVED lines=27> */
[----:B------:R-:W-:Y:S02]  /*0f80*/  IMAD R7, R10, 0x100000, R15 ;  /* 0x001000000a077824 */ /* 0x000fe400078e020f */
[----:B------:R-:W-:Y:S01]  /*0f90*/  IMAD.MOV.U32 R6, RZ, RZ, R14 ;  /* 0x000000ffff067224 */ /* 0x000fe200078e000e */
        /* <DEDUP_REMOVED lines=10> */
[----:B------:R-:W-:Y:S01]  /*1040*/  @!P2 LEA R9, R8, 0x3ff00000, 0x14 ;  /* 0x3ff000000809a811 */ /* 0x000fe200078ea0ff */
[----:B------:R-:W-:-:S06]  /*1050*/  @!P2 IMAD.MOV.U32 R8, RZ, RZ, RZ ;  /* 0x000000ffff08a224 */ /* 0x000fcc00078e00ff */
[----:B------:R-:W-:-:S11]  /*1060*/  @!P2 DMUL R6, R14, R8 ;  /* 0x000000080e06a228 */ /* 0x000fd60000000000 */
.L_x_931:
[----:B------:R-:W-:Y:S02]  /*1070*/  DFMA R12, R12, R6, R6 ;  /* 0x000000060c0c722b */ /* 0x000fe40000000006 */
[----:B------:R-:W-:-:S08]  /*1080*/  DSETP.NEU.AND P0, PT, |R6|, +INF , PT ;  /* 0x7ff000000600742a */ /* 0x000fd00003f0d200 */
[----:B------:R-:W-:Y:S01]  /*1090*/  FSEL R11, R6, R12, !P0 ;  /* 0x0000000c060b7208 */ /* 0x000fe20004000000 */
[----:B------:R-:W-:Y:S01]  /*10a0*/  IMAD.MOV.U32 R6, RZ, RZ, R0 ;  /* 0x000000ffff067224 */ /* 0x000fe200078e0000 */
[----:B------:R-:W-:Y:S01]  /*10b0*/  FSEL R12, R7, R13, !P0 ;  /* 0x0000000d070c7208 */ /* 0x000fe20004000000 */
[----:B------:R-:W-:-:S04]  /*10c0*/  IMAD.MOV.U32 R7, RZ, RZ, 0x0 ;  /* 0x00000000ff077424 */ /* 0x000fc800078e00ff */
[----:B------:R-:W-:Y:S05]  /*10d0*/  RET.REL.NODEC R6 `(vec_pow) ;  /* 0xffffffec06c87950 */ /* 0x000fea0003c3ffff */
.L_x_932:
        /* <DEDUP_REMOVED lines=10> */
.L_x_1572:


//--------------------- .text.vec_nextafter       --------------------------
	.section	.text.vec_nextafter,"ax",@progbits
	.align	128
        .global         vec_nextafter
        .type           vec_nextafter,@function
        .size           vec_nextafter,(.L_x_1694 - vec_nextafter)
        .other          vec_nextafter,@"STO_CUDA_ENTRY STV_DEFAULT"
vec_nextafter:
.text.vec_nextafter:
        /* <DEDUP_REMOVED lines=18> */
[----:B-1----:R-:W3:Y:S01]  /*0120*/  LDG.E.64 R6, desc[UR4][R4.64] ;  /* 0x0000000404067981 */ /* 0x002ee2000c1e1b00 */
[----:B--2---:R-:W-:-:S06]  /*0130*/  IMAD.WIDE R2, R9, 0x8, R2 ;  /* 0x0000000809027825 */ /* 0x004fcc00078e0202 */
[----:B------:R-:W2:Y:S01]  /*0140*/  LDG.E.64 R2, desc[UR4][R2.64] ;  /* 0x0000000402027981 */ /* 0x000ea2000c1e1b00 */
[----:B------:R-:W-:Y:S01]  /*0150*/  BSSY.RECONVERGENT B0, `(.L_x_933) ;  /* 0x000001d000007945 */ /* 0x000fe20003800200 */
[----:B---3--:R-:W-:-:S06]  /*0160*/  DSETP.NAN.AND P0, PT, R6, R6, PT ;  /* 0x000000060600722a */ /* 0x008fcc0003f08000 */
[----:B--2---:R-:W-:-:S14]  /*0170*/  DSETP.NUM.AND P0, PT, R2, R2, !P0 ;  /* 0x000000020200722a */ /* 0x004fdc0004707000 */
[----:B------:R-:W-:Y:S01]  /*0180*/  @!P0 DADD R6, R2, R6 ;  /* 0x0000000002068229 */ /* 0x000fe20000000006 */
[----:B------:R-:W-:Y:S10]  /*0190*/  @!P0 BRA `(.L_x_934) ;  /* 0x0000000000608947 */ /* 0x000ff40003800000 */
[----:B------:R-:W-:Y:S02]  /*01a0*/  LOP3.LUT R0, R6, R2, RZ, 0xfc, !PT ;  /* 0x0000000206007212 */ /* 0x000fe400078efcff */
[----:B------:R-:W-:Y:S02]  /*01b0*/  LOP3.LUT R4, R7, R3, RZ, 0xfc, !PT ;  /* 0x0000000307047212 */ /* 0x000fe400078efcff */
[----:B------:R-:W-:-:S04]  /*01c0*/  ISETP.NE.U32.AND P0, PT, R0, RZ, PT ;  /* 0x000000ff0000720c */ /* 0x000fc80003f05070 */
[----:B------:R-:W-:-:S13]  /*01d0*/  LOP3.LUT P0, RZ, R4, 0x7fffffff, RZ, 0xc0, P0 ;  /* 0x7fffffff04ff7812 */ /* 0x000fda000000c0ff */
[----:B------:R-:W-:Y:S05]  /*01e0*/  @!P0 BRA `(.L_x_934) ;  /* 0x00000000004c8947 */ /* 0x000fea0003800000 */
[----:B------:R-:W-:-:S14]  /*01f0*/  DSETP.NEU.AND P0, PT, R2, RZ, PT ;  /* 0x000000ff0200722a */ /* 0x000fdc0003f0d000 */
[----:B------:R-:W-:Y:S01]  /*0200*/  @!P0 LOP3.LUT R0, RZ, 0x80000000, R7, 0xb8, !PT ;  /* 0x80000000ff008812 */ /* 0x000fe200078eb807 */
[----:B------:R-:W-:-:S04]  /*0210*/  @!P0 IMAD.MOV.U32 R6, RZ, RZ, 0x1 ;  /* 0x00000001ff068424 */ /* 0x000fc800078e00ff */
[----:B------:R-:W-:Y:S01]  /*0220*/  @!P0 IMAD.MOV.U32 R7, RZ, RZ, R0 ;  /* 0x000000ffff078224 */ /* 0x000fe200078e0000 */
[----:B------:R-:W-:Y:S06]  /*0230*/  @!P0 BRA `(.L_x_934) ;  /* 0x0000000000388947 */ /* 0x000fec0003800000 */
[C-C-:B------:R-:W-:Y:S02]  /*0240*/  DSETP.GEU.AND P0, PT, R2.reuse, R6.reuse, PT ;  /* 0x000000060200722a */ /* 0x140fe40003f0e000 */
[----:B------:R-:W-:-:S04]  /*0250*/  DSETP.GT.AND P1, PT, R2, R6, PT ;  /* 0x000000060200722a */ /* 0x000fc80003f24000 */
[C---:B------:R-:W-:Y:S02]  /*0260*/  DSETP.LT.AND P3, PT, R2.reuse, RZ, !P0 ;  /* 0x000000ff0200722a */ /* 0x040fe40004761000 */
[C---:B------:R-:W-:Y:S02]  /*0270*/  DSETP.GT.AND P0, PT, R2.reuse, RZ, !P0 ;  /* 0x000000ff0200722a */ /* 0x040fe40004704000 */
[C---:B------:R-:W-:Y:S02]  /*0280*/  DSETP.LT.AND P2, PT, R2.reuse, RZ, P1 ;  /* 0x000000ff0200722a */ /* 0x040fe40000f41000 */
[----:B------:R-:W-:Y:S01]  /*0290*/  DSETP.GT.AND P1, PT, R2, RZ, P1 ;  /* 0x000000ff0200722a */ /* 0x000fe20000f24000 */
[----:B------:R-:W-:Y:S02]  /*02a0*/  SEL R11, RZ, 0xffffffff, !P3 ;  /* 0xffffffffff0b7807 */ /* 0x000fe40005800000 */
[----:B------:R-:W-:Y:S02]  /*02b0*/  SEL R5, RZ, 0x1, !P0 ;  /* 0x00000001ff057807 */ /* 0x000fe40004000000 */
[----:B------:R-:W-:-:S02]  /*02c0*/  SEL R6, RZ, 0x1, !P2 ;  /* 0x00000001ff067807 */ /* 0x000fc40005000000 */
[----:B------:R-:W-:Y:S02]  /*02d0*/  SEL R7, RZ, 0xffffffff, !P1 ;  /* 0xffffffffff077807 */ /* 0x000fe40004800000 */
[----:B------:R-:W-:-:S04]  /*02e0*/  IADD3 R0, P0, P1, R5, R11, R2 ;  /* 0x0000000b05007210 */ /* 0x000fc8000791e002 */
[----:B------:R-:W-:Y:S02]  /*02f0*/  IADD3 R6, P2, P3, R7, R0, R6 ;  /* 0x0000000007067210 */ /* 0x000fe40007b5e006 */
[----:B------:R-:W-:-:S04]  /*0300*/  IADD3.X R2, PT, PT, RZ, R11, R3, P0, P1 ;  /* 0x0000000bff027210 */ /* 0x000fc800007e2403 */
[----:B------:R-:W-:-:S07]  /*0310*/  IADD3.X R7, PT, PT, R7, R2, RZ, P2, P3 ;  /* 0x0000000207077210 */ /* 0x000fce00017e64ff */
.L_x_934:
[----:B------:R-:W-:Y:S05]  /*0320*/  BSYNC.RECONVERGENT B0 ;  /* 0x0000000000007941 */ /* 0x000fea0003800200 */
.L_x_933:
[----:B------:R-:W0:Y:S02]  /*0330*/  LDC.64 R2, c[0x0][0x388] ;  /* 0x0000e200ff027b82 */ /* 0x000e240000000a00 */
[----:B0-----:R-:W-:-:S05]  /*0340*/  IMAD.WIDE R2, R9, 0x8, R2 ;  /* 0x0000000809027825 */ /* 0x001fca00078e0202 */
[----:B------:R-:W-:Y:S01]  /*0350*/  STG.E.64 desc[UR4][R2.64], R6 ;  /* 0x0000000602007986 */ /* 0x000fe2000c101b04 */
[----:B------:R-:W-:Y:S05]  /*0360*/  EXIT ;  /* 0x000000000000794d */ /* 0x000fea0003800000 */
.L_x_935:
        /* <DEDUP_REMOVED lines=9> */
.L_x_1694:


//--------------------- .text.vec_hypot           --------------------------
	.section	.text.vec_hypot,"ax",@progbits
	.align	128
        .global         vec_hypot
        .type           vec_hypot,@function
        .size           vec_hypot,(.L_x_1695 - vec_hypot)
        .other          vec_hypot,@"STO_CUDA_ENTRY STV_DEFAULT"
vec_hypot:
.text.vec_hypot:
        /* <DEDUP_REMOVED lines=21> */
[----:B------:R-:W-:Y:S01]  /*0150*/  UMOV UR4, 0xffffffff ;  /* 0xffffffff00047882 */ /* 0x000fe20000000000 */
[----:B------:R-:W-:Y:S02]  /*0160*/  UMOV UR5, 0x7fefffff ;  /* 0x7fefffff00057882 */ /* 0x000fe40000000000 */
[----:B------:R-:W-:Y:S01]  /*0170*/  UMOV UR6, UR5 ;  /* 0x0000000500067c82 */ /* 0x000fe20008000000 */
[----:B------:R-:W-:Y:S02]  /*0180*/  IMAD.MOV.U32 R16, RZ, RZ, 0x0 ;  /* 0x00000000ff107424 */ /* 0x000fe400078e00ff */
[----:B------:R-:W-:Y:S01]  /*0190*/  IMAD.MOV.U32 R17, RZ, RZ, 0x3fd80000 ;  /* 0x3fd80000ff117424 */ /* 0x000fe200078e00ff */
[----:B---3--:R-:W-:Y:S02]  /*01a0*/  DADD R12, -RZ, |R8| ;  /* 0x00000000ff0c7229 */ /* 0x008fe40000000508 */
[----:B--2---:R-:W-:-:S10]  /*01b0*/  DADD R14, -RZ, |R10| ;  /* 0x00000000ff0e7229 */ /* 0x004fd4000000050a */
[----:B------:R-:W-:-:S04]  /*01c0*/  ISETP.GT.U32.AND P0, PT, R12, R14, PT ;  /* 0x0000000e0c00720c */ /* 0x000fc80003f04070 */
[CC--:B------:R-:W-:Y:S02]  /*01d0*/  ISETP.GT.U32.AND.EX P0, PT, R13.reuse, R15.reuse, PT, P0 ;  /* 0x0000000f0d00720c */ /* 0x0c0fe40003f04100 */
[CC--:B------:R-:W-:Y:S02]  /*01e0*/  ISETP.LT.U32.AND P1, PT, R14.reuse, R12.reuse, PT ;  /* 0x0000000c0e00720c */ /* 0x0c0fe40003f21070 */
[----:B------:R-:W-:Y:S02]  /*01f0*/  SEL R3, R13, R15, P0 ;  /* 0x0000000f0d037207 */ /* 0x000fe40000000000 */
[----:B------:R-:W-:Y:S02]  /*0200*/  ISETP.LT.U32.AND.EX P1, PT, R15, R13, PT, P1 ;  /* 0x0000000d0f00720c */ /* 0x000fe40003f21110 */
[----:B------:R-:W-:Y:S01]  /*0210*/  LOP3.LUT R6, R3, 0xffc00000, RZ, 0xc0, !PT ;  /* 0xffc0000003067812 */ /* 0x000fe200078ec0ff */
[----:B------:R-:W-:Y:S01]  /*0220*/  IMAD.MOV.U32 R8, RZ, RZ, RZ ;  /* 0x000000ffff087224 */ /* 0x000fe200078e00ff */
[----:B------:R-:W-:-:S02]  /*0230*/  SEL R4, R14, R12, P1 ;  /* 0x0000000c0e047207 */ /* 0x000fc40000800000 */
[----:B------:R-:W-:Y:S02]  /*0240*/  SEL R5, R15, R13, P1 ;  /* 0x0000000d0f057207 */ /* 0x000fe40000800000 */
[----:B------:R-:W-:Y:S02]  /*0250*/  LOP3.LUT R9, R6, 0x7fd00000, RZ, 0x3c, !PT ;  /* 0x7fd0000006097812 */ /* 0x000fe400078e3cff */
[----:B------:R-:W-:-:S04]  /*0260*/  SEL R2, R12, R14, P0 ;  /* 0x0000000e0c027207 */ /* 0x000fc80000000000 */
[C---:B------:R-:W-:Y:S02]  /*0270*/  DMUL R10, R8.reuse, R4 ;  /* 0x00000004080a7228 */ /* 0x040fe40000000000 */
[----:B------:R-:W-:-:S06]  /*0280*/  DMUL R8, R8, R2 ;  /* 0x0000000208087228 */ /* 0x000fcc0000000000 */
[----:B------:R-:W-:-:S08]  /*0290*/  DMUL R10, R10, R10 ;  /* 0x0000000a0a0a7228 */ /* 0x000fd00000000000 */
[----:B------:R-:W-:-:S08]  /*02a0*/  DFMA R8, R8, R8, R10 ;  /* 0x000000080808722b */ /* 0x000fd0000000000a */
[----:B------:R-:W-:Y:S01]  /*02b0*/  DSETP.MIN.AND P0, P1, R8, UR4, PT ;  /* 0x0000000408007e2a */ /* 0x000fe2000b900000 */
[----:B------:R-:W-:Y:S02]  /*02c0*/  IMAD.U32 R12, RZ, RZ, UR6 ;  /* 0x00000006ff0c7e24 */ /* 0x000fe4000f8e00ff */
[----:B------:R-:W-:-:S05]  /*02d0*/  IMAD.MOV.U32 R7, RZ, RZ, R9 ;  /* 0x000000ffff077224 */ /* 0x000fca00078e0009 */
[----:B------:R-:W-:-:S06]  /*02e0*/  FSEL R11, R7, UR6, P0 ;  /* 0x00000006070b7c08 */ /* 0x000fcc0008000000 */
[----:B------:R-:W-:-:S04]  /*02f0*/  @P1 LOP3.LUT R11, R12, 0x80000, RZ, 0xfc, !PT ;  /* 0x000800000c0b1812 */ /* 0x000fc800078efcff */
[----:B------:R-:W0:Y:S01]  /*0300*/  MUFU.RSQ64H R13, R11 ;  /* 0x0000000b000d7308 */ /* 0x000e220000001c00 */
[----:B------:R-:W-:Y:S02]  /*0310*/  IMAD.MOV.U32 R12, RZ, RZ, RZ ;  /* 0x000000ffff0c7224 */ /* 0x000fe400078e00ff */
[----:B------:R-:W-:-:S05]  /*0320*/  IMAD.MOV.U32 R7, RZ, RZ, R8 ;  /* 0x000000ffff077224 */ /* 0x000fca00078e0008 */
[----:B------:R-:W-:Y:S01]  /*0330*/  SEL R10, R7, UR4, P0 ;  /* 0x00000004070a7c07 */ /* 0x000fe20008000000 */
[----:B0-----:R-:W-:-:S08]  /*0340*/  DMUL R14, R12, R12 ;  /* 0x0000000c0c0e7228 */ /* 0x001fd00000000000 */
[----:B------:R-:W-:-:S08]  /*0350*/  DFMA R14, R10, -R14, 1 ;  /* 0x3ff000000a0e742b */ /* 0x000fd0000000080e */
[----:B------:R-:W-:Y:S02]  /*0360*/  DFMA R16, R14, R16, 0.5 ;  /* 0x3fe000000e10742b */ /* 0x000fe40000000010 */
[----:B------:R-:W-:-:S08]  /*0370*/  DMUL R14, R12, R14 ;  /* 0x0000000e0c0e7228 */ /* 0x000fd00000000000 */
[----:B------:R-:W-:Y:S01]  /*0380*/  DFMA R14, R16, R14, R12 ;  /* 0x0000000e100e722b */ /* 0x000fe2000000000c */
[----:B------:R-:W0:Y:S01]  /*0390*/  LDC.64 R12, c[0x0][0x388] ;  /* 0x0000e200ff0c7b82 */ /* 0x000e220000000a00 */
[----:B------:R-:W-:Y:S01]  /*03a0*/  LOP3.LUT R7, R6, 0x100000, RZ, 0xfc, !PT ;  /* 0x0010000006077812 */ /* 0x000fe200078efcff */
[----:B------:R-:W-:-:S05]  /*03b0*/  IMAD.MOV.U32 R6, RZ, RZ, RZ ;  /* 0x000000ffff067224 */ /* 0x000fca00078e00ff */
[----:B------:R-:W-:Y:S01]  /*03c0*/  DMUL R14, R8, R14 ;  /* 0x0000000e080e7228 */ /* 0x000fe20000000000 */
[----:B------:R-:W-:Y:S01]  /*03d0*/  ISETP.GE.U32.AND P1, PT, R5, 0x7ff00000, PT ;  /* 0x7ff000000500780c */ /* 0x000fe20003f26070 */
[----:B------:R-:W-:-:S06]  /*03e0*/  DSETP.NEU.AND P0, PT, R4, RZ, PT ;  /* 0x000000ff0400722a */ /* 0x000fcc0003f0d000 */
[----:B------:R-:W-:-:S10]  /*03f0*/  DMUL R14, R14, R6 ;  /* 0x000000060e0e7228 */ /* 0x000fd40000000000 */
[----:B------:R-:W-:Y:S02]  /*0400*/  @!P1 FSEL R4, R2, R14, !P0 ;  /* 0x0000000e02049208 */ /* 0x000fe40004000000 */
[----:B------:R-:W-:Y:S01]  /*0410*/  @!P1 FSEL R5, R3, R15, !P0 ;  /* 0x0000000f03059208 */ /* 0x000fe20004000000 */
[----:B0-----:R-:W-:-:S05]  /*0420*/  IMAD.WIDE R2, R0, 0x8, R12 ;  /* 0x0000000800027825 */ /* 0x001fca00078e020c */
[----:B------:R-:W-:Y:S01]  /*0430*/  STG.E.64 desc[UR8][R2.64], R4 ;  /* 0x0000000402007986 */ /* 0x000fe2000c101b08 */
[----:B------:R-:W-:Y:S05]  /*0440*/  EXIT ;  /* 0x000000000000794d */ /* 0x000fea0003800000 */
.L_x_936:
        /* <DEDUP_REMOVED lines=11> */
.L_x_1695:


//--------------------- .text.vec_fmod            --------------------------
	.section	.text.vec_fmod,"ax",@progbits
	.align	128
        .global         vec_fmod
        .type           vec_fmod,@function
        .size           vec_fmod,(.L_x_1696 - vec_fmod)
        .other          vec_fmod,@"STO_CUDA_ENTRY STV_DEFAULT"
vec_fmod:
.text.vec_fmod:
        /* <DEDUP_REMOVED lines=36> */
.L_x_938:
[----:B------:R-:W-:Y:S01]  /*0240*/  DSETP.NEU.AND P0, PT, R4, RZ, PT ;  /* 0x000000ff0400722a */ /* 0x000fe20003f0d000 */
[----:B------:R-:W-:Y:S02]  /*0250*/  IMAD.MOV.U32 R6, RZ, RZ, 0x0 ;  /* 0x00000000ff067424 */ /* 0x000fe400078e00ff */
[----:B------:R-:W-:-:S11]  /*0260*/  IMAD.MOV.U32 R7, RZ, RZ, -0x80000 ;  /* 0xfff80000ff077424 */ /* 0x000fd600078e00ff */
[----:B------:R-:W-:Y:S05]  /*0270*/  @!P0 BRA `(.L_x_939) ;  /* 0x0000000400a48947 */ /* 0x000fea0003800000 */
[----:B------:R-:W-:Y:S01]  /*0280*/  DSETP.GE.AND P0, PT, R8, R4, PT ;  /* 0x000000040800722a */ /* 0x000fe20003f06000 */
[----:B------:R-:W-:Y:S02]  /*0290*/  IMAD.MOV.U32 R6, RZ, RZ, R2 ;  /* 0x000000ffff067224 */ /* 0x000fe400078e0002 */
[----:B------:R-:W-:-:S11]  /*02a0*/  IMAD.MOV.U32 R7, RZ, RZ, R3 ;  /* 0x000000ffff077224 */ /* 0x000fd600078e0003 */
[----:B------:R-:W-:Y:S05]  /*02b0*/  @!P0 BRA `(.L_x_939) ;  /* 0x0000000400948947 */ /* 0x000fea0003800000 */
[----:B------:R-:W-:Y:S01]  /*02c0*/  ISETP.GT.U32.AND P0, PT, R9, 0xfffff, PT ;  /* 0x000fffff0900780c */ /* 0x000fe20003f04070 */
[----:B------:R-:W-:Y:S01]  /*02d0*/  BSSY.RECONVERGENT B1, `(.L_x_940) ;  /* 0x0000025000017945 */ /* 0x000fe20003800200 */
[----:B------:R-:W-:Y:S02]  /*02e0*/  ISETP.GT.U32.AND P1, PT, R5, 0xfffff, PT ;  /* 0x000fffff0500780c */ /* 0x000fe40003f24070 */
[----:B------:R-:W-:Y:S02]  /*02f0*/  SHF.R.U32.HI R6, RZ, 0x14, R9 ;  /* 0x00000014ff067819 */ /* 0x000fe40000011609 */
[----:B------:R-:W-:-:S07]  /*0300*/  SHF.R.U32.HI R7, RZ, 0x14, R5 ;  /* 0x00000014ff077819 */ /* 0x000fce0000011605 */
[----:B------:R-:W-:Y:S02]  /*0310*/  @!P0 DMUL R8, R8, 1.80143985094819840000e+16 ;  /* 0x4350000008088828 */ /* 0x000fe40000000000 */
[----:B------:R-:W-:-:S08]  /*0320*/  @!P1 DMUL R4, R4, 1.80143985094819840000e+16 ;  /* 0x4350000004049828 */ /* 0x000fd00000000000 */
[----:B------:R-:W-:Y:S02]  /*0330*/  @!P0 LEA.HI R10, R9, R6, RZ, 0xc ;  /* 0x00000006090a8211 */ /* 0x000fe400078f60ff */
[----:B------:R-:W-:Y:S02]  /*0340*/  @!P1 LEA.HI R11, R5, R7, RZ, 0xc ;  /* 0x00000007050b9211 */ /* 0x000fe400078f60ff */
[----:B------:R-:W-:Y:S01]  /*0350*/  LOP3.LUT R15, R9, 0xfffff, RZ, 0xc0, !PT ;  /* 0x000fffff090f7812 */ /* 0x000fe200078ec0ff */
[----:B------:R-:W-:Y:S02]  /*0360*/  @!P0 VIADD R6, R10, 0xffffffca ;  /* 0xffffffca0a068836 */ /* 0x000fe40000000000 */
[----:B------:R-:W-:Y:S01]  /*0370*/  @!P1 VIADD R7, R11, 0xffffffca ;  /* 0xffffffca0b079836 */ /* 0x000fe20000000000 */
[----:B------:R-:W-:Y:S01]  /*0380*/  LOP3.LUT R15, R15, 0x100000, RZ, 0xfc, !PT ;  /* 0x001000000f0f7812 */ /* 0x000fe200078efcff */
[----:B------:R-:W-:Y:S02]  /*0390*/  IMAD.MOV.U32 R11, RZ, RZ, R8 ;  /* 0x000000ffff0b7224 */ /* 0x000fe400078e0008 */
[----:B------:R-:W-:-:S04]  /*03a0*/  IMAD.IADD R12, R6, 0x1, -R7 ;  /* 0x00000001060c7824 */ /* 0x000fc800078e0a07 */
[----:B------:R-:W-:Y:S01]  /*03b0*/  IMAD.MOV.U32 R8, RZ, RZ, R12 ;  /* 0x000000ffff087224 */ /* 0x000fe200078e000c */
[----:B------:R-:W-:-:S04]  /*03c0*/  VIMNMX R17, PT, PT, RZ, R12, PT ;  /* 0x0000000cff117248 */ /* 0x000fc80003fe0100 */
[----:B------:R-:W-:-:S05]  /*03d0*/  IADD3 R6, PT, PT, R6, -R7, -R17 ;  /* 0x8000000706067210 */ /* 0x000fca0007ffe811 */
[----:B------:R-:W-:-:S05]  /*03e0*/  VIADD R6, R6, 0x1 ;  /* 0x0000000106067836 */ /* 0x000fca0000000000 */
[----:B------:R-:W-:Y:S02]  /*03f0*/  LOP3.LUT P0, R9, R6, 0x3, RZ, 0xc0, !PT ;  /* 0x0000000306097812 */ /* 0x000fe4000780c0ff */
[----:B------:R-:W-:-:S04]  /*0400*/  LOP3.LUT R6, R5, 0xfffff, RZ, 0xc0, !PT ;  /* 0x000fffff05067812 */ /* 0x000fc800078ec0ff */
[----:B------:R-:W-:-:S07]  /*0410*/  LOP3.LUT R6, R6, 0x100000, RZ, 0xfc, !PT ;  /* 0x0010000006067812 */ /* 0x000fce00078efcff */
[----:B------:R-:W-:Y:S05]  /*0420*/  @!P0 BRA `(.L_x_941) ;  /* 0x00000000003c8947 */ /* 0x000fea0003800000 */
[----:B------:R-:W-:Y:S01]  /*0430*/  BSSY.RECONVERGENT B2, `(.L_x_941) ;  /* 0x000000e000027945 */ /* 0x000fe20003800200 */
[----:B------:R-:W-:Y:S02]  /*0440*/  IMAD.MOV R9, RZ, RZ, -R9 ;  /* 0x000000ffff097224 */ /* 0x000fe400078e0a09 */
[----:B------:R-:W-:-:S07]  /*0450*/  IMAD.MOV.U32 R8, RZ, RZ, R12 ;  /* 0x000000ffff087224 */ /* 0x000fce00078e000c */
.L_x_942:
        /* <DEDUP_REMOVED lines=12> */
.L_x_941:
[----:B------:R-:W-:Y:S05]  /*0520*/  BSYNC.RECONVERGENT B1 ;  /* 0x0000000000017941 */ /* 0x000fea0003800200 */
.L_x_940:
[----:B------:R-:W-:Y:S01]  /*0530*/  IMAD.IADD R9, R12, 0x1, -R17 ;  /* 0x000000010c097824 */ /* 0x000fe200078e0a11 */
[----:B------:R-:W-:Y:S04]  /*0540*/  BSSY.RECONVERGENT B1, `(.L_x_943) ;  /* 0x0000025000017945 */ /* 0x000fe80003800200 */
[----:B------:R-:W-:-:S13]  /*0550*/  ISETP.GE.U32.AND P0, PT, R9, 0x3, PT ;  /* 0x000000030900780c */ /* 0x000fda0003f06070 */
[----:B------:R-:W-:Y:S05]  /*0560*/  @!P0 BRA `(.L_x_944) ;  /* 0x0000000000888947 */ /* 0x000fea0003800000 */
[----:B------:R-:W-:Y:S01]  /*0570*/  BSSY.RECONVERGENT B2, `(.L_x_945) ;  /* 0x0000020000027945 */ /* 0x000fe20003800200 */
.L_x_946:
        /* <DEDUP_REMOVED lines=32> */
.L_x_945:
[----:B------:R-:W-:-:S07]  /*0780*/  IMAD.MOV.U32 R13, RZ, RZ, R9 ;  /* 0x000000ffff0d7224 */ /* 0x000fce00078e0009 */
.L_x_944:
[----:B------:R-:W-:Y:S05]  /*0790*/  BSYNC.RECONVERGENT B1 ;  /* 0x0000000000017941 */ /* 0x000fea0003800200 */
.L_x_943:
[----:B------:R-:W-:Y:S01]  /*07a0*/  LOP3.LUT R9, R10, 0x7fffffff, RZ, 0xc0, !PT ;  /* 0x7fffffff0a097812 */ /* 0x000fe200078ec0ff */
[----:B------:R-:W-:Y:S01]  /*07b0*/  BSSY.RECONVERGENT B1, `(.L_x_947) ;  /* 0x0000014000017945 */ /* 0x000fe20003800200 */
[----:B------:R-:W-:Y:S01]  /*07c0*/  ISETP.NE.U32.AND P0, PT, R13, RZ, PT ;  /* 0x000000ff0d00720c */ /* 0x000fe20003f05070 */
[----:B------:R-:W-:Y:S02]  /*07d0*/  IMAD.MOV.U32 R6, RZ, RZ, RZ ;  /* 0x000000ffff067224 */ /* 0x000fe400078e00ff */
[----:B------:R-:W-:Y:S01]  /*07e0*/  IMAD.MOV.U32 R11, RZ, RZ, RZ ;  /* 0x000000ffff0b7224 */ /* 0x000fe200078e00ff */
[----:B------:R-:W-:-:S13]  /*07f0*/  ISETP.NE.AND.EX P0, PT, R9, RZ, PT, P0 ;  /* 0x000000ff0900720c */ /* 0x000fda0003f05300 */
[----:B------:R-:W-:Y:S05]  /*0800*/  @!P0 BRA `(.L_x_948) ;  /* 0x0000000000388947 */ /* 0x000fea0003800000 */
[----:B------:R-:W-:-:S06]  /*0810*/  IMAD.MOV.U32 R8, RZ, RZ, R13 ;  /* 0x000000ffff087224 */ /* 0x000fcc00078e000d */
[----:B------:R-:W-:-:S10]  /*0820*/  DMUL R4, R8, 1.80143985094819840000e+16 ;  /* 0x4350000008047828 */ /* 0x000fd40000000000 */
[----:B------:R-:W-:-:S04]  /*0830*/  SHF.R.U32.HI R4, RZ, 0x14, R5 ;  /* 0x00000014ff047819 */ /* 0x000fc80000011605 */
[----:B------:R-:W-:-:S05]  /*0840*/  IADD3 R8, PT, PT, -R4, 0x37, RZ ;  /* 0x0000003704087810 */ /* 0x000fca0007ffe1ff */
[----:B------:R-:W-:Y:S01]  /*0850*/  IMAD.IADD R5, R7, 0x1, -R8 ;  /* 0x0000000107057824 */ /* 0x000fe200078e0a08 */
[CC--:B------:R-:W-:Y:S02]  /*0860*/  SHF.L.U64.HI R7, R13.reuse, R8.reuse, R9 ;  /* 0x000000080d077219 */ /* 0x0c0fe40000010209 */
[----:B------:R-:W-:Y:S02]  /*0870*/  SHF.L.U32 R8, R13, R8, RZ ;  /* 0x000000080d087219 */ /* 0x000fe400000006ff */
[----:B------:R-:W-:-:S13]  /*0880*/  ISETP.GT.AND P0, PT, R5, RZ, PT ;  /* 0x000000ff0500720c */ /* 0x000fda0003f04270 */
[C---:B------:R-:W-:Y:S01]  /*0890*/  @!P0 IADD3 R4, PT, PT, -R5.reuse, 0x1, RZ ;  /* 0x0000000105048810 */ /* 0x040fe20007ffe1ff */
[----:B------:R-:W-:-:S03]  /*08a0*/  @P0 VIADD R5, R5, 0xffffffff ;  /* 0xffffffff05050836 */ /* 0x000fc60000000000 */
[--C-:B------:R-:W-:Y:S02]  /*08b0*/  @!P0 SHF.R.U64 R6, R8, R4, R7.reuse ;  /* 0x0000000408068219 */ /* 0x100fe40000001207 */
[----:B------:R-:W-:Y:S02]  /*08c0*/  @P0 IADD3 R6, P1, PT, RZ, R8, RZ ;  /* 0x00000008ff060210 */ /* 0x000fe40007f3e0ff */
[----:B------:R-:W-:-:S03]  /*08d0*/  @!P0 SHF.R.U32.HI R11, RZ, R4, R7 ;  /* 0x00000004ff0b8219 */ /* 0x000fc60000011607 */
[----:B------:R-:W-:-:S08]  /*08e0*/  @P0 IMAD.U32.X R11, R5, 0x100000, R7, P1 ;  /* 0x00100000050b0824 */ /* 0x000fd000008e0407 */
.L_x_948:
[----:B------:R-:W-:Y:S05]  /*08f0*/  BSYNC.RECONVERGENT B1 ;  /* 0x0000000000017941 */ /* 0x000fea0003800200 */
.L_x_947:
[----:B------:R-:W-:-:S07]  /*0900*/  LOP3.LUT R7, R11, 0x80000000, R3, 0xb8, !PT ;  /* 0x800000000b077812 */ /* 0x000fce00078eb803 */
.L_x_939:
[----:B------:R-:W-:Y:S05]  /*0910*/  BSYNC.RECONVERGENT B0 ;  /* 0x0000000000007941 */ /* 0x000fea0003800200 */
.L_x_937:
[----:B------:R-:W0:Y:S02]  /*0920*/  LDC.64 R2, c[0x0][0x388] ;  /* 0x0000e200ff027b82 */ /* 0x000e240000000a00 */
[----:B0-----:R-:W-:-:S05]  /*0930*/  IMAD.WIDE R2, R0, 0x8, R2 ;  /* 0x0000000800027825 */ /* 0x001fca00078e0202 */
[----:B------:R-:W-:Y:S01]  /*0940*/  STG.E.64 desc[UR4][R2.64], R6 ;  /* 0x0000000602007986 */ /* 0x000fe2000c101b04 */
[----:B------:R-:W-:Y:S05]  /*0950*/  EXIT ;  /* 0x000000000000794d */ /* 0x000fea0003800000 */
.L_x_949:
        /* <DEDUP_REMOVED lines=10> */
.L_x_1696:


//--------------------- .text.vec_fmin            --------------------------
	.section	.text.vec_fmin,"ax",@progbits
	.align	128
        .global         vec_fmin
        .type           vec_fmin,@function
        .size           vec_fmin,(.L_x_1697 - vec_fmin)
        .other          vec_fmin,@"STO_CUDA_ENTRY STV_DEFAULT"
vec_fmin:
.text.vec_fmin:
        /* <DEDUP_REMOVED lines=19> */
[----:B-1----:R-:W4:Y:S01]  /*0130*/  LDG.E.64 R2, desc[UR4][R2.64] ;  /* 0x0000000402027981 */ /* 0x002f22000c1e1b00 */
[----:B--2---:R-:W-:-:S06]  /*0140*/  IMAD.WIDE R4, R7, 0x8, R4 ;  /* 0x0000000807047825 */ /* 0x004fcc00078e0204 */
[----:B------:R-:W4:Y:S02]  /*0150*/  LDG.E.64 R4, desc[UR4][R4.64] ;  /* 0x0000000404047981 */ /* 0x000f24000c1e1b00 */
[----:B----4-:R-:W-:Y:S01]  /*0160*/  DSETP.MIN.AND P0, P1, R2, R4, PT ;  /* 0x000000040200722a */ /* 0x010fe20003900000 */
[----:B------:R-:W-:Y:S02]  /*0170*/  MOV R0, R3 ;  /* 0x0000000300007202 */ /* 0x000fe40000000f00 */
[----:B------:R-:W-:Y:S02]  /*0180*/  MOV R13, R5 ;  /* 0x00000005000d7202 */ /* 0x000fe40000000f00 */
[----:B------:R-:W-:Y:S02]  /*0190*/  MOV R11, R4 ;  /* 0x00000004000b7202 */ /* 0x000fe40000000f00 */
[----:B------:R-:W-:Y:S02]  /*01a0*/  FSEL R15, R0, R13, P0 ;  /* 0x0000000d000f7208 */ /* 0x000fe40000000000 */
[----:B------:R-:W-:Y:S01]  /*01b0*/  SEL R6, R2, R11, P0 ;  /* 0x0000000b02067207 */ /* 0x000fe20000000000 */
[----:B---3--:R-:W-:-:S04]  /*01c0*/  IMAD.WIDE R2, R7, 0x8, R8 ;  /* 0x0000000807027825 */ /* 0x008fc800078e0208 */
[----:B------:R-:W-:-:S04]  /*01d0*/  @P1 LOP3.LUT R15, R13, 0x80000, RZ, 0xfc, !PT ;  /* 0x000800000d0f1812 */ /* 0x000fc800078efcff */
[----:B------:R-:W-:-:S05]  /*01e0*/  MOV R7, R15 ;  /* 0x0000000f00077202 */ /* 0x000fca0000000f00 */
[----:B------:R-:W-:Y:S01]  /*01f0*/  STG.E.64 desc[UR4][R2.64], R6 ;  /* 0x0000000602007986 */ /* 0x000fe2000c101b04 */
[----:B------:R-:W-:Y:S05]  /*0200*/  EXIT ;  /* 0x000000000000794d */ /* 0x000fea0003800000 */
.L_x_950:
        /* <DEDUP_REMOVED lines=15> */
.L_x_1697:


//--------------------- .text.vec_fmax            --------------------------
	.section	.text.vec_fmax,"ax",@progbits
	.align	128
        .global         vec_fmax
        .type           vec_fmax,@function
        .size           vec_fmax,(.L_x_1698 - vec_fmax)
        .other          vec_fmax,@"STO_CUDA_ENTRY STV_DEFAULT"
vec_fmax:
.text.vec_fmax:
        /* <DEDUP_REMOVED lines=22> */
[----:B----4-:R-:W-:Y:S01]  /*0160*/  DSETP.MAX.AND P0, P1, R2, R4, PT ;  /* 0x000000040200722a */ /* 0x010fe2000390f000 */
        /* <DEDUP_REMOVED lines=10> */
.L_x_951:
        /* <DEDUP_REMOVED lines=15> */
.L_x_1698:


//--------------------- .text.vec_fdivide         --------------------------
	.section	.text.vec_fdivide,"ax",@progbits
	.align	128
        .global         vec_fdivide
        .type           vec_fdivide,@function
        .size           vec_fdivide,(.L_x_1573 - vec_fdivide)
        .other          vec_fdivide,@"STO_CUDA_ENTRY STV_DEFAULT"
vec_fdivide:
.text.vec_fdivide:
        /* <DEDUP_REMOVED lines=21> */
[----:B------:R-:W-:Y:S01]  /*0150*/  IMAD.MOV.U32 R2, RZ, RZ, 0x1 ;  /* 0x00000001ff027424 */ /* 0x000fe200078e00ff */
[----:B------:R-:W-:Y:S01]  /*0160*/  BSSY.RECONVERGENT B0, `(.L_x_952) ;  /* 0x0000010000007945 */ /* 0x000fe20003800200 */
[----:B---3--:R-:W0:Y:S01]  /*0170*/  MUFU.RCP64H R3, R5 ;  /* 0x0000000500037308 */ /* 0x008e220000001800 */
[----:B--2---:R-:W-:-:S03]  /*0180*/  FSETP.GEU.AND P1, PT, |R7|, 6.5827683646048100446e-37, PT ;  /* 0x036000000700780b */ /* 0x004fc60003f2e200 */
        /* <DEDUP_REMOVED lines=12> */
[----:B------:R-:W-:Y:S05]  /*0250*/  CALL.REL.NOINC `($__internal_68_$__cuda_sm20_div_rn_f64_full) ;  /* 0x0000000000147944 */ /* 0x000fea0003c00000 */
.L_x_953:
[----:B------:R-:W-:Y:S05]  /*0260*/  BSYNC.RECONVERGENT B0 ;  /* 0x0000000000007941 */ /* 0x000fea0003800200 */
.L_x_952:
[----:B------:R-:W0:Y:S02]  /*0270*/  LDC.64 R4, c[0x0][0x388] ;  /* 0x0000e200ff047b82 */ /* 0x000e240000000a00 */
[----:B0-----:R-:W-:-:S05]  /*0280*/  IMAD.WIDE R4, R0, 0x8, R4 ;  /* 0x0000000800047825 */ /* 0x001fca00078e0204 */
[----:B------:R-:W-:Y:S01]  /*0290*/  STG.E.64 desc[UR4][R4.64], R2 ;  /* 0x0000000204007986 */ /* 0x000fe2000c101b04 */
[----:B------:R-:W-:Y:S05]  /*02a0*/  EXIT ;  /* 0x000000000000794d */ /* 0x000fea0003800000 */
        .weak           $__internal_68_$__cuda_sm20_div_rn_f64_full
        .type           $__internal_68_$__cuda_sm20_div_rn_f64_full,@function
        .size           $__internal_68_$__cuda_sm20_div_rn_f64_full,(.L_x_1573 - $__internal_68_$__cuda_sm20_div_rn_f64_full)
$__internal_68_$__cuda_sm20_div_rn_f64_full:
        /* <DEDUP_REMOVED lines=67> */
.L_x_955:
        /* <DEDUP_REMOVED lines=16> */
.L_x_958:
[----:B------:R-:W-:Y:S01]  /*07e0*/  LOP3.LUT R13, R5, 0x80000, RZ, 0xfc, !PT ;  /* 0x00080000050d7812 */ /* 0x000fe200078efcff */
[----:B------:R-:W-:Y:S01]  /*07f0*/  IMAD.MOV.U32 R12, RZ, RZ, R4 ;  /* 0x000000ffff0c7224 */ /* 0x000fe200078e0004 */
[----:B------:R-:W-:Y:S06]  /*0800*/  BRA `(.L_x_956) ;  /* 0x0000000000087947 */ /* 0x000fec0003800000 */
.L_x_957:
[----:B------:R-:W-:Y:S01]  /*0810*/  LOP3.LUT R13, R7, 0x80000, RZ, 0xfc, !PT ;  /* 0x00080000070d7812 */ /* 0x000fe200078efcff */
[----:B------:R-:W-:-:S07]  /*0820*/  IMAD.MOV.U32 R12, RZ, RZ, R6 ;  /* 0x000000ffff0c7224 */ /* 0x000fce00078e0006 */
.L_x_956:
[----:B------:R-:W-:Y:S05]  /*0830*/  BSYNC.RECONVERGENT B1 ;  /* 0x0000000000017941 */ /* 0x000fea0003800200 */
.L_x_954:
[----:B------:R-:W-:Y:S02]  /*0840*/  IMAD.MOV.U32 R11, RZ, RZ, 0x0 ;  /* 0x00000000ff0b7424 */ /* 0x000fe400078e00ff */
[----:B------:R-:W-:Y:S02]  /*0850*/  IMAD.MOV.U32 R2, RZ, RZ, R12 ;  /* 0x000000ffff027224 */ /* 0x000fe400078e000c */
[----:B------:R-:W-:Y:S01]  /*0860*/  IMAD.MOV.U32 R3, RZ, RZ, R13 ;  /* 0x000000ffff037224 */ /* 0x000fe200078e000d */
[----:B------:R-:W-:Y:S06]  /*0870*/  RET.REL.NODEC R10 `(vec_fdivide) ;  /* 0xfffffff40ae07950 */ /* 0x000fec0003c3ffff */
.L_x_959:
        /* <DEDUP_REMOVED lines=16> */
.L_x_1573:


//--------------------- .text.vec_fdim            --------------------------
	.section	.text.vec_fdim,"ax",@progbits
	.align	128
        .global         vec_fdim
        .type           vec_fdim,@function
        .size           vec_fdim,(.L_x_1700 - vec_fdim)
        .other          vec_fdim,@"STO_CUDA_ENTRY STV_DEFAULT"
vec_fdim:
.text.vec_fdim:
        /* <DEDUP_REMOVED lines=22> */
[C-C-:B----4-:R-:W-:Y:S02]  /*0160*/  DADD R6, R2.reuse, -R4.reuse ;  /* 0x0000000002067229 */ /* 0x150fe40000000804 */
[----:B------:R-:W-:-:S08]  /*0170*/  DSETP.GTU.AND P0, PT, R2, R4, PT ;  /* 0x000000040200722a */ /* 0x000fd00003f0c000 */
[----:B------:R-:W-:Y:S02]  /*0180*/  FSEL R8, R6, RZ, P0 ;  /* 0x000000ff06087208 */ /* 0x000fe40000000000 */
[----:B------:R-:W-:Y:S01]  /*0190*/  FSEL R9, R7, RZ, P0 ;  /* 0x000000ff07097208 */ /* 0x000fe20000000000 */
[----:B---3--:R-:W-:-:S05]  /*01a0*/  IMAD.WIDE R6, R13, 0x8, R10 ;  /* 0x000000080d067825 */ /* 0x008fca00078e020a */
[----:B------:R-:W-:Y:S01]  /*01b0*/  STG.E.64 desc[UR4][R6.64], R8 ;  /* 0x0000000806007986 */ /* 0x000fe2000c101b04 */
[----:B------:R-:W-:Y:S05]  /*01c0*/  EXIT ;  /* 0x000000000000794d */ /* 0x000fea0003800000 */
.L_x_960:
        /* <DEDUP_REMOVED lines=11> */
.L_x_1700:


//--------------------- .text.vec_copysign        --------------------------
	.section	.text.vec_copysign,"ax",@progbits
	.align	128
        .global         vec_copysign
        .type           vec_copysign,@function
        .size           vec_copysign,(.L_x_1701 - vec_copysign)
        .other          vec_copysign,@"STO_CUDA_ENTRY STV_DEFAULT"
vec_copysign:
.text.vec_copysign:
        /* <DEDUP_REMOVED lines=21> */
[----:B------:R-:W4:Y:S01]  /*0150*/  LDG.E.64 R2, desc[UR4][R2.64] ;  /* 0x0000000402027981 */ /* 0x000f22000c1e1b00 */
[----:B---3--:R-:W-:Y:S01]  /*0160*/  IMAD.WIDE R8, R11, 0x8, R8 ;  /* 0x000000080b087825 */ /* 0x008fe200078e0208 */
[----:B----4-:R-:W-:Y:S02]  /*0170*/  LOP3.LUT R7, R3, 0x80000000, R5, 0xb8, !PT ;  /* 0x8000000003077812 */ /* 0x010fe400078eb805 */
[----:B------:R-:W-:-:S05]  /*0180*/  MOV R6, R2 ;  /* 0x0000000200067202 */ /* 0x000fca0000000f00 */
[----:B------:R-:W-:Y:S01]  /*0190*/  STG.E.64 desc[UR4][R8.64], R6 ;  /* 0x0000000608007986 */ /* 0x000fe2000c101b04 */
[----:B------:R-:W-:Y:S05]  /*01a0*/  EXIT ;  /* 0x000000000000794d */ /* 0x000fea0003800000 */
.L_x_961:
        /* <DEDUP_REMOVED lines=13> */
.L_x_1701:


//--------------------- .text.vec_y1              --------------------------
	.section	.text.vec_y1,"ax",@progbits
	.align	128
        .global         vec_y1
        .type           vec_y1,@function
        .size           vec_y1,(.L_x_1577 - vec_y1)
        .other          vec_y1,@"STO_CUDA_ENTRY STV_DEFAULT"
vec_y1:
.text.vec_y1:
        /* <DEDUP_REMOVED lines=17> */
[----:B0-----:R-:W-:-:S06]  /*0110*/  IMAD.WIDE R2, R14, 0x8, R2 ;  /* 0x000000080e027825 */ /* 0x001fcc00078e0202 */
[----:B-1----:R-:W2:Y:S01]  /*0120*/  LDG.E.64 R2, desc[UR4][R2.64] ;  /* 0x0000000402027981 */ /* 0x002ea2000c1e1b00 */
[----:B------:R-:W-:Y:S01]  /*0130*/  UMOV UR6, 0x7819e8d2 ;  /* 0x7819e8d200067882 */ /* 0x000fe20000000000 */
[----:B------:R-:W-:Y:S01]  /*0140*/  UMOV UR7, 0x730d6 ;  /* 0x000730d600077882 */ /* 0x000fe20000000000 */
[----:B------:R-:W-:Y:S01]  /*0150*/  BSSY.RECONVERGENT B0, `(.L_x_962) ;  /* 0x0000386000007945 */ /* 0x000fe20003800200 */
[----:B--2---:R-:W-:-:S14]  /*0160*/  DSETP.GEU.AND P0, PT, |R2|, UR6, PT ;  /* 0x0000000602007e2a */ /* 0x004fdc000bf0e200 */
[----:B------:R-:W-:Y:S05]  /*0170*/  @P0 BRA `(.L_x_963) ;  /* 0x00000000005c0947 */ /* 0x000fea0003800000 */
[----:B------:R-:W-:Y:S01]  /*0180*/  DADD R6, -RZ, |R2| ;  /* 0x00000000ff067229 */ /* 0x000fe20000000502 */
[----:B------:R-:W-:Y:S01]  /*0190*/  IMAD.MOV.U32 R4, RZ, RZ, 0x1 ;  /* 0x00000001ff047424 */ /* 0x000fe200078e00ff */
[----:B------:R-:W-:Y:S01]  /*01a0*/  UMOV UR6, 0x6dc9c883 ;  /* 0x6dc9c88300067882 */ /* 0x000fe20000000000 */
[----:B------:R-:W-:Y:S01]  /*01b0*/  UMOV UR7, 0x3fe45f30 ;  /* 0x3fe45f3000077882 */ /* 0x000fe20000000000 */
[----:B------:R-:W-:Y:S02]  /*01c0*/  BSSY.RECONVERGENT B1, `(.L_x_964) ;  /* 0x0000011000017945 */ /* 0x000fe40003800200 */
[----:B------:R-:W0:Y:S02]  /*01d0*/  MUFU.RCP64H R5, R7 ;  /* 0x0000000700057308 */ /* 0x000e240000001800 */
[----:B0-----:R-:W-:-:S08]  /*01e0*/  DFMA R8, -|R2|, R4, 1 ;  /* 0x3ff000000208742b */ /* 0x001fd00000000304 */
[----:B------:R-:W-:-:S08]  /*01f0*/  DFMA R8, R8, R8, R8 ;  /* 0x000000080808722b */ /* 0x000fd00000000008 */
[----:B------:R-:W-:-:S08]  /*0200*/  DFMA R8, R4, R8, R4 ;  /* 0x000000080408722b */ /* 0x000fd00000000004 */
[----:B------:R-:W-:-:S08]  /*0210*/  DFMA R4, -|R2|, R8, 1 ;  /* 0x3ff000000204742b */ /* 0x000fd00000000308 */
[----:B------:R-:W-:-:S08]  /*0220*/  DFMA R4, R8, R4, R8 ;  /* 0x000000040804722b */ /* 0x000fd00000000008 */
[----:B------:R-:W-:-:S08]  /*0230*/  DMUL R8, R4, -UR6 ;  /* 0x8000000604087c28 */ /* 0x000fd00008000000 */
[----:B------:R-:W-:-:S08]  /*0240*/  DFMA R10, -|R2|, R8, -UR6 ;  /* 0x80000006020a7e2b */ /* 0x000fd00008000308 */
[----:B------:R-:W-:-:S10]  /*0250*/  DFMA R4, R4, R10, R8 ;  /* 0x0000000a0404722b */ /* 0x000fd40000000008 */
[----:B------:R-:W-:-:S05]  /*0260*/  FFMA R0, RZ, R7, R5 ;  /* 0x00000007ff007223 */ /* 0x000fca0000000005 */
[----:B------:R-:W-:-:S13]  /*0270*/  FSETP.GT.AND P0, PT, |R0|, 1.469367938527859385e-39, PT ;  /* 0x001000000000780b */ /* 0x000fda0003f04200 */
[----:B------:R-:W-:Y:S05]  /*0280*/  @P0 BRA `(.L_x_965) ;  /* 0x0000000000100947 */ /* 0x000fea0003800000 */
[----:B------:R-:W-:-:S07]  /*0290*/  MOV R0, 0x2b0 ;  /* 0x000002b000007802 */ /* 0x000fce0000000f00 */
[----:B------:R-:W-:Y:S05]  /*02a0*/  CALL.REL.NOINC `($__internal_70_$__cuda_sm20_div_rn_f64_full) ;  /* 0x00000038008c7944 */ /* 0x000fea0003c00000 */
[----:B------:R-:W-:Y:S02]  /*02b0*/  IMAD.MOV.U32 R4, RZ, RZ, R12 ;  /* 0x000000ffff047224 */ /* 0x000fe400078e000c */
[----:B------:R-:W-:-:S07]  /*02c0*/  IMAD.MOV.U32 R5, RZ, RZ, R13 ;  /* 0x000000ffff057224 */ /* 0x000fce00078e000d */
.L_x_965:
[----:B------:R-:W-:Y:S05]  /*02d0*/  BSYNC.RECONVERGENT B1 ;  /* 0x0000000000017941 */ /* 0x000fea0003800200 */
.L_x_964:
[----:B------:R-:W-:Y:S05]  /*02e0*/  BRA `(.L_x_966) ;  /* 0x0000003400b07947 */ /* 0x000fea0003800000 */
.L_x_963:
[----:B------:R-:W-:Y:S01]  /*02f0*/  UMOV UR6, 0x8132576 ;  /* 0x0813257600067882 */ /* 0x000fe20000000000 */
[----:B------:R-:W-:Y:S02]  /*0300*/  UMOV UR7, 0x3ff4c6f2 ;  /* 0x3ff4c6f200077882 */ /* 0x000fe40000000000 */
[----:B------:R-:W-:-:S14]  /*0310*/  DSETP.GTU.AND P0, PT, |R2|, UR6, PT ;  /* 0x0000000602007e2a */ /* 0x000fdc000bf0c200 */
[----:B------:R-:W-:Y:S05]  /*0320*/  @P0 BRA `(.L_x_967) ;  /* 0x0000001c007c0947 */ /* 0x000fea0003800000 */
[----:B------:R-:W-:Y:S01]  /*0330*/  UMOV UR6, 0xbad7b784 ;  /* 0xbad7b78400067882 */ /* 0x000fe20000000000 */
[----:B------:R-:W-:Y:S01]  /*0340*/  UMOV UR7, 0x400353aa ;  /* 0x400353aa00077882 */ /* 0x000fe20000000000 */
[----:B------:R-:W-:Y:S01]  /*0350*/  BSSY.RECONVERGENT B1, `(.L_x_968) ;  /* 0x0000154000017945 */ /* 0x000fe20003800200 */
[----:B------:R-:W-:Y:S02]  /*0360*/  DSETP.GTU.AND P0, PT, |R2|, UR6, PT ;  /* 0x0000000602007e2a */ /* 0x000fe4000bf0c200 */
[----:B------:R-:W-:-:S12]  /*0370*/  DADD R4, -RZ, |R2| ;  /* 0x00000000ff047229 */ /* 0x000fd80000000502 */
[----:B------:R-:W-:Y:S05]  /*0380*/  @P0 BRA `(.L_x_969) ;  /* 0x0000000000bc0947 */ /* 0x000fea0003800000 */
[----:B------:R-:W-:Y:S01]  /*0390*/  IMAD.MOV.U32 R6, RZ, RZ, -0x5f23c0ab ;  /* 0xa0dc3f55ff067424 */ /* 0x000fe200078e00ff */
[----:B------:R-:W-:Y:S01]  /*03a0*/  UMOV UR6, 0xdcde2ad3 ;  /* 0xdcde2ad300067882 */ /* 0x000fe20000000000 */
[----:B------:R-:W-:Y:S01]  /*03b0*/  IMAD.MOV.U32 R7, RZ, RZ, 0x3d4dd167 ;  /* 0x3d4dd167ff077424 */ /* 0x000fe200078e00ff */
[----:B------:R-:W-:-:S05]  /*03c0*/  UMOV UR7, 0x3d020e4a ;  /* 0x3d020e4a00077882 */ /* 0x000fca0000000000 */
[----:B------:R-:W-:Y:S01]  /*03d0*/  DFMA R6, |R2|, UR6, -R6 ;  /* 0x0000000602067c2b */ /* 0x000fe20008000a06 */
[----:B------:R-:W-:Y:S01]  /*03e0*/  UMOV UR6, 0xa491e487 ;  /* 0xa491e48700067882 */ /* 0x000fe20000000000 */
[----:B------:R-:W-:-:S06]  /*03f0*/  UMOV UR7, 0x3d5503f5 ;  /* 0x3d5503f500077882 */ /* 0x000fcc0000000000 */
[----:B------:R-:W-:Y:S01]  /*0400*/  DFMA R6, |R2|, R6, UR6 ;  /* 0x0000000602067e2b */ /* 0x000fe20008000206 */
        /* <DEDUP_REMOVED lines=8> */
[----:B------:R-:W-:Y:S01]  /*0490*/  DFMA R6, |R2|, R6, -UR6 ;  /* 0x8000000602067e2b */ /* 0x000fe20008000206 */
        /* <DEDUP_REMOVED lines=26> */
[----:B------:R-:W-:-:S08]  /*0640*/  DFMA R6, |R2|, R6, UR6 ;  /* 0x0000000602067e2b */ /* 0x000fd00008000206 */
[----:B------:R-:W-:-:S08]  /*0650*/  DFMA R6, |R2|, R6, 0.5 ;  /* 0x3fe000000206742b */ /* 0x000fd00000000206 */
[----:B------:R-:W-:Y:S01]  /*0660*/  DMUL R8, |R2|, R6 ;  /* 0x0000000602087228 */ /* 0x000fe20000000200 */
[----:B------:R-:W-:Y:S10]  /*0670*/  BRA `(.L_x_970) ;  /* 0x0000001000847947 */ /* 0x000ff40003800000 */
.L_x_969:
[----:B------:R-:W-:Y:S01]  /*0680*/  UMOV UR6, 0x574614ea ;  /* 0x574614ea00067882 */ /* 0x000fe20000000000 */
[----:B------:R-:W-:Y:S02]  /*0690*/  UMOV UR7, 0x4015b1d0 ;  /* 0x4015b1d000077882 */ /* 0x000fe40000000000 */
[----:B------:R-:W-:-:S14]  /*06a0*/  DSETP.GTU.AND P0, PT, |R2|, UR6, PT ;  /* 0x0000000602007e2a */ /* 0x000fdc000bf0c200 */
[----:B------:R-:W-:Y:S05]  /*06b0*/  @P0 BRA `(.L_x_971) ;  /* 0x0000000000dc0947 */ /* 0x000fea0003800000 */
[----:B------:R-:W-:Y:S01]  /*06c0*/  UMOV UR6, 0x75af6f09 ;  /* 0x75af6f0900067882 */ /* 0x000fe20000000000 */
[----:B------:R-:W-:Y:S01]  /*06d0*/  UMOV UR7, 0x400ea755 ;  /* 0x400ea75500077882 */ /* 0x000fe20000000000 */
[----:B------:R-:W-:Y:S01]  /*06e0*/  IMAD.MOV.U32 R6, RZ, RZ, 0x1df02dad ;  /* 0x1df02dadff067424 */ /* 0x000fe200078e00ff */
[----:B------:R-:W-:Y:S01]  /*06f0*/  DADD R8, |R2|, -UR6 ;  /* 0x8000000602087e29 */ /* 0x000fe20008000200 */
[----:B------:R-:W-:Y:S01]  /*0700*/  UMOV UR6, 0xa9d1b256 ;  /* 0xa9d1b25600067882 */ /* 0x000fe20000000000 */
[----:B------:R-:W-:Y:S01]  /*0710*/  UMOV UR7, 0x3ca60155 ;  /* 0x3ca6015500077882 */ /* 0x000fe20000000000 */
[----:B------:R-:W-:-:S05]  /*0720*/  IMAD.MOV.U32 R7, RZ, RZ, 0x3d41011a ;  /* 0x3d41011aff077424 */ /* 0x000fca00078e00ff */
[----:B------:R-:W-:Y:S01]  /*0730*/  DADD R8, R8, UR6 ;  /* 0x0000000608087e29 */ /* 0x000fe20008000000 */
[----:B------:R-:W-:Y:S01]  /*0740*/  UMOV UR6, 0xbb60175e ;  /* 0xbb60175e00067882 */ /* 0x000fe20000000000 */
[----:B------:R-:W-:-:S06]  /*0750*/  UMOV UR7, 0x3cf8d3cd ;  /* 0x3cf8d3cd00077882 */ /* 0x000fcc0000000000 */
[----:B------:R-:W-:Y:S01]  /*0760*/  DFMA R6, R8, -UR6, R6 ;  /* 0x8000000608067c2b */ /* 0x000fe20008000006 */
[----:B------:R-:W-:Y:S01]  /*0770*/  UMOV UR6, 0xc1e5e222 ;  /* 0xc1e5e22200067882 */ /* 0x000fe20000000000 */
[----:B------:R-:W-:-:S06]  /*0780*/  UMOV UR7, 0x3d76013a ;  /* 0x3d76013a00077882 */ /* 0x000fcc0000000000 */
[----:B------:R-:W-:Y:S01]  /*0790*/  DFMA R6, R8, R6, UR6 ;  /* 0x0000000608067e2b */ /* 0x000fe20008000006 */
[----:B------:R-:W-:Y:S01]  /*07a0*/  UMOV UR6, 0xd96d5f03 ;  /* 0xd96d5f0300067882 */ /* 0x000fe20000000000 */
[----:B------:R-:W-:-:S06]  /*07b0*/  UMOV UR7, 0x3dbec315 ;  /* 0x3dbec31500077882 */ /* 0x000fcc0000000000 */
[----:B------:R-:W-:Y:S01]  /*07c0*/  DFMA R6, R8, R6, -UR6 ;  /* 0x8000000608067e2b */ /* 0x000fe20008000006 */
[----:B------:R-:W-:Y:S01]  /*07d0*/  UMOV UR6, 0xb4b57207 ;  /* 0xb4b5720700067882 */ /* 0x000fe20000000000 */
[----:B------:R-:W-:-:S06]  /*07e0*/  UMOV UR7, 0x3df03be1 ;  /* 0x3df03be100077882 */ /* 0x000fcc0000000000 */
[----:B------:R-:W-:Y:S01]  /*07f0*/  DFMA R6, R8, R6, -UR6 ;  /* 0x8000000608067e2b */ /* 0x000fe20008000006 */
        /* <DEDUP_REMOVED lines=32> */
[----:B------:R-:W-:-:S08]  /*0a00*/  DFMA R6, R8, R6, -UR6 ;  /* 0x8000000608067e2b */ /* 0x000fd00008000006 */
[----:B------:R-:W-:Y:S01]  /*0a10*/  DMUL R8, R8, R6 ;  /* 0x0000000608087228 */ /* 0x000fe20000000000 */
[----:B------:R-:W-:Y:S10]  /*0a20*/  BRA `(.L_x_970) ;  /* 0x0000000c00987947 */ /* 0x000ff40003800000 */
.L_x_971:
        /* <DEDUP_REMOVED lines=14> */
[----:B------:R-:W-:Y:S01]  /*0b10*/  DFMA R6, R8, UR6, -R6 ;  /* 0x0000000608067c2b */ /* 0x000fe20008000806 */
        /* <DEDUP_REMOVED lines=41> */
[----:B------:R-:W-:-:S08]  /*0db0*/  DFMA R6, R8, R6, UR6 ;  /* 0x0000000608067e2b */ /* 0x000fd00008000006 */
[----:B------:R-:W-:Y:S01]  /*0dc0*/  DMUL R8, R8, R6 ;  /* 0x0000000608087228 */ /* 0x000fe20000000000 */
[----:B------:R-:W-:Y:S10]  /*0dd0*/  BRA `(.L_x_970) ;  /* 0x0000000800ac7947 */ /* 0x000ff40003800000 */
.L_x_972:
[----:B------:R-:W0:Y:S01]  /*0de0*/  MUFU.RCP64H R5, R5 ;  /* 0x0000000500057308 */ /* 0x000e220000001800 */
[----:B------:R-:W-:Y:S01]  /*0df0*/  IMAD.MOV.U32 R4, RZ, RZ, RZ ;  /* 0x000000ffff047224 */ /* 0x000fe200078e00ff */
[----:B------:R-:W-:Y:S01]  /*0e00*/  UMOV UR6, 0x212fdc9a ;  /* 0x212fdc9a00067882 */ /* 0x000fe20000000000 */
[----:B------:R-:W-:Y:S01]  /*0e10*/  IMAD.MOV.U32 R8, RZ, RZ, 0x6857bee0 ;  /* 0x6857bee0ff087424 */ /* 0x000fe200078e00ff */
[----:B------:R-:W-:Y:S01]  /*0e20*/  UMOV UR7, 0x418da26b ;  /* 0x418da26b00077882 */ /* 0x000fe20000000000 */
[----:B------:R-:W-:Y:S01]  /*0e30*/  IMAD.MOV.U32 R9, RZ, RZ, 0x415a30ac ;  /* 0x415a30acff097424 */ /* 0x000fe200078e00ff */
[----:B------:R-:W-:Y:S01]  /*0e40*/  UMOV UR8, 0x6dc9c883 ;  /* 0x6dc9c88300087882 */ /* 0x000fe20000000000 */
[----:B------:R-:W-:Y:S01]  /*0e50*/  UMOV UR9, 0x3fe45f30 ;  /* 0x3fe45f3000097882 */ /* 0x000fe20000000000 */
[----:B------:R-:W-:Y:S01]  /*0e60*/  BSSY.RECONVERGENT B2, `(.L_x_973) ;  /* 0x0000048000027945 */ /* 0x000fe20003800200 */
[----:B0-----:R-:W-:-:S08]  /*0e70*/  DFMA R6, -|R2|, R4, 1 ;  /* 0x3ff000000206742b */ /* 0x001fd00000000304 */
[----:B------:R-:W-:-:S08]  /*0e80*/  DFMA R6, R6, R6, R6 ;  /* 0x000000060606722b */ /* 0x000fd00000000006 */
[----:B------:R-:W-:Y:S01]  /*0e90*/  DFMA R18, R4, R6, R4 ;  /* 0x000000060412722b */ /* 0x000fe20000000004 */
[----:B------:R-:W-:Y:S02]  /*0ea0*/  IMAD.MOV.U32 R4, RZ, RZ, 0x22a3f8be ;  /* 0x22a3f8beff047424 */ /* 0x000fe400078e00ff */
[----:B------:R-:W-:-:S05]  /*0eb0*/  IMAD.MOV.U32 R5, RZ, RZ, 0x4099c063 ;  /* 0x4099c063ff057424 */ /* 0x000fca00078e00ff */
[----:B------:R-:W-:-:S08]  /*0ec0*/  DMUL R6, R18, R18 ;  /* 0x0000001212067228 */ /* 0x000fd00000000000 */
[----:B------:R-:W-:Y:S01]  /*0ed0*/  DFMA R8, R6, -UR6, R8 ;  /* 0x8000000606087c2b */ /* 0x000fe20008000008 */
        /* <DEDUP_REMOVED lines=23> */
[C---:B------:R-:W-:Y:S01]  /*1050*/  DFMA R8, R6.reuse, R8, UR6 ;  /* 0x0000000606087e2b */ /* 0x040fe20008000008 */
[----:B------:R-:W-:Y:S01]  /*1060*/  UMOV UR6, 0x3f2f6751 ;  /* 0x3f2f675100067882 */ /* 0x000fe20000000000 */
[----:B------:R-:W-:Y:S02]  /*1070*/  UMOV UR7, 0x40cd02ea ;  /* 0x40cd02ea00077882 */ /* 0x000fe40000000000 */
[----:B------:R-:W-:Y:S01]  /*1080*/  DFMA R4, R6, UR6, -R4 ;  /* 0x0000000606047c2b */ /* 0x000fe20008000804 */
[----:B------:R-:W-:Y:S01]  /*1090*/  UMOV UR6, 0x4da77324 ;  /* 0x4da7732400067882 */ /* 0x000fe20000000000 */
[----:B------:R-:W-:Y:S02]  /*10a0*/  UMOV UR7, 0x405b8935 ;  /* 0x405b893500077882 */ /* 0x000fe40000000000 */
[----:B------:R-:W-:-:S04]  /*10b0*/  DFMA R18, R18, R8, |R2| ;  /* 0x000000081212722b */ /* 0x000fc80000000402 */
[----:B------:R-:W-:Y:S01]  /*10c0*/  DFMA R4, R6, R4, UR6 ;  /* 0x0000000606047e2b */ /* 0x000fe20008000004 */
[----:B------:R-:W-:Y:S01]  /*10d0*/  UMOV UR6, 0x94653188 ;  /* 0x9465318800067882 */ /* 0x000fe20000000000 */
[----:B------:R-:W-:Y:S02]  /*10e0*/  UMOV UR7, 0x401e3522 ;  /* 0x401e352200077882 */ /* 0x000fe40000000000 */
[C---:B------:R-:W-:Y:S02]  /*10f0*/  DMUL R8, R18.reuse, UR8 ;  /* 0x0000000812087c28 */ /* 0x040fe40008000000 */
[----:B------:R-:W-:Y:S02]  /*1100*/  DSETP.GE.AND P0, PT, |R18|, 2.14748364800000000000e+09, PT ;  /* 0x41e000001200742a */ /* 0x000fe40003f06200 */
[----:B------:R-:W-:Y:S01]  /*1110*/  DFMA R4, R6, R4, -UR6 ;  /* 0x8000000606047e2b */ /* 0x000fe20008000004 */
[----:B------:R-:W-:Y:S01]  /*1120*/  UMOV UR6, 0xb16bd7a7 ;  /* 0xb16bd7a700067882 */ /* 0x000fe20000000000 */
[----:B------:R-:W0:Y:S01]  /*1130*/  F2I.F64 R0, R8 ;  /* 0x0000000800007311 */ /* 0x000e220000301100 */
[----:B------:R-:W-:-:S05]  /*1140*/  UMOV UR7, 0x3fe9bc7d ;  /* 0x3fe9bc7d00077882 */ /* 0x000fca0000000000 */
[----:B------:R-:W-:Y:S01]  /*1150*/  DFMA R4, R6, R4, UR6 ;  /* 0x0000000606047e2b */ /* 0x000fe20008000004 */
[----:B------:R-:W-:Y:S01]  /*1160*/  UMOV UR6, 0xc3a4f741 ;  /* 0xc3a4f74100067882 */ /* 0x000fe20000000000 */
[----:B------:R-:W-:-:S06]  /*1170*/  UMOV UR7, 0x3fc8bfe1 ;  /* 0x3fc8bfe100077882 */ /* 0x000fcc0000000000 */
[----:B------:R-:W-:Y:S01]  /*1180*/  DFMA R4, R6, R4, -UR6 ;  /* 0x8000000606047e2b */ /* 0x000fe20008000004 */
[----:B0-----:R-:W0:Y:S01]  /*1190*/  I2F.F64 R10, R0 ;  /* 0x00000000000a7312 */ /* 0x001e220000201c00 */
[----:B------:R-:W-:Y:S01]  /*11a0*/  UMOV UR6, 0x54442d18 ;  /* 0x54442d1800067882 */ /* 0x000fe20000000000 */
[----:B------:R-:W-:Y:S02]  /*11b0*/  UMOV UR7, 0x3ff921fb ;  /* 0x3ff921fb00077882 */ /* 0x000fe40000000000 */
[----:B0-----:R-:W-:Y:S01]  /*11c0*/  DFMA R12, R10, -UR6, R18 ;  /* 0x800000060a0c7c2b */ /* 0x001fe20008000012 */
[----:B------:R-:W-:Y:S01]  /*11d0*/  UMOV UR6, 0xf0d00be2 ;  /* 0xf0d00be200067882 */ /* 0x000fe20000000000 */
[----:B------:R-:W-:Y:S02]  /*11e0*/  UMOV UR7, 0x3fc7ffff ;  /* 0x3fc7ffff00077882 */ /* 0x000fe40000000000 */
[----:B------:R-:W-:Y:S01]  /*11f0*/  DFMA R4, R6, R4, UR6 ;  /* 0x0000000606047e2b */ /* 0x000fe20008000004 */
[----:B------:R-:W-:Y:S01]  /*1200*/  UMOV UR6, 0x33145c00 ;  /* 0x33145c0000067882 */ /* 0x000fe20000000000 */
[----:B------:R-:W-:-:S02]  /*1210*/  UMOV UR7, 0x3c91a626 ;  /* 0x3c91a62600077882 */ /* 0x000fc40000000000 */
[----:B------:R-:W-:Y:S01]  /*1220*/  DFMA R12, R10, -UR6, R12 ;  /* 0x800000060a0c7c2b */ /* 0x000fe2000800000c */
[----:B------:R-:W-:Y:S01]  /*1230*/  UMOV UR6, 0x68cc ;  /* 0x000068cc00067882 */ /* 0x000fe20000000000 */
[----:B------:R-:W-:Y:S02]  /*1240*/  UMOV UR7, 0x3ff00000 ;  /* 0x3ff0000000077882 */ /* 0x000fe40000000000 */
[----:B------:R-:W-:Y:S01]  /*1250*/  DFMA R6, R6, R4, UR6 ;  /* 0x0000000606067e2b */ /* 0x000fe20008000004 */
[----:B------:R-:W-:Y:S01]  /*1260*/  UMOV UR6, 0x252049c0 ;  /* 0x252049c000067882 */ /* 0x000fe20000000000 */
[----:B------:R-:W-:Y:S02]  /*1270*/  UMOV UR7, 0x397b839a ;  /* 0x397b839a00077882 */ /* 0x000fe40000000000 */
[----:B------:R-:W-:Y:S01]  /*1280*/  DFMA R10, R10, -UR6, R12 ;  /* 0x800000060a0a7c2b */ /* 0x000fe2000800000c */
[----:B------:R-:W-:Y:S10]  /*1290*/  @!P0 BRA `(.L_x_974) ;  /* 0x0000000000108947 */ /* 0x000ff40003800000 */
[----:B------:R-:W-:-:S07]  /*12a0*/  MOV R16, 0x12c0 ;  /* 0x000012c000107802 */ /* 0x000fce0000000f00 */
[----:B------:R-:W-:Y:S05]  /*12b0*/  CALL.REL.NOINC `($vec_y1$__internal_trig_reduction_slowpathd) ;  /* 0x0000003000547944 */ /* 0x000fea0003c00000 */
[----:B------:R-:W-:Y:S02]  /*12c0*/  IMAD.MOV.U32 R10, RZ, RZ, R8 ;  /* 0x000000ffff0a7224 */ /* 0x000fe400078e0008 */
[----:B------:R-:W-:-:S07]  /*12d0*/  IMAD.MOV.U32 R11, RZ, RZ, R9 ;  /* 0x000000ffff0b7224 */ /* 0x000fce00078e0009 */
.L_x_974:
[----:B------:R-:W-:Y:S05]  /*12e0*/  BSYNC.RECONVERGENT B2 ;  /* 0x0000000000027941 */ /* 0x000fea0003800200 */
.L_x_973:
[----:B------:R-:W-:Y:S01]  /*12f0*/  LOP3.LUT R4, R0, 0x3, RZ, 0xc0, !PT ;  /* 0x0000000300047812 */ /* 0x000fe200078ec0ff */
[----:B------:R-:W-:Y:S01]  /*1300*/  UMOV UR6, 0x7f3321d2 ;  /* 0x7f3321d200067882 */ /* 0x000fe20000000000 */
[----:B------:R-:W-:Y:S01]  /*1310*/  UMOV UR7, 0x4002d97c ;  /* 0x4002d97c00077882 */ /* 0x000fe20000000000 */
[----:B------:R-:W-:Y:S01]  /*1320*/  BSSY.RECONVERGENT B2, `(.L_x_975) ;  /* 0x0000021000027945 */ /* 0x000fe20003800200 */
[----:B------:R-:W-:Y:S01]  /*1330*/  DADD R10, R10, -UR6 ;  /* 0x800000060a0a7e29 */ /* 0x000fe20008000000 */
[----:B------:R-:W-:Y:S01]  /*1340*/  UMOV UR6, 0x54442d18 ;  /* 0x54442d1800067882 */ /* 0x000fe20000000000 */
[----:B------:R-:W0:Y:S01]  /*1350*/  I2F.F64.U32 R4, R4 ;  /* 0x0000000400047312 */ /* 0x000e220000201800 */
[----:B------:R-:W-:-:S05]  /*1360*/  UMOV UR7, 0x3ff921fb ;  /* 0x3ff921fb00077882 */ /* 0x000fca0000000000 */
[----:B0-----:R-:W-:-:S08]  /*1370*/  DFMA R18, R4, UR6, R10 ;  /* 0x0000000604127c2b */ /* 0x001fd0000800000a */
[----:B------:R-:W-:-:S14]  /*1380*/  DSETP.NEU.AND P0, PT, |R18|, +INF , PT ;  /* 0x7ff000001200742a */ /* 0x000fdc0003f0d200 */
[----:B------:R-:W-:Y:S01]  /*1390*/  @!P0 DMUL R12, RZ, R18 ;  /* 0x00000012ff0c8228 */ /* 0x000fe20000000000 */
[----:B------:R-:W-:Y:S01]  /*13a0*/  @!P0 IMAD.MOV.U32 R0, RZ, RZ, 0x1 ;  /* 0x00000001ff008424 */ /* 0x000fe200078e00ff */
[----:B------:R-:W-:Y:S09]  /*13b0*/  @!P0 BRA `(.L_x_976) ;  /* 0x00000000005c8947 */ /* 0x000ff20003800000 */
[----:B------:R-:W-:Y:S01]  /*13c0*/  UMOV UR6, 0x6dc9c883 ;  /* 0x6dc9c88300067882 */ /* 0x000fe20000000000 */
[----:B------:R-:W-:Y:S01]  /*13d0*/  UMOV UR7, 0x3fe45f30 ;  /* 0x3fe45f3000077882 */ /* 0x000fe20000000000 */
[C---:B------:R-:W-:Y:S01]  /*13e0*/  DSETP.GE.AND P0, PT, |R18|.reuse, 2.14748364800000000000e+09, PT ;  /* 0x41e000001200742a */ /* 0x040fe20003f06200 */
[----:B------:R-:W-:Y:S01]  /*13f0*/  BSSY.RECONVERGENT B3, `(.L_x_977) ;  /* 0x0000012000037945 */ /* 0x000fe20003800200 */
        /* <DEDUP_REMOVED lines=13> */
[----:B------:R-:W-:-:S07]  /*14d0*/  MOV R16, 0x14f0 ;  /* 0x000014f000107802 */ /* 0x000fce0000000f00 */
[----:B------:R-:W-:Y:S05]  /*14e0*/  CALL.REL.NOINC `($vec_y1$__internal_trig_reduction_slowpathd) ;  /* 0x0000002c00c87944 */ /* 0x000fea0003c00000 */
[----:B------:R-:W-:Y:S02]  /*14f0*/  IMAD.MOV.U32 R12, RZ, RZ, R8 ;  /* 0x000000ffff0c7224 */ /* 0x000fe400078e0008 */
[----:B------:R-:W-:-:S07]  /*1500*/  IMAD.MOV.U32 R13, RZ, RZ, R9 ;  /* 0x000000ffff0d7224 */ /* 0x000fce00078e0009 */
.L_x_978:
[----:B------:R-:W-:Y:S05]  /*1510*/  BSYNC.RECONVERGENT B3 ;  /* 0x0000000000037941 */ /* 0x000fea0003800200 */
.L_x_977:
[----:B------:R-:W-:-:S07]  /*1520*/  VIADD R0, R0, 0x1 ;  /* 0x0000000100007836 */ /* 0x000fce0000000000 */
.L_x_976:
[----:B------:R-:W-:Y:S05]  /*1530*/  BSYNC.RECONVERGENT B2 ;  /* 0x0000000000027941 */ /* 0x000fea0003800200 */
.L_x_975:
[----:B------:R-:W0:Y:S01]  /*1540*/  LDCU.64 UR6, c[0x4][0x40] ;  /* 0x01000800ff0677ac */ /* 0x000e220008000a00 */
[----:B------:R-:W-:-:S05]  /*1550*/  IMAD.SHL.U32 R4, R0, 0x40, RZ ;  /* 0x0000004000047824 */ /* 0x000fca00078e00ff */
[----:B------:R-:W-:-:S04]  /*1560*/  LOP3.LUT R4, R4, 0x40, RZ, 0xc0, !PT ;  /* 0x0000004004047812 */ /* 0x000fc800078ec0ff */
[----:B0-----:R-:W-:-:S05]  /*1570*/  IADD3 R4, P0, PT, R4, UR6, RZ ;  /* 0x0000000604047c10 */ /* 0x001fca000ff1e0ff */
[----:B------:R-:W-:-:S05]  /*1580*/  IMAD.X R5, RZ, RZ, UR7, P0 ;  /* 0x00000007ff057e24 */ /* 0x000fca00080e06ff */
[----:B------:R-:W2:Y:S04]  /*1590*/  LDG.E.128.CONSTANT R20, desc[UR4][R4.64] ;  /* 0x0000000404147981 */ /* 0x000ea8000c1e9d00 */
[----:B------:R-:W3:Y:S04]  /*15a0*/  LDG.E.128.CONSTANT R8, desc[UR4][R4.64+0x10] ;  /* 0x0000100404087981 */ /* 0x000ee8000c1e9d00 */
[----:B------:R0:W4:Y:S01]  /*15b0*/  LDG.E.128.CONSTANT R16, desc[UR4][R4.64+0x20] ;  /* 0x0000200404107981 */ /* 0x000122000c1e9d00 */
[----:B------:R-:W-:Y:S01]  /*15c0*/  LOP3.LUT R15, R0, 0x1, RZ, 0xc0, !PT ;  /* 0x00000001000f7812 */ /* 0x000fe200078ec0ff */
[----:B------:R-:W-:Y:S01]  /*15d0*/  IMAD.MOV.U32 R26, RZ, RZ, 0x20fd8164 ;  /* 0x20fd8164ff1a7424 */ /* 0x000fe200078e00ff */
[----:B------:R-:W-:Y:S01]  /*15e0*/  DMUL R24, R12, R12 ;  /* 0x0000000c0c187228 */ /* 0x000fe20000000000 */
[----:B------:R-:W-:Y:S01]  /*15f0*/  BSSY.RECONVERGENT B2, `(.L_x_979) ;  /* 0x0000024000027945 */ /* 0x000fe20003800200 */
[----:B------:R-:W-:Y:S01]  /*1600*/  ISETP.NE.U32.AND P0, PT, R15, 0x1, PT ;  /* 0x000000010f00780c */ /* 0x000fe20003f05070 */
[----:B------:R-:W-:-:S03]  /*1610*/  IMAD.MOV.U32 R15, RZ, RZ, 0x3da8ff83 ;  /* 0x3da8ff83ff0f7424 */ /* 0x000fc600078e00ff */
[----:B------:R-:W-:Y:S01]  /*1620*/  FSEL R26, R26, -8.06006814911005101289e+34, !P0 ;  /* 0xf9785eba1a1a7808 */ /* 0x000fe20004000000 */
[----:B0-----:R-:W-:Y:S01]  /*1630*/  DADD R4, -RZ, |R2| ;  /* 0x00000000ff047229 */ /* 0x001fe20000000502 */
[----:B------:R-:W-:-:S09]  /*1640*/  FSEL R27, -R15, 0.11223486810922622681, !P0 ;  /* 0x3de5db650f1b7808 */ /* 0x000fd20004000100 */
[----:B------:R-:W-:-:S05]  /*1650*/  VIADD R15, R5, 0xfff00000 ;  /* 0xfff00000050f7836 */ /* 0x000fca0000000000 */
[----:B------:R-:W-:Y:S01]  /*1660*/  ISETP.GE.U32.AND P1, PT, R15, 0x7fe00000, PT ;  /* 0x7fe000000f00780c */ /* 0x000fe20003f26070 */
[----:B--2---:R-:W-:-:S08]  /*1670*/  DFMA R20, R24, R26, R20 ;  /* 0x0000001a1814722b */ /* 0x004fd00000000014 */
[----:B------:R-:W-:-:S08]  /*1680*/  DFMA R20, R24, R20, R22 ;  /* 0x000000141814722b */ /* 0x000fd00000000016 */
[----:B---3--:R-:W-:Y:S01]  /*1690*/  DFMA R8, R24, R20, R8 ;  /* 0x000000141808722b */ /* 0x008fe20000000008 */
[----:B------:R-:W-:Y:S02]  /*16a0*/  IMAD.MOV.U32 R20, RZ, RZ, 0x0 ;  /* 0x00000000ff147424 */ /* 0x000fe400078e00ff */
[----:B------:R-:W-:-:S05]  /*16b0*/  IMAD.MOV.U32 R21, RZ, RZ, 0x3fd80000 ;  /* 0x3fd80000ff157424 */ /* 0x000fca00078e00ff */
[----:B------:R-:W-:Y:S02]  /*16c0*/  DFMA R10, R24, R8, R10 ;  /* 0x00000008180a722b */ /* 0x000fe4000000000a */
[----:B------:R-:W0:Y:S01]  /*16d0*/  MUFU.RSQ64H R9, R5 ;  /* 0x0000000500097308 */ /* 0x000e220000001c00 */
[----:B------:R-:W-:-:S05]  /*16e0*/  IMAD.MOV.U32 R8, RZ, RZ, RZ ;  /* 0x000000ffff087224 */ /* 0x000fca00078e00ff */
[----:B----4-:R-:W-:-:S08]  /*16f0*/  DFMA R10, R24, R10, R16 ;  /* 0x0000000a180a722b */ /* 0x010fd00000000010 */
[----:B------:R-:W-:Y:S02]  /*1700*/  DFMA R10, R24, R10, R18 ;  /* 0x0000000a180a722b */ /* 0x000fe40000000012 */
[----:B0-----:R-:W-:-:S06]  /*1710*/  DMUL R16, R8, R8 ;  /* 0x0000000808107228 */ /* 0x001fcc0000000000 */
[----:B------:R-:W-:Y:S02]  /*1720*/  DFMA R12, R10, R12, R12 ;  /* 0x0000000c0a0c722b */ /* 0x000fe4000000000c */
[----:B------:R-:W-:Y:S02]  /*1730*/  DFMA R10, R24, R10, 1 ;  /* 0x3ff00000180a742b */ /* 0x000fe4000000000a */
[----:B------:R-:W-:-:S08]  /*1740*/  DFMA R16, |R2|, -R16, 1 ;  /* 0x3ff000000210742b */ /* 0x000fd00000000a10 */
[----:B------:R-:W-:Y:S02]  /*1750*/  FSEL R18, R10, R12, !P0 ;  /* 0x0000000c0a127208 */ /* 0x000fe40004000000 */
[----:B------:R-:W-:Y:S01]  /*1760*/  FSEL R19, R11, R13, !P0 ;  /* 0x0000000d0b137208 */ /* 0x000fe20004000000 */
[----:B------:R-:W-:Y:S01]  /*1770*/  DFMA R12, R16, R20, 0.5 ;  /* 0x3fe00000100c742b */ /* 0x000fe20000000014 */
[----:B------:R-:W-:Y:S01]  /*1780*/  LOP3.LUT P0, RZ, R0, 0x2, RZ, 0xc0, !PT ;  /* 0x0000000200ff7812 */ /* 0x000fe2000780c0ff */
[----:B------:R-:W-:-:S03]  /*1790*/  DMUL R16, R8, R16 ;  /* 0x0000001008107228 */ /* 0x000fc60000000000 */
[----:B------:R-:W-:-:S05]  /*17a0*/  DADD R10, RZ, -R18 ;  /* 0x00000000ff0a7229 */ /* 0x000fca0000000812 */
[----:B------:R-:W-:-:S05]  /*17b0*/  DFMA R12, R12, R16, R8 ;  /* 0x000000100c0c722b */ /* 0x000fca0000000008 */
[----:B------:R-:W-:Y:S02]  /*17c0*/  FSEL R8, R18, R10, !P0 ;  /* 0x0000000a12087208 */ /* 0x000fe40004000000 */
[----:B------:R-:W-:Y:S01]  /*17d0*/  FSEL R9, R19, R11, !P0 ;  /* 0x0000000b13097208 */ /* 0x000fe20004000000 */
[----:B------:R-:W-:Y:S06]  /*17e0*/  @!P1 BRA `(.L_x_980) ;  /* 0x0000000000109947 */ /* 0x000fec0003800000 */
[----:B------:R-:W-:Y:S01]  /*17f0*/  IMAD.MOV.U32 R12, RZ, RZ, R4 ;  /* 0x000000ffff0c7224 */ /* 0x000fe200078e0004 */
[----:B------:R-:W-:Y:S01]  /*1800*/  MOV R0, 0x1830 ;  /* 0x0000183000007802 */ /* 0x000fe20000000f00 */
[----:B------:R-:W-:-:S07]  /*1810*/  IMAD.MOV.U32 R13, RZ, RZ, R5 ;  /* 0x000000ffff0d7224 */ /* 0x000fce00078e0005 */
[----:B------:R-:W-:Y:S05]  /*1820*/  CALL.REL.NOINC `($__internal_71_$__cuda_sm20_drsqrt_f64_slowpath_v2) ;  /* 0x00000028006c7944 */ /* 0x000fea0003c00000 */
.L_x_980:
[----:B------:R-:W-:Y:S05]  /*1830*/  BSYNC.RECONVERGENT B2 ;  /* 0x0000000000027941 */ /* 0x000fea0003800200 */
.L_x_979:
[----:B------:R-:W-:Y:S01]  /*1840*/  UMOV UR6, 0x33d43651 ;  /* 0x33d4365100067882 */ /* 0x000fe20000000000 */
[----:B------:R-:W-:Y:S02]  /*1850*/  UMOV UR7, 0x3fe98845 ;  /* 0x3fe9884500077882 */ /* 0x000fe40000000000 */
[----:B------:R-:W-:-:S08]  /*1860*/  DMUL R12, R12, UR6 ;  /* 0x000000060c0c7c28 */ /* 0x000fd00008000000 */
[----:B------:R-:W-:-:S08]  /*1870*/  DMUL R6, R6, R12 ;  /* 0x0000000c06067228 */ /* 0x000fd00000000000 */
[----:B------:R-:W-:-:S11]  /*1880*/  DMUL R8, R6, R8 ;  /* 0x0000000806087228 */ /* 0x000fd60000000000 */
.L_x_970:
[----:B------:R-:W-:Y:S05]  /*1890*/  BSYNC.RECONVERGENT B1 ;  /* 0x0000000000017941 */ /* 0x000fea0003800200 */
.L_x_968:
[----:B------:R-:W-:Y:S01]  /*18a0*/  ISETP.GT.AND P0, PT, R5, 0xfffff, PT ;  /* 0x000fffff0500780c */ /* 0x000fe20003f04270 */
[----:B------:R-:W-:Y:S01]  /*18b0*/  DADD R6, -RZ, |R2| ;  /* 0x00000000ff067229 */ /* 0x000fe20000000502 */
[----:B------:R-:W-:Y:S09]  /*18c0*/  BSSY.RECONVERGENT B1, `(.L_x_981) ;  /* 0x0000052000017945 */ /* 0x000ff20003800200 */
[----:B------:R-:W-:-:S02]  /*18d0*/  IMAD.MOV.U32 R10, RZ, RZ, R6 ;  /* 0x000000ffff0a7224 */ /* 0x000fc400078e0006 */
[----:B------:R-:W-:Y:S01]  /*18e0*/  IMAD.MOV.U32 R11, RZ, RZ, R7 ;  /* 0x000000ffff0b7224 */ /* 0x000fe200078e0007 */
[----:B------:R-:W-:-:S10]  /*18f0*/  @!P0 DMUL R10, |R2|, 1.80143985094819840000e+16 ;  /* 0x43500000020a8828 */ /* 0x000fd40000000200 */
[----:B------:R-:W-:Y:S02]  /*1900*/  @!P0 IMAD.MOV.U32 R5, RZ, RZ, R11 ;  /* 0x000000ffff058224 */ /* 0x000fe400078e000b */
[----:B------:R-:W-:Y:S02]  /*1910*/  @!P0 IMAD.MOV.U32 R4, RZ, RZ, R10 ;  /* 0x000000ffff048224 */ /* 0x000fe400078e000a */
[----:B------:R-:W-:-:S05]  /*1920*/  VIADD R0, R5, 0xffffffff ;  /* 0xffffffff05007836 */ /* 0x000fca0000000000 */
[----:B------:R-:W-:Y:S01]  /*1930*/  ISETP.GT.U32.AND P1, PT, R0, 0x7feffffe, PT ;  /* 0x7feffffe0000780c */ /* 0x000fe20003f24070 */
[----:B------:R-:W-:Y:S02]  /*1940*/  IMAD.MOV.U32 R0, RZ, RZ, -0x3ff ;  /* 0xfffffc01ff007424 */ /* 0x000fe400078e00ff */
[----:B------:R-:W-:-:S10]  /*1950*/  @!P0 IMAD.MOV.U32 R0, RZ, RZ, -0x435 ;  /* 0xfffffbcbff008424 */ /* 0x000fd400078e00ff */
[----:B------:R-:W-:Y:S05]  /*1960*/  @P1 BRA `(.L_x_982) ;  /* 0x0000000400041947 */ /* 0x000fea0003800000 */
[----:B------:R-:W-:Y:S01]  /*1970*/  LOP3.LUT R10, R5, 0xfffff, RZ, 0xc0, !PT ;  /* 0x000fffff050a7812 */ /* 0x000fe200078ec0ff */
[----:B------:R-:W-:Y:S01]  /*1980*/  IMAD.MOV.U32 R12, RZ, RZ, RZ ;  /* 0x000000ffff0c7224 */ /* 0x000fe200078e00ff */
[----:B------:R-:W-:Y:S01]  /*1990*/  UMOV UR6, 0x3ae80f1e ;  /* 0x3ae80f1e00067882 */ /* 0x000fe20000000000 */
[----:B------:R-:W-:Y:S01]  /*19a0*/  IMAD.MOV.U32 R22, RZ, RZ, -0x748574fc ;  /* 0x8b7a8b04ff167424 */ /* 0x000fe200078e00ff */
[----:B------:R-:W-:Y:S01]  /*19b0*/  LOP3.LUT R11, R10, 0x3ff00000, RZ, 0xfc, !PT ;  /* 0x3ff000000a0b7812 */ /* 0x000fe200078efcff */
[----:B------:R-:W-:Y:S01]  /*19c0*/  IMAD.MOV.U32 R10, RZ, RZ, R4 ;  /* 0x000000ffff0a7224 */ /* 0x000fe200078e0004 */
[----:B------:R-:W-:Y:S01]  /*19d0*/  UMOV UR7, 0x3eb1380b ;  /* 0x3eb1380b00077882 */ /* 0x000fe20000000000 */
[----:B------:R-:W-:Y:S01]  /*19e0*/  IMAD.MOV.U32 R23, RZ, RZ, 0x3ed0ee25 ;  /* 0x3ed0ee25ff177424 */ /* 0x000fe200078e00ff */
[----:B------:R-:W-:Y:S01]  /*19f0*/  ISETP.GE.U32.AND P0, PT, R11, 0x3ff6a09f, PT ;  /* 0x3ff6a09f0b00780c */ /* 0x000fe20003f06070 */
[----:B------:R-:W-:Y:S01]  /*1a00*/  IMAD.MOV.U32 R25, RZ, RZ, 0x43300000 ;  /* 0x43300000ff197424 */ /* 0x000fe200078e00ff */
[----:B------:R-:W-:Y:S01]  /*1a10*/  LEA.HI R0, R5, R0, RZ, 0xc ;  /* 0x0000000005007211 */ /* 0x000fe200078f60ff */
[----:B------:R-:W-:Y:S01]  /*1a20*/  UMOV UR8, 0x80000000 ;  /* 0x8000000000087882 */ /* 0x000fe20000000000 */
[----:B------:R-:W-:-:S09]  /*1a30*/  UMOV UR9, 0x43300000 ;  /* 0x4330000000097882 */ /* 0x000fd20000000000 */
[----:B------:R-:W-:Y:S02]  /*1a40*/  @P0 VIADD R13, R11, 0xfff00000 ;  /* 0xfff000000b0d0836 */ /* 0x000fe40000000000 */
[----:B------:R-:W-:Y:S02]  /*1a50*/  @P0 VIADD R0, R0, 0x1 ;  /* 0x0000000100000836 */ /* 0x000fe40000000000 */
[----:B------:R-:W-:-:S03]  /*1a60*/  @P0 IMAD.MOV.U32 R11, RZ, RZ, R13 ;  /* 0x000000ffff0b0224 */ /* 0x000fc600078e000d */
[----:B------:R-:W-:-:S03]  /*1a70*/  LOP3.LUT R24, R0, 0x80000000, RZ, 0x3c, !PT ;  /* 0x8000000000187812 */ /* 0x000fc600078e3cff */
        /* <DEDUP_REMOVED lines=48> */
.L_x_982:
[----:B------:R-:W-:Y:S01]  /*1d80*/  IMAD.MOV.U32 R4, RZ, RZ, 0x0 ;  /* 0x00000000ff047424 */ /* 0x000fe200078e00ff */
[----:B------:R-:W-:Y:S01]  /*1d90*/  LOP3.LUT P0, RZ, R11, 0x7fffffff, RZ, 0xc0, !PT ;  /* 0x7fffffff0bff7812 */ /* 0x000fe2000780c0ff */
[----:B------:R-:W-:-:S06]  /*1da0*/  IMAD.MOV.U32 R5, RZ, RZ, 0x7ff00000 ;  /* 0x7ff00000ff057424 */ /* 0x000fcc00078e00ff */
[----:B------:R-:W-:-:S10]  /*1db0*/  DFMA R4, R10, R4, +INF ;  /* 0x7ff000000a04742b */ /* 0x000fd40000000004 */
[----:B------:R-:W-:Y:S02]  /*1dc0*/  FSEL R10, R4, RZ, P0 ;  /* 0x000000ff040a7208 */ /* 0x000fe40000000000 */
[----:B------:R-:W-:-:S07]  /*1dd0*/  FSEL R11, R5, -QNAN , P0 ;  /* 0xfff00000050b7808 */ /* 0x000fce0000000000 */
.L_x_983:
[----:B------:R-:W-:Y:S05]  /*1de0*/  BSYNC.RECONVERGENT B1 ;  /* 0x0000000000017941 */ /* 0x000fea0003800200 */
.L_x_981:
[----:B------:R-:W0:Y:S01]  /*1df0*/  MUFU.RCP64H R5, R7 ;  /* 0x0000000700057308 */ /* 0x000e220000001800 */
[----:B------:R-:W-:Y:S01]  /*1e00*/  VIADD R4, R7, 0x300402 ;  /* 0x0030040207047836 */ /* 0x000fe20000000000 */
[C---:B------:R-:W-:Y:S01]  /*1e10*/  DMUL R16, |R2|.reuse, 0.5 ;  /* 0x3fe0000002107828 */ /* 0x040fe20000000200 */
[----:B------:R-:W-:Y:S01]  /*1e20*/  UMOV UR6, 0xfeebc2a0 ;  /* 0xfeebc2a000067882 */ /* 0x000fe20000000000 */
[----:B------:R-:W-:Y:S01]  /*1e30*/  UMOV UR7, 0x39b4484b ;  /* 0x39b4484b00077882 */ /* 0x000fe20000000000 */
[----:B------:R-:W-:Y:S01]  /*1e40*/  BSSY.RECONVERGENT B1, `(.L_x_984) ;  /* 0x0000010000017945 */ /* 0x000fe20003800200 */
[----:B------:R-:W-:Y:S01]  /*1e50*/  FSETP.GEU.AND P1, PT, |R4|, 5.8789094863358348022e-39, PT ;  /* 0x004004020400780b */ /* 0x000fe20003f2e200 */
[----:B------:R-:W-:-:S06]  /*1e60*/  DSETP.GEU.AND P0, PT, |R2|, UR6, PT ;  /* 0x0000000602007e2a */ /* 0x000fcc000bf0e200 */
[----:B------:R-:W-:Y:S02]  /*1e70*/  FSEL R8, R16, R8, !P0 ;  /* 0x0000000810087208 */ /* 0x000fe40004000000 */
[----:B------:R-:W-:Y:S01]  /*1e80*/  FSEL R9, R17, R9, !P0 ;  /* 0x0000000911097208 */ /* 0x000fe20004000000 */
[----:B0-----:R-:W-:-:S08]  /*1e90*/  DFMA R12, -|R2|, R4, 1 ;  /* 0x3ff00000020c742b */ /* 0x001fd00000000304 */
[----:B------:R-:W-:-:S08]  /*1ea0*/  DFMA R12, R12, R12, R12 ;  /* 0x0000000c0c0c722b */ /* 0x000fd0000000000c */
[----:B------:R-:W-:Y:S02]  /*1eb0*/  DFMA R12, R4, R12, R4 ;  /* 0x0000000c040c722b */ /* 0x000fe40000000004 */
[----:B------:R-:W-:-:S06]  /*1ec0*/  DMUL R4, R2, R2 ;  /* 0x0000000202047228 */ /* 0x000fcc0000000000 */
[----:B------:R-:W-:-:S08]  /*1ed0*/  DFMA R18, -|R2|, R12, 1 ;  /* 0x3ff000000212742b */ /* 0x000fd0000000030c */
[----:B------:R-:W-:Y:S01]  /*1ee0*/  DFMA R12, R12, R18, R12 ;  /* 0x000000120c0c722b */ /* 0x000fe2000000000c */
[----:B------:R-:W-:Y:S10]  /*1ef0*/  @P1 BRA `(.L_x_985) ;  /* 0x0000000000101947 */ /* 0x000ff40003800000 */
[----:B------:R-:W-:-:S05]  /*1f00*/  LOP3.LUT R0, R7, 0x7fffffff, RZ, 0xc0, !PT ;  /* 0x7fffffff07007812 */ /* 0x000fca00078ec0ff */
[----:B------:R-:W-:Y:S01]  /*1f10*/  VIADD R16, R0, 0xfff00000 ;  /* 0xfff0000000107836 */ /* 0x000fe20000000000 */
[----:B------:R-:W-:-:S07]  /*1f20*/  MOV R0, 0x1f40 ;  /* 0x00001f4000007802 */ /* 0x000fce0000000f00 */
[----:B------:R-:W-:Y:S05]  /*1f30*/  CALL.REL.NOINC `($__internal_69_$__cuda_sm20_dblrcp_rn_slowpath_v3) ;  /* 0x0000001800c87944 */ /* 0x000fea0003c00000 */
.L_x_985:
[----:B------:R-:W-:Y:S05]  /*1f40*/  BSYNC.RECONVERGENT B1 ;  /* 0x0000000000017941 */ /* 0x000fea0003800200 */
.L_x_984:
[----:B------:R-:W-:Y:S01]  /*1f50*/  IMAD.MOV.U32 R6, RZ, RZ, 0x1fb7b95e ;  /* 0x1fb7b95eff067424 */ /* 0x000fe200078e00ff */
[----:B------:R-:W-:Y:S01]  /*1f60*/  UMOV UR6, 0x687428c ;  /* 0x0687428c00067882 */ /* 0x000fe20000000000 */
[----:B------:R-:W-:Y:S01]  /*1f70*/  IMAD.MOV.U32 R7, RZ, RZ, 0x3dcf0b5b ;  /* 0x3dcf0b5bff077424 */ /* 0x000fe200078e00ff */
[----:B------:R-:W-:Y:S01]  /*1f80*/  UMOV UR7, 0x3d5249f9 ;  /* 0x3d5249f900077882 */ /* 0x000fe20000000000 */
[----:B------:R-:W-:Y:S01]  /*1f90*/  DFMA R8, R10, R8, -R12 ;  /* 0x000000080a08722b */ /* 0x000fe2000000080c */
[----:B------:R-:W-:Y:S01]  /*1fa0*/  UMOV UR8, 0x6dc9c883 ;  /* 0x6dc9c88300087882 */ /* 0x000fe20000000000 */
[----:B------:R-:W-:Y:S02]  /*1fb0*/  UMOV UR9, 0x3fe45f30 ;  /* 0x3fe45f3000097882 */ /* 0x000fe40000000000 */
[----:B------:R-:W-:Y:S01]  /*1fc0*/  DFMA R6, R4, UR6, -R6 ;  /* 0x0000000604067c2b */ /* 0x000fe20008000806 */
[----:B------:R-:W-:Y:S01]  /*1fd0*/  UMOV UR6, 0x9311fa14 ;  /* 0x9311fa1400067882 */ /* 0x000fe20000000000 */
[----:B------:R-:W-:-:S02]  /*1fe0*/  UMOV UR7, 0x3e432e58 ;  /* 0x3e432e5800077882 */ /* 0x000fc40000000000 */
[----:B------:R-:W-:-:S04]  /*1ff0*/  DMUL R8, R8, UR8 ;  /* 0x0000000808087c28 */ /* 0x000fc80008000000 */
        /* <DEDUP_REMOVED lines=15> */
[----:B------:R-:W-:-:S08]  /*20f0*/  DFMA R4, R4, R6, -UR6 ;  /* 0x8000000604047e2b */ /* 0x000fd00008000006 */
[----:B------:R-:W-:Y:S01]  /*2100*/  DFMA R4, |R2|, R4, R8 ;  /* 0x000000040204722b */ /* 0x000fe20000000208 */
[----:B------:R-:W-:Y:S10]  /*2110*/  BRA `(.L_x_966) ;  /* 0x0000001800247947 */ /* 0x000ff40003800000 */
.L_x_967:
[----:B------:R-:W-:Y:S01]  /*2120*/  UMOV UR6, 0xec2adc83 ;  /* 0xec2adc8300067882 */ /* 0x000fe20000000000 */
[----:B------:R-:W-:Y:S02]  /*2130*/  UMOV UR7, 0x4009b510 ;  /* 0x4009b51000077882 */ /* 0x000fe40000000000 */
[----:B------:R-:W-:-:S14]  /*2140*/  DSETP.GTU.AND P0, PT, |R2|, UR6, PT ;  /* 0x0000000602007e2a */ /* 0x000fdc000bf0c200 */
[----:B------:R-:W-:Y:S05]  /*2150*/  @P0 BRA `(.L_x_986) ;  /* 0x00000004003c0947 */ /* 0x000fea0003800000 */
[----:B------:R-:W-:Y:S01]  /*2160*/  UMOV UR6, 0xd4dff243 ;  /* 0xd4dff24300067882 */ /* 0x000fe20000000000 */
[----:B------:R-:W-:Y:S01]  /*2170*/  UMOV UR7, 0x400193be ;  /* 0x400193be00077882 */ /* 0x000fe20000000000 */
[----:B------:R-:W-:Y:S01]  /*2180*/  IMAD.MOV.U32 R6, RZ, RZ, -0x1b27468b ;  /* 0xe4d8b975ff067424 */ /* 0x000fe200078e00ff */
        /* <DEDUP_REMOVED lines=76> */
.L_x_986:
        /* <DEDUP_REMOVED lines=11> */
[----:B------:R-:W-:Y:S01]  /*2700*/  DADD R4, R4, -UR6 ;  /* 0x8000000604047e29 */ /* 0x000fe20008000000 */
[----:B------:R-:W-:Y:S01]  /*2710*/  UMOV UR6, 0x69f1d8c ;  /* 0x069f1d8c00067882 */ /* 0x000fe20000000000 */
[----:B------:R-:W-:-:S06]  /*2720*/  UMOV UR7, 0x3cba3c76 ;  /* 0x3cba3c7600077882 */ /* 0x000fcc0000000000 */
[----:B------:R-:W-:Y:S01]  /*2730*/  DFMA R6, R4, UR6, R6 ;  /* 0x0000000604067c2b */ /* 0x000fe20008000006 */
        /* <DEDUP_REMOVED lines=59> */
.L_x_987:
        /* <DEDUP_REMOVED lines=11> */
[----:B------:R-:W-:Y:S01]  /*2ba0*/  DADD R4, R4, -UR6 ;  /* 0x8000000604047e29 */ /* 0x000fe20008000000 */
        /* <DEDUP_REMOVED lines=47> */
.L_x_988:
[----:B------:R-:W-:Y:S01]  /*2ea0*/  DSETP.NEU.AND P0, PT, |R2|, +INF , PT ;  /* 0x7ff000000200742a */ /* 0x000fe20003f0d200 */
[----:B------:R-:W-:-:S13]  /*2eb0*/  CS2R R4, SRZ ;  /* 0x0000000000047805 */ /* 0x000fda000001ff00 */
[----:B------:R-:W-:Y:S05]  /*2ec0*/  @!P0 BRA `(.L_x_966) ;  /* 0x0000000800b88947 */ /* 0x000fea0003800000 */
[----:B------:R-:W-:Y:S01]  /*2ed0*/  DADD R4, -RZ, |R2| ;  /* 0x00000000ff047229 */ /* 0x000fe20000000502 */
[----:B------:R-:W-:Y:S01]  /*2ee0*/  IMAD.MOV.U32 R6, RZ, RZ, RZ ;  /* 0x000000ffff067224 */ /* 0x000fe200078e00ff */
[----:B------:R-:W-:Y:S01]  /*2ef0*/  UMOV UR6, 0xa050209c ;  /* 0xa050209c00067882 */ /* 0x000fe20000000000 */
[----:B------:R-:W-:Y:S01]  /*2f00*/  IMAD.MOV.U32 R10, RZ, RZ, -0x645b9185 ;  /* 0x9ba46e7bff0a7424 */ /* 0x000fe200078e00ff */
[----:B------:R-:W-:Y:S01]  /*2f10*/  UMOV UR7, 0x41943281 ;  /* 0x4194328100077882 */ /* 0x000fe20000000000 */
[----:B------:R-:W-:Y:S01]  /*2f20*/  IMAD.MOV.U32 R11, RZ, RZ, 0x416024e9 ;  /* 0x416024e9ff0b7424 */ /* 0x000fe200078e00ff */
[----:B------:R-:W0:Y:S01]  /*2f30*/  MUFU.RCP64H R7, R5 ;  /* 0x0000000500077308 */ /* 0x000e220000001800 */
[----:B------:R-:W-:Y:S01]  /*2f40*/  IMAD.MOV.U32 R12, RZ, RZ, -0x6c7a2a4f ;  /* 0x9385d5b1ff0c7424 */ /* 0x000fe200078e00ff */
[----:B------:R-:W-:Y:S01]  /*2f50*/  UMOV UR8, 0x5bc22946 ;  /* 0x5bc2294600087882 */ /* 0x000fe20000000000 */
[----:B------:R-:W-:Y:S01]  /*2f60*/  IMAD.MOV.U32 R13, RZ, RZ, 0x409c26e8 ;  /* 0x409c26e8ff0d7424 */ /* 0x000fe200078e00ff */
[----:B------:R-:W-:Y:S01]  /*2f70*/  UMOV UR9, 0x40839f89 ;  /* 0x40839f8900097882 */ /* 0x000fe20000000000 */
[----:B------:R-:W-:Y:S01]  /*2f80*/  VIADD R0, R5, 0xfff00000 ;  /* 0xfff0000005007836 */ /* 0x000fe20000000000 */
[----:B------:R-:W-:Y:S01]  /*2f90*/  BSSY.RECONVERGENT B1, `(.L_x_989) ;  /* 0x0000043000017945 */ /* 0x000fe20003800200 */
[----:B------:R-:W-:-:S02]  /*2fa0*/  IMAD.MOV.U32 R20, RZ, RZ, 0x0 ;  /* 0x00000000ff147424 */ /* 0x000fc400078e00ff */
[----:B------:R-:W-:Y:S01]  /*2fb0*/  IMAD.MOV.U32 R21, RZ, RZ, 0x3fd80000 ;  /* 0x3fd80000ff157424 */ /* 0x000fe200078e00ff */
[----:B------:R-:W-:Y:S01]  /*2fc0*/  ISETP.GE.U32.AND P0, PT, R0, 0x7fe00000, PT ;  /* 0x7fe000000000780c */ /* 0x000fe20003f06070 */
[----:B0-----:R-:W-:-:S08]  /*2fd0*/  DFMA R8, -|R2|, R6, 1 ;  /* 0x3ff000000208742b */ /* 0x001fd00000000306 */
[----:B------:R-:W-:-:S08]  /*2fe0*/  DFMA R8, R8, R8, R8 ;  /* 0x000000080808722b */ /* 0x000fd00000000008 */
[----:B------:R-:W-:-:S08]  /*2ff0*/  DFMA R6, R6, R8, R6 ;  /* 0x000000080606722b */ /* 0x000fd00000000006 */
[----:B------:R-:W-:-:S08]  /*3000*/  DMUL R8, R6, R6 ;  /* 0x0000000606087228 */ /* 0x000fd00000000000 */
[----:B------:R-:W-:Y:S01]  /*3010*/  DFMA R10, R8, -UR6, R10 ;  /* 0x80000006080a7c2b */ /* 0x000fe2000800000a */
        /* <DEDUP_REMOVED lines=8> */
[C---:B------:R-:W-:Y:S01]  /*30a0*/  DFMA R12, R8.reuse, UR6, -R12 ;  /* 0x00000006080c7c2b */ /* 0x040fe2000800080c */
[----:B------:R-:W-:Y:S01]  /*30b0*/  UMOV UR6, 0x23c6f55e ;  /* 0x23c6f55e00067882 */ /* 0x000fe20000000000 */
[----:B------:R-:W-:Y:S02]  /*30c0*/  UMOV UR7, 0x405c6ab9 ;  /* 0x405c6ab900077882 */ /* 0x000fe40000000000 */
[C---:B------:R-:W-:Y:S01]  /*30d0*/  DFMA R16, R8.reuse, R10, -UR8 ;  /* 0x8000000808107e2b */ /* 0x040fe2000800000a */
[----:B------:R-:W-:Y:S01]  /*30e0*/  UMOV UR8, 0x78ecd2d8 ;  /* 0x78ecd2d800087882 */ /* 0x000fe20000000000 */
[----:B------:R-:W0:Y:S01]  /*30f0*/  MUFU.RSQ64H R11, R5 ;  /* 0x00000005000b7308 */ /* 0x000e220000001c00 */
[----:B------:R-:W-:Y:S01]  /*3100*/  UMOV UR9, 0x403e77cc ;  /* 0x403e77cc00097882 */ /* 0x000fe20000000000 */
[C---:B------:R-:W-:Y:S01]  /*3110*/  DFMA R12, R8.reuse, R12, UR6 ;  /* 0x00000006080c7e2b */ /* 0x040fe2000800000c */
[----:B------:R-:W-:Y:S01]  /*3120*/  UMOV UR6, 0xf3bd2fa1 ;  /* 0xf3bd2fa100067882 */ /* 0x000fe20000000000 */
[----:B------:R-:W-:Y:S01]  /*3130*/  UMOV UR7, 0x401e61ea ;  /* 0x401e61ea00077882 */ /* 0x000fe20000000000 */
[----:B------:R-:W-:Y:S01]  /*3140*/  IMAD.MOV.U32 R10, RZ, RZ, RZ ;  /* 0x000000ffff0a7224 */ /* 0x000fe200078e00ff */
[----:B------:R-:W-:Y:S01]  /*3150*/  DFMA R16, R8, R16, UR8 ;  /* 0x0000000808107e2b */ /* 0x000fe20008000010 */
[----:B------:R-:W-:Y:S01]  /*3160*/  UMOV UR8, 0xd0117be9 ;  /* 0xd0117be900087882 */ /* 0x000fe20000000000 */
[----:B------:R-:W-:-:S02]  /*3170*/  UMOV UR9, 0x4002f368 ;  /* 0x4002f36800097882 */ /* 0x000fc40000000000 */
[C---:B------:R-:W-:Y:S01]  /*3180*/  DFMA R12, R8.reuse, R12, -UR6 ;  /* 0x80000006080c7e2b */ /* 0x040fe2000800000c */
[----:B------:R-:W-:Y:S01]  /*3190*/  UMOV UR6, 0xd9b97dd1 ;  /* 0xd9b97dd100067882 */ /* 0x000fe20000000000 */
[----:B------:R-:W-:Y:S02]  /*31a0*/  UMOV UR7, 0x3fe9bf15 ;  /* 0x3fe9bf1500077882 */ /* 0x000fe40000000000 */
[----:B------:R-:W-:Y:S01]  /*31b0*/  DFMA R16, R8, R16, -UR8 ;  /* 0x8000000808107e2b */ /* 0x000fe20008000010 */
[----:B------:R-:W-:Y:S01]  /*31c0*/  UMOV UR8, 0x86009a25 ;  /* 0x86009a2500087882 */ /* 0x000fe20000000000 */
[----:B------:R-:W-:Y:S01]  /*31d0*/  UMOV UR9, 0x3fd7bcc7 ;  /* 0x3fd7bcc700097882 */ /* 0x000fe20000000000 */
[----:B0-----:R-:W-:Y:S02]  /*31e0*/  DMUL R18, R10, R10 ;  /* 0x0000000a0a127228 */ /* 0x001fe40000000000 */
[C---:B------:R-:W-:Y:S01]  /*31f0*/  DFMA R12, R8.reuse, R12, UR6 ;  /* 0x00000006080c7e2b */ /* 0x040fe2000800000c */
[----:B------:R-:W-:Y:S01]  /*3200*/  UMOV UR6, 0xf93d7d19 ;  /* 0xf93d7d1900067882 */ /* 0x000fe20000000000 */
[----:B------:R-:W-:Y:S01]  /*3210*/  UMOV UR7, 0x3fc8bfec ;  /* 0x3fc8bfec00077882 */ /* 0x000fe20000000000 */
[----:B------:R-:W-:Y:S01]  /*3220*/  DFMA R16, R8, R16, UR8 ;  /* 0x0000000808107e2b */ /* 0x000fe20008000010 */
[----:B------:R-:W-:Y:S01]  /*3230*/  UMOV UR8, 0xfc51bc7a ;  /* 0xfc51bc7a00087882 */ /* 0x000fe20000000000 */
[----:B------:R-:W-:Y:S01]  /*3240*/  UMOV UR9, 0x3fc4ffff ;  /* 0x3fc4ffff00097882 */ /* 0x000fe20000000000 */
[----:B------:R-:W-:-:S02]  /*3250*/  DFMA R18, |R2|, -R18, 1 ;  /* 0x3ff000000212742b */ /* 0x000fc40000000a12 */
[C---:B------:R-:W-:Y:S01]  /*3260*/  DFMA R12, R8.reuse, R12, -UR6 ;  /* 0x80000006080c7e2b */ /* 0x040fe2000800000c */
[----:B------:R-:W-:Y:S01]  /*3270*/  UMOV UR6, 0xf756aa6c ;  /* 0xf756aa6c00067882 */ /* 0x000fe20000000000 */
[----:B------:R-:W-:Y:S01]  /*3280*/  UMOV UR7, 0x3fc7ffff ;  /* 0x3fc7ffff00077882 */ /* 0x000fe20000000000 */
[----:B------:R-:W-:Y:S01]  /*3290*/  DFMA R16, R8, R16, -UR8 ;  /* 0x8000000808107e2b */ /* 0x000fe20008000010 */
[----:B------:R-:W-:Y:S01]  /*32a0*/  UMOV UR8, 0xffffb5ea ;  /* 0xffffb5ea00087882 */ /* 0x000fe20000000000 */
[----:B------:R-:W-:Y:S01]  /*32b0*/  UMOV UR9, 0x3fd7ffff ;  /* 0x3fd7ffff00097882 */ /* 0x000fe20000000000 */
[----:B------:R-:W-:Y:S02]  /*32c0*/  DFMA R20, R18, R20, 0.5 ;  /* 0x3fe000001214742b */ /* 0x000fe40000000014 */
[----:B------:R-:W-:Y:S02]  /*32d0*/  DMUL R18, R10, R18 ;  /* 0x000000120a127228 */ /* 0x000fe40000000000 */
[C---:B------:R-:W-:Y:S01]  /*32e0*/  DFMA R12, R8.reuse, R12, UR6 ;  /* 0x00000006080c7e2b */ /* 0x040fe2000800000c */
[----:B------:R-:W-:Y:S01]  /*32f0*/  UMOV UR6, 0x3646 ;  /* 0x0000364600067882 */ /* 0x000fe20000000000 */
[----:B------:R-:W-:Y:S01]  /*3300*/  DFMA R16, R8, R16, UR8 ;  /* 0x0000000808107e2b */ /* 0x000fe20008000010 */
[----:B------:R-:W-:-:S03]  /*3310*/  UMOV UR7, 0x3ff00000 ;  /* 0x3ff0000000077882 */ /* 0x000fc60000000000 */
[----:B------:R-:W-:Y:S02]  /*3320*/  DFMA R10, R20, R18, R10 ;  /* 0x00000012140a722b */ /* 0x000fe4000000000a */
[----:B------:R-:W-:Y:S02]  /*3330*/  DFMA R8, R8, R12, UR6 ;  /* 0x0000000608087e2b */ /* 0x000fe4000800000c */
[----:B------:R-:W-:Y:S01]  /*3340*/  DFMA R18, R6, R16, |R2| ;  /* 0x000000100612722b */ /* 0x000fe20000000402 */
[----:B------:R-:W-:Y:S10]  /*3350*/  @!P0 BRA `(.L_x_990) ;  /* 0x0000000000188947 */ /* 0x000ff40003800000 */
[----:B------:R-:W-:Y:S01]  /*3360*/  IMAD.MOV.U32 R12, RZ, RZ, R4 ;  /* 0x000000ffff0c7224 */ /* 0x000fe200078e0004 */
[----:B------:R-:W-:Y:S01]  /*3370*/  MOV R0, 0x33a0 ;  /* 0x000033a000007802 */ /* 0x000fe20000000f00 */
[----:B------:R-:W-:-:S07]  /*3380*/  IMAD.MOV.U32 R13, RZ, RZ, R5 ;  /* 0x000000ffff0d7224 */ /* 0x000fce00078e0005 */
[----:B------:R-:W-:Y:S05]  /*3390*/  CALL.REL.NOINC `($__internal_71_$__cuda_sm20_drsqrt_f64_slowpath_v2) ;  /* 0x0000000c00907944 */ /* 0x000fea0003c00000 */
[----:B------:R-:W-:Y:S02]  /*33a0*/  IMAD.MOV.U32 R10, RZ, RZ, R12 ;  /* 0x000000ffff0a7224 */ /* 0x000fe400078e000c */
[----:B------:R-:W-:-:S07]  /*33b0*/  IMAD.MOV.U32 R11, RZ, RZ, R13 ;  /* 0x000000ffff0b7224 */ /* 0x000fce00078e000d */
.L_x_990:
[----:B------:R-:W-:Y:S05]  /*33c0*/  BSYNC.RECONVERGENT B1 ;  /* 0x0000000000017941 */ /* 0x000fea0003800200 */
.L_x_989:
        /* <DEDUP_REMOVED lines=11> */
[----:B------:R-:W-:-:S02]  /*3480*/  UMOV UR7, 0x3fe98845 ;  /* 0x3fe9884500077882 */ /* 0x000fc40000000000 */
[----:B------:R-:W-:Y:S01]  /*3490*/  DMUL R6, R10, UR6 ;  /* 0x000000060a067c28 */ /* 0x000fe20008000000 */
[----:B------:R-:W-:Y:S01]  /*34a0*/  UMOV UR6, 0x33145c00 ;  /* 0x33145c0000067882 */ /* 0x000fe20000000000 */
[----:B------:R-:W-:Y:S02]  /*34b0*/  UMOV UR7, 0x3c91a626 ;  /* 0x3c91a62600077882 */ /* 0x000fe40000000000 */
[----:B------:R-:W-:Y:S01]  /*34c0*/  DFMA R16, R12, -UR6, R16 ;  /* 0x800000060c107c2b */ /* 0x000fe20008000010 */
[----:B------:R-:W-:Y:S01]  /*34d0*/  UMOV UR6, 0x252049c0 ;  /* 0x252049c000067882 */ /* 0x000fe20000000000 */
[----:B------:R-:W-:Y:S02]  /*34e0*/  UMOV UR7, 0x397b839a ;  /* 0x397b839a00077882 */ /* 0x000fe40000000000 */
[----:B------:R-:W-:-:S04]  /*34f0*/  DMUL R6, R8, R6 ;  /* 0x0000000608067228 */ /* 0x000fc80000000000 */
[----:B------:R-:W-:Y:S01]  /*3500*/  DFMA R12, R12, -UR6, R16 ;  /* 0x800000060c0c7c2b */ /* 0x000fe20008000010 */
[----:B------:R-:W-:Y:S10]  /*3510*/  @!P0 BRA `(.L_x_992) ;  /* 0x0000000000148947 */ /* 0x000ff40003800000 */
[----:B------:R-:W-:-:S07]  /*3520*/  MOV R16, 0x3540 ;  /* 0x0000354000107802 */ /* 0x000fce0000000f00 */
[----:B------:R-:W-:Y:S05]  /*3530*/  CALL.REL.NOINC `($vec_y1$__internal_trig_reduction_slowpathd) ;  /* 0x0000000c00b47944 */ /* 0x000fea0003c00000 */
[----:B------:R-:W-:Y:S02]  /*3540*/  IMAD.MOV.U32 R4, RZ, RZ, R0 ;  /* 0x000000ffff047224 */ /* 0x000fe400078e0000 */
[----:B------:R-:W-:Y:S02]  /*3550*/  IMAD.MOV.U32 R12, RZ, RZ, R8 ;  /* 0x000000ffff0c7224 */ /* 0x000fe400078e0008 */
[----:B------:R-:W-:-:S07]  /*3560*/  IMAD.MOV.U32 R13, RZ, RZ, R9 ;  /* 0x000000ffff0d7224 */ /* 0x000fce00078e0009 */
.L_x_992:
[----:B------:R-:W-:Y:S05]  /*3570*/  BSYNC.RECONVERGENT B1 ;  /* 0x0000000000017941 */ /* 0x000fea0003800200 */
.L_x_991:
[----:B------:R-:W-:Y:S01]  /*3580*/  LOP3.LUT R8, R4, 0x3, RZ, 0xc0, !PT ;  /* 0x0000000304087812 */ /* 0x000fe200078ec0ff */
[----:B------:R-:W-:Y:S01]  /*3590*/  UMOV UR6, 0x2955385e ;  /* 0x2955385e00067882 */ /* 0x000fe20000000000 */
[----:B------:R-:W-:Y:S01]  /*35a0*/  UMOV UR7, 0x400f6a7a ;  /* 0x400f6a7a00077882 */ /* 0x000fe20000000000 */
[----:B------:R-:W-:Y:S01]  /*35b0*/  BSSY.RECONVERGENT B1, `(.L_x_993) ;  /* 0x0000021000017945 */ /* 0x000fe20003800200 */
[----:B------:R-:W0:Y:S01]  /*35c0*/  I2F.F64.U32 R4, R8 ;  /* 0x0000000800047312 */ /* 0x000e220000201800 */
[----:B------:R-:W-:Y:S01]  /*35d0*/  DADD R12, R12, -UR6 ;  /* 0x800000060c0c7e29 */ /* 0x000fe20008000000 */
[----:B------:R-:W-:Y:S01]  /*35e0*/  UMOV UR6, 0x54442d18 ;  /* 0x54442d1800067882 */ /* 0x000fe20000000000 */
[----:B------:R-:W-:-:S06]  /*35f0*/  UMOV UR7, 0x3ff921fb ;  /* 0x3ff921fb00077882 */ /* 0x000fcc0000000000 */
        /* <DEDUP_REMOVED lines=26> */
.L_x_996:
[----:B------:R-:W-:Y:S05]  /*37a0*/  BSYNC.RECONVERGENT B2 ;  /* 0x0000000000027941 */ /* 0x000fea0003800200 */
.L_x_995:
[----:B------:R-:W-:-:S07]  /*37b0*/  VIADD R0, R0, 0x1 ;  /* 0x0000000100007836 */ /* 0x000fce0000000000 */
.L_x_994:
[----:B------:R-:W-:Y:S05]  /*37c0*/  BSYNC.RECONVERGENT B1 ;  /* 0x0000000000017941 */ /* 0x000fea0003800200 */
.L_x_993:
        /* <DEDUP_REMOVED lines=29> */
[----:B------:R-:W-:-:S11]  /*39a0*/  DMUL R4, R6, R4 ;  /* 0x0000000406047228 */ /* 0x000fd60000000000 */
.L_x_966:
[----:B------:R-:W-:Y:S05]  /*39b0*/  BSYNC.RECONVERGENT B0 ;  /* 0x0000000000007941 */ /* 0x000fea0003800200 */
.L_x_962:
[----:B------:R-:W0:Y:S01]  /*39c0*/  LDC.64 R6, c[0x0][0x388] ;  /* 0x0000e200ff067b82 */ /* 0x000e220000000a00 */
[C---:B------:R-:W-:Y:S01]  /*39d0*/  DSETP.NEU.AND P1, PT, R2.reuse, RZ, PT ;  /* 0x000000ff0200722a */ /* 0x040fe20003f2d000 */
[----:B------:R-:W-:Y:S01]  /*39e0*/  IMAD.MOV.U32 R0, RZ, RZ, -0x100000 ;  /* 0xfff00000ff007424 */ /* 0x000fe200078e00ff */
[----:B------:R-:W-:-:S04]  /*39f0*/  DSETP.GTU.AND P0, PT, R2, RZ, PT ;  /* 0x000000ff0200722a */ /* 0x000fc80003f0c000 */
[----:B------:R-:W-:Y:S02]  /*3a00*/  FSEL R3, R0, -QNAN , !P1 ;  /* 0xfff8000000037808 */ /* 0x000fe40004800000 */
[----:B------:R-:W-:Y:S02]  /*3a10*/  FSEL R2, R4, RZ, P0 ;  /* 0x000000ff04027208 */ /* 0x000fe40000000000 */
[----:B------:R-:W-:Y:S01]  /*3a20*/  FSEL R3, R5, R3, P0 ;  /* 0x0000000305037208 */ /* 0x000fe20000000000 */
[----:B0-----:R-:W-:-:S05]  /*3a30*/  IMAD.WIDE R14, R14, 0x8, R6 ;  /* 0x000000080e0e7825 */ /* 0x001fca00078e0206 */
[----:B------:R-:W-:Y:S01]  /*3a40*/  STG.E.64 desc[UR4][R14.64], R2 ;  /* 0x000000020e007986 */ /* 0x000fe2000c101b04 */
[----:B------:R-:W-:Y:S05]  /*3a50*/  EXIT ;  /* 0x000000000000794d */ /* 0x000fea0003800000 */
        .weak           $__internal_69_$__cuda_sm20_dblrcp_rn_slowpath_v3
        .type           $__internal_69_$__cuda_sm20_dblrcp_rn_slowpath_v3,@function
        .size           $__internal_69_$__cuda_sm20_dblrcp_rn_slowpath_v3,($__internal_70_$__cuda_sm20_div_rn_f64_full - $__internal_69_$__cuda_sm20_dblrcp_rn_slowpath_v3)
$__internal_69_$__cuda_sm20_dblrcp_rn_slowpath_v3:
[----:B------:R-:W-:Y:S01]  /*3a60*/  DSETP.GTU.AND P0, PT, |R6|, +INF , PT ;  /* 0x7ff000000600742a */ /* 0x000fe20003f0c200 */
[----:B------:R-:W-:-:S13]  /*3a70*/  BSSY.RECONVERGENT B2, `(.L_x_997) ;  /* 0x0000023000027945 */ /* 0x000fda0003800200 */
        /* <DEDUP_REMOVED lines=22> */
.L_x_1000:
        /* <DEDUP_REMOVED lines=10> */
.L_x_998:
[----:B------:R-:W-:Y:S01]  /*3c80*/  LOP3.LUT R13, R7, 0x80000, RZ, 0xfc, !PT ;  /* 0x00080000070d7812 */ /* 0x000fe200078efcff */
[----:B------:R-:W-:-:S07]  /*3c90*/  IMAD.MOV.U32 R12, RZ, RZ, R6 ;  /* 0x000000ffff0c7224 */ /* 0x000fce00078e0006 */
.L_x_999:
[----:B------:R-:W-:Y:S05]  /*3ca0*/  BSYNC.RECONVERGENT B2 ;  /* 0x0000000000027941 */ /* 0x000fea0003800200 */
.L_x_997:
[----:B------:R-:W-:Y:S02]  /*3cb0*/  IMAD.MOV.U32 R6, RZ, RZ, R0 ;  /* 0x000000ffff067224 */ /* 0x000fe400078e0000 */
[----:B------:R-:W-:-:S04]  /*3cc0*/  IMAD.MOV.U32 R7, RZ, RZ, 0x0 ;  /* 0x00000000ff077424 */ /* 0x000fc800078e00ff */
[----:B------:R-:W-:Y:S05]  /*3cd0*/  RET.REL.NODEC R6 `(vec_y1) ;  /* 0xffffffc006c87950 */ /* 0x000fea0003c3ffff */
        .weak           $__internal_70_$__cuda_sm20_div_rn_f64_full
        .type           $__internal_70_$__cuda_sm20_div_rn_f64_full,@function
        .size           $__internal_70_$__cuda_sm20_div_rn_f64_full,($__internal_71_$__cuda_sm20_drsqrt_f64_slowpath_v2 - $__internal_70_$__cuda_sm20_div_rn_f64_full)
$__internal_70_$__cuda_sm20_div_rn_f64_full:
[C---:B------:R-:W-:Y:S01]  /*3ce0*/  FSETP.GEU.AND P0, PT, |R7|.reuse, 1.469367938527859385e-39, PT ;  /* 0x001000000700780b */ /* 0x040fe20003f0e200 */
[----:B------:R-:W-:Y:S01]  /*3cf0*/  IMAD.MOV.U32 R8, RZ, RZ, 0x1 ;  /* 0x00000001ff087424 */ /* 0x000fe200078e00ff */
[C---:B------:R-:W-:Y:S01]  /*3d00*/  LOP3.LUT R4, R7.reuse, 0x800fffff, RZ, 0xc0, !PT ;  /* 0x800fffff07047812 */ /* 0x040fe200078ec0ff */
[----:B------:R-:W-:Y:S01]  /*3d10*/  IMAD.MOV.U32 R12, RZ, RZ, 0x1ca00000 ;  /* 0x1ca00000ff0c7424 */ /* 0x000fe200078e00ff */
[----:B------:R-:W-:Y:S01]  /*3d20*/  LOP3.LUT R13, R7, 0x7ff00000, RZ, 0xc0, !PT ;  /* 0x7ff00000070d7812 */ /* 0x000fe200078ec0ff */
[----:B------:R-:W-:Y:S01]  /*3d30*/  IMAD.MOV.U32 R20, RZ, RZ, 0x3fe00000 ;  /* 0x3fe00000ff147424 */ /* 0x000fe200078e00ff */
[----:B------:R-:W-:Y:S01]  /*3d40*/  LOP3.LUT R5, R4, 0x3ff00000, RZ, 0xfc, !PT ;  /* 0x3ff0000004057812 */ /* 0x000fe200078efcff */
[----:B------:R-:W-:Y:S01]  /*3d50*/  IMAD.MOV.U32 R4, RZ, RZ, R6 ;  /* 0x000000ffff047224 */ /* 0x000fe200078e0006 */
[----:B------:R-:W-:Y:S01]  /*3d60*/  ISETP.LE.U32.AND P1, PT, R13, 0x3fe00000, PT ;  /* 0x3fe000000d00780c */ /* 0x000fe20003f23070 */
[----:B------:R-:W-:Y:S03]  /*3d70*/  BSSY.RECONVERGENT B2, `(.L_x_1001) ;  /* 0x0000043000027945 */ /* 0x000fe60003800200 */
[----:B------:R-:W-:Y:S01]  /*3d80*/  SEL R15, R12, 0x63400000, !P1 ;  /* 0x634000000c0f7807 */ /* 0x000fe20004800000 */
[----:B------:R-:W-:-:S06]  /*3d90*/  @!P0 DMUL R4, R6, 8.98846567431157953865e+307 ;  /* 0x7fe0000006048828 */ /* 0x000fcc0000000000 */
[----:B------:R-:W0:Y:S02]  /*3da0*/  MUFU.RCP64H R9, R5 ;  /* 0x0000000500097308 */ /* 0x000e240000001800 */
[----:B0-----:R-:W-:-:S08]  /*3db0*/  DFMA R10, R8, -R4, 1 ;  /* 0x3ff00000080a742b */ /* 0x001fd00000000804 */
[----:B------:R-:W-:-:S08]  /*3dc0*/  DFMA R10, R10, R10, R10 ;  /* 0x0000000a0a0a722b */ /* 0x000fd0000000000a */
[----:B------:R-:W-:-:S08]  /*3dd0*/  DFMA R10, R8, R10, R8 ;  /* 0x0000000a080a722b */ /* 0x000fd00000000008 */
[----:B------:R-:W-:-:S08]  /*3de0*/  DFMA R8, R10, -R4, 1 ;  /* 0x3ff000000a08742b */ /* 0x000fd00000000804 */
[----:B------:R-:W-:Y:S01]  /*3df0*/  DFMA R10, R10, R8, R10 ;  /* 0x000000080a0a722b */ /* 0x000fe2000000000a */
[----:B------:R-:W-:Y:S01]  /*3e00*/  LOP3.LUT R9, R15, 0x80045f30, RZ, 0xfc, !PT ;  /* 0x80045f300f097812 */ /* 0x000fe200078efcff */
[----:B------:R-:W-:Y:S01]  /*3e10*/  IMAD.MOV.U32 R15, RZ, RZ, R13 ;  /* 0x000000ffff0f7224 */ /* 0x000fe200078e000d */
[----:B------:R-:W-:Y:S01]  /*3e20*/  @!P0 LOP3.LUT R15, R5, 0x7ff00000, RZ, 0xc0, !PT ;  /* 0x7ff00000050f8812 */ /* 0x000fe200078ec0ff */
[----:B------:R-:W-:Y:S02]  /*3e30*/  VIADD R13, R20, 0xffffffff ;  /* 0xffffffff140d7836 */ /* 0x000fe40000000000 */
[----:B------:R-:W-:-:S03]  /*3e40*/  IMAD.MOV.U32 R8, RZ, RZ, 0x6dc9c883 ;  /* 0x6dc9c883ff087424 */ /* 0x000fc600078e00ff */
[----:B------:R-:W-:Y:S01]  /*3e50*/  ISETP.GT.U32.AND P0, PT, R13, 0x7feffffe, PT ;  /* 0x7feffffe0d00780c */ /* 0x000fe20003f04070 */
[----:B------:R-:W-:Y:S02]  /*3e60*/  VIADD R13, R15, 0xffffffff ;  /* 0xffffffff0f0d7836 */ /* 0x000fe40000000000 */
[----:B------:R-:W-:-:S03]  /*3e70*/  DMUL R16, R10, R8 ;  /* 0x000000080a107228 */ /* 0x000fc60000000000 */
[----:B------:R-:W-:-:S05]  /*3e80*/  ISETP.GT.U32.OR P0, PT, R13, 0x7feffffe, P0 ;  /* 0x7feffffe0d00780c */ /* 0x000fca0000704470 */
[----:B------:R-:W-:-:S08]  /*3e90*/  DFMA R18, R16, -R4, R8 ;  /* 0x800000041012722b */ /* 0x000fd00000000008 */
[----:B------:R-:W-:Y:S01]  /*3ea0*/  DFMA R10, R10, R18, R16 ;  /* 0x000000120a0a722b */ /* 0x000fe20000000010 */
[----:B------:R-:W-:Y:S10]  /*3eb0*/  @P0 BRA `(.L_x_1002) ;  /* 0x0000000000740947 */ /* 0x000ff40003800000 */
[----:B------:R-:W-:Y:S01]  /*3ec0*/  LOP3.LUT R15, R7, 0x7ff00000, RZ, 0xc0, !PT ;  /* 0x7ff00000070f7812 */ /* 0x000fe200078ec0ff */
[----:B------:R-:W-:-:S03]  /*3ed0*/  IMAD.MOV.U32 R13, RZ, RZ, 0x3fe00000 ;  /* 0x3fe00000ff0d7424 */ /* 0x000fc600078e00ff */
[----:B------:R-:W-:Y:S01]  /*3ee0*/  ISETP.LE.U32.AND P0, PT, R15, 0x3fe00000, PT ;  /* 0x3fe000000f00780c */ /* 0x000fe20003f03070 */
[----:B------:R-:W-:-:S03]  /*3ef0*/  IMAD.MOV R16, RZ, RZ, -R15 ;  /* 0x000000ffff107224 */ /* 0x000fc600078e0a0f */
[----:B------:R-:W-:Y:S02]  /*3f00*/  SEL R12, R12, 0x63400000, !P0 ;  /* 0x634000000c0c7807 */ /* 0x000fe40004000000 */
[----:B------:R-:W-:Y:S01]  /*3f10*/  VIADDMNMX R13, R16, R13, 0xb9600000, !PT ;  /* 0xb9600000100d7446 */ /* 0x000fe2000780010d */
[----:B------:R-:W-:-:S03]  /*3f20*/  IMAD.MOV.U32 R16, RZ, RZ, RZ ;  /* 0x000000ffff107224 */ /* 0x000fc600078e00ff */
[----:B------:R-:W-:-:S05]  /*3f30*/  VIMNMX R13, PT, PT, R13, 0x46a00000, PT ;  /* 0x46a000000d0d7848 */ /* 0x000fca0003fe0100 */
[----:B------:R-:W-:-:S04]  /*3f40*/  IMAD.IADD R15, R13, 0x1, -R12 ;  /* 0x000000010d0f7824 */ /* 0x000fc800078e0a0c */
        /* <DEDUP_REMOVED lines=11> */
[----:B------:R-:W-:Y:S01]  /*4000*/  IADD3 R15, PT, PT, -R15, -0x43300000, RZ ;  /* 0xbcd000000f0f7810 */ /* 0x000fe20007ffe1ff */
[----:B------:R-:W-:-:S06]  /*4010*/  IMAD.MOV.U32 R4, RZ, RZ, RZ ;  /* 0x000000ffff047224 */ /* 0x000fcc00078e00ff */
[----:B------:R-:W-:Y:S02]  /*4020*/  DFMA R4, R12, -R4, R10 ;  /* 0x800000040c04722b */ /* 0x000fe4000000000a */
[----:B------:R-:W-:-:S08]  /*4030*/  DMUL.RP R10, R10, R16 ;  /* 0x000000100a0a7228 */ /* 0x000fd00000008000 */
[----:B------:R-:W-:Y:S02]  /*4040*/  FSETP.NEU.AND P0, PT, |R5|, R15, PT ;  /* 0x0000000f0500720b */ /* 0x000fe40003f0d200 */
[----:B------:R-:W-:Y:S02]  /*4050*/  LOP3.LUT R7, R11, R7, RZ, 0x3c, !PT ;  /* 0x000000070b077212 */ /* 0x000fe400078e3cff */
[----:B------:R-:W-:Y:S02]  /*4060*/  FSEL R12, R10, R12, !P0 ;  /* 0x0000000c0a0c7208 */ /* 0x000fe40004000000 */
[----:B------:R-:W-:Y:S01]  /*4070*/  FSEL R13, R7, R13, !P0 ;  /* 0x0000000d070d7208 */ /* 0x000fe20004000000 */
[----:B------:R-:W-:Y:S06]  /*4080*/  BRA `(.L_x_1003) ;  /* 0x0000000000447947 */ /* 0x000fec0003800000 */
.L_x_1002:
[----:B------:R-:W-:-:S14]  /*4090*/  DSETP.NAN.AND P0, PT, R6, R6, PT ;  /* 0x000000060600722a */ /* 0x000fdc0003f08000 */
[----:B------:R-:W-:Y:S05]  /*40a0*/  @P0 BRA `(.L_x_1004) ;  /* 0x0000000000340947 */ /* 0x000fea0003800000 */
[----:B------:R-:W-:Y:S01]  /*40b0*/  ISETP.NE.AND P0, PT, R20, R15, PT ;  /* 0x0000000f1400720c */ /* 0x000fe20003f05270 */
[----:B------:R-:W-:Y:S02]  /*40c0*/  IMAD.MOV.U32 R12, RZ, RZ, 0x0 ;  /* 0x00000000ff0c7424 */ /* 0x000fe400078e00ff */
[----:B------:R-:W-:-:S10]  /*40d0*/  IMAD.MOV.U32 R13, RZ, RZ, -0x80000 ;  /* 0xfff80000ff0d7424 */ /* 0x000fd400078e00ff */
[----:B------:R-:W-:Y:S05]  /*40e0*/  @!P0 BRA `(.L_x_1003) ;  /* 0x00000000002c8947 */ /* 0x000fea0003800000 */
[----:B------:R-:W-:Y:S02]  /*40f0*/  ISETP.NE.AND P0, PT, R20, 0x7ff00000, PT ;  /* 0x7ff000001400780c */ /* 0x000fe40003f05270 */
[----:B------:R-:W-:Y:S02]  /*4100*/  LOP3.LUT R6, R7, 0xbfe45f30, RZ, 0x3c, !PT ;  /* 0xbfe45f3007067812 */ /* 0x000fe400078e3cff */
[----:B------:R-:W-:Y:S02]  /*4110*/  ISETP.EQ.OR P0, PT, R15, RZ, !P0 ;  /* 0x000000ff0f00720c */ /* 0x000fe40004702670 */
[----:B------:R-:W-:-:S11]  /*4120*/  LOP3.LUT R13, R6, 0x80000000, RZ, 0xc0, !PT ;  /* 0x80000000060d7812 */ /* 0x000fd600078ec0ff */
[----:B------:R-:W-:Y:S01]  /*4130*/  @P0 LOP3.LUT R4, R13, 0x7ff00000, RZ, 0xfc, !PT ;  /* 0x7ff000000d040812 */ /* 0x000fe200078efcff */
[----:B------:R-:W-:Y:S02]  /*4140*/  @!P0 IMAD.MOV.U32 R12, RZ, RZ, RZ ;  /* 0x000000ffff0c8224 */ /* 0x000fe400078e00ff */
[----:B------:R-:W-:Y:S02]  /*4150*/  @P0 IMAD.MOV.U32 R12, RZ, RZ, RZ ;  /* 0x000000ffff0c0224 */ /* 0x000fe400078e00ff */
[----:B------:R-:W-:Y:S01]  /*4160*/  @P0 IMAD.MOV.U32 R13, RZ, RZ, R4 ;  /* 0x000000ffff0d0224 */ /* 0x000fe200078e0004 */
[----:B------:R-:W-:Y:S06]  /*4170*/  BRA `(.L_x_1003) ;  /* 0x0000000000087947 */ /* 0x000fec0003800000 */
.L_x_1004:
[----:B------:R-:W-:Y:S01]  /*4180*/  LOP3.LUT R13, R7, 0x80000, RZ, 0xfc, !PT ;  /* 0x00080000070d7812 */ /* 0x000fe200078efcff */
[----:B------:R-:W-:-:S07]  /*4190*/  IMAD.MOV.U32 R12, RZ, RZ, R6 ;  /* 0x000000ffff0c7224 */ /* 0x000fce00078e0006 */
.L_x_1003:
[----:B------:R-:W-:Y:S05]  /*41a0*/  BSYNC.RECONVERGENT B2 ;  /* 0x0000000000027941 */ /* 0x000fea0003800200 */
.L_x_1001:
[----:B------:R-:W-:Y:S02]  /*41b0*/  IMAD.MOV.U32 R4, RZ, RZ, R0 ;  /* 0x000000ffff047224 */ /* 0x000fe400078e0000 */
[----:B------:R-:W-:-:S04]  /*41c0*/  IMAD.MOV.U32 R5, RZ, RZ, 0x0 ;  /* 0x00000000ff057424 */ /* 0x000fc800078e00ff */
[----:B------:R-:W-:Y:S05]  /*41d0*/  RET.REL.NODEC R4 `(vec_y1) ;  /* 0xffffffbc04887950 */ /* 0x000fea0003c3ffff */
        .weak           $__internal_71_$__cuda_sm20_drsqrt_f64_slowpath_v2
        .type           $__internal_71_$__cuda_sm20_drsqrt_f64_slowpath_v2,@function
        .size           $__internal_71_$__cuda_sm20_drsqrt_f64_slowpath_v2,($vec_y1$__internal_trig_reduction_slowpathd - $__internal_71_$__cuda_sm20_drsqrt_f64_slowpath_v2)
$__internal_71_$__cuda_sm20_drsqrt_f64_slowpath_v2:
[----:B------:R-:W-:Y:S01]  /*41e0*/  DSETP.NEU.AND P0, PT, R12, RZ, PT ;  /* 0x000000ff0c00722a */ /* 0x000fe20003f0d000 */
[----:B------:R-:W-:Y:S01]  /*41f0*/  BSSY.RECONVERGENT B3, `(.L_x_1005) ;  /* 0x000001c000037945 */ /* 0x000fe20003800200 */
[----:B------:R-:W-:-:S12]  /*4200*/  LOP3.LUT R10, R13, 0x80000000, RZ, 0xc0, !PT ;  /* 0x800000000d0a7812 */ /* 0x000fd800078ec0ff */
[----:B------:R-:W-:Y:S05]  /*4210*/  @!P0 BRA `(.L_x_1006) ;  /* 0x00000000005c8947 */ /* 0x000fea0003800000 */
[----:B------:R-:W-:-:S14]  /*4220*/  DSETP.GTU.AND P0, PT, |R12|, +INF , PT ;  /* 0x7ff000000c00742a */ /* 0x000fdc0003f0c200 */
[----:B------:R-:W-:Y:S05]  /*4230*/  @P0 BRA `(.L_x_1007) ;  /* 0x00000000004c0947 */ /* 0x000fea0003800000 */
[----:B------:R-:W-:-:S13]  /*4240*/  ISETP.NE.AND P0, PT, R10, RZ, PT ;  /* 0x000000ff0a00720c */ /* 0x000fda0003f05270 */
[----:B------:R-:W-:Y:S02]  /*4250*/  @P0 IMAD.MOV.U32 R10, RZ, RZ, 0x0 ;  /* 0x00000000ff0a0424 */ /* 0x000fe400078e00ff */
[----:B------:R-:W-:Y:S01]  /*4260*/  @P0 IMAD.MOV.U32 R11, RZ, RZ, -0x80000 ;  /* 0xfff80000ff0b0424 */ /* 0x000fe200078e00ff */
[----:B------:R-:W-:Y:S06]  /*4270*/  @P0 BRA `(.L_x_1008) ;  /* 0x00000000004c0947 */ /* 0x000fec0003800000 */
[----:B------:R-:W-:-:S14]  /*4280*/  DSETP.NEU.AND P0, PT, |R12|, +INF , PT ;  /* 0x7ff000000c00742a */ /* 0x000fdc0003f0d200 */
[----:B------:R-:W-:Y:S01]  /*4290*/  @!P0 CS2R R10, SRZ ;  /* 0x00000000000a8805 */ /* 0x000fe2000001ff00 */
[----:B------:R-:W-:Y:S06]  /*42a0*/  @!P0 BRA `(.L_x_1008) ;  /* 0x0000000000408947 */ /* 0x000fec0003800000 */
[----:B------:R-:W-:Y:S01]  /*42b0*/  DMUL R12, R12, 1.80143985094819840000e+16 ;  /* 0x435000000c0c7828 */ /* 0x000fe20000000000 */
        /* <DEDUP_REMOVED lines=9> */
[----:B------:R-:W-:Y:S01]  /*4350*/  DMUL R10, R10, 134217728 ;  /* 0x41a000000a0a7828 */ /* 0x000fe20000000000 */
[----:B------:R-:W-:Y:S10]  /*4360*/  BRA `(.L_x_1008) ;  /* 0x0000000000107947 */ /* 0x000ff40003800000 */
.L_x_1007:
[----:B------:R-:W-:Y:S01]  /*4370*/  DADD R10, R12, R12 ;  /* 0x000000000c0a7229 */ /* 0x000fe2000000000c */
[----:B------:R-:W-:Y:S10]  /*4380*/  BRA `(.L_x_1008) ;  /* 0x0000000000087947 */ /* 0x000ff40003800000 */
.L_x_1006:
[----:B------:R-:W-:Y:S01]  /*4390*/  LOP3.LUT R11, R10, 0x7ff00000, RZ, 0xfc, !PT ;  /* 0x7ff000000a0b7812 */ /* 0x000fe200078efcff */
[----:B------:R-:W-:-:S07]  /*43a0*/  IMAD.MOV.U32 R10, RZ, RZ, RZ ;  /* 0x000000ffff0a7224 */ /* 0x000fce00078e00ff */
.L_x_1008:
[----:B------:R-:W-:Y:S05]  /*43b0*/  BSYNC.RECONVERGENT B3 ;  /* 0x0000000000037941 */ /* 0x000fea0003800200 */
.L_x_1005:
[----:B------:R-:W-:Y:S02]  /*43c0*/  IMAD.MOV.U32 R12, RZ, RZ, R10 ;  /* 0x000000ffff0c7224 */ /* 0x000fe400078e000a */
[----:B------:R-:W-:Y:S02]  /*43d0*/  IMAD.MOV.U32 R13, RZ, RZ, R11 ;  /* 0x000000ffff0d7224 */ /* 0x000fe400078e000b */
[----:B------:R-:W-:Y:S02]  /*43e0*/  IMAD.MOV.U32 R10, RZ, RZ, R0 ;  /* 0x000000ffff0a7224 */ /* 0x000fe400078e0000 */
[----:B------:R-:W-:-:S04]  /*43f0*/  IMAD.MOV.U32 R11, RZ, RZ, 0x0 ;  /* 0x00000000ff0b7424 */ /* 0x000fc800078e00ff */
[----:B------:R-:W-:Y:S05]  /*4400*/  RET.REL.NODEC R10 `(vec_y1) ;  /* 0xffffffb80afc7950 */ /* 0x000fea0003c3ffff */
        .type           $vec_y1$__internal_trig_reduction_slowpathd,@function
        .size           $vec_y1$__internal_trig_reduction_slowpathd,(.L_x_1577 - $vec_y1$__internal_trig_reduction_slowpathd)
$vec_y1$__internal_trig_reduction_slowpathd:
[--C-:B------:R-:W-:Y:S01]  /*4410*/  SHF.R.U32.HI R12, RZ, 0x14, R19.reuse ;  /* 0x00000014ff0c7819 */ /* 0x100fe20000011613 */
[----:B------:R-:W-:Y:S02]  /*4420*/  IMAD.MOV.U32 R8, RZ, RZ, R18 ;  /* 0x000000ffff087224 */ /* 0x000fe400078e0012 */
[----:B------:R-:W-:Y:S01]  /*4430*/  IMAD.MOV.U32 R9, RZ, RZ, R19 ;  /* 0x000000ffff097224 */ /* 0x000fe200078e0013 */
[----:B------:R-:W-:Y:S01]  /*4440*/  LOP3.LUT R0, R12, 0x7ff, RZ, 0xc0, !PT ;  /* 0x000007ff0c007812 */ /* 0x000fe200078ec0ff */
[----:B------:R-:W-:-:S03]  /*4450*/  IMAD.MOV.U32 R4, RZ, RZ, RZ ;  /* 0x000000ffff047224 */ /* 0x000fc600078e00ff */
        /* <DEDUP_REMOVED lines=20> */
.L_x_1013:
        /* <DEDUP_REMOVED lines=20> */
[C---:B------:R-:W-:Y:S01]  /*46e0*/  IMAD R23, R20.reuse, 0x8, R1 ;  /* 0x0000000814177824 */ /* 0x040fe200078e0201 */
[----:B------:R-:W-:Y:S01]  /*46f0*/  IADD3.X R22, P1, PT, R9, R22, RZ, P1, !PT ;  /* 0x0000001609167210 */ /* 0x000fe20000f3e4ff */
[----:B------:R-:W-:-:S03]  /*4700*/  VIADD R20, R20, 0x1 ;  /* 0x0000000114147836 */ /* 0x000fc60000000000 */
[----:B------:R0:W-:Y:S01]  /*4710*/  STL.64 [R23], R10 ;  /* 0x0000000a17007387 */ /* 0x0001e20000100a00 */
[----:B------:R-:W-:Y:S02]  /*4720*/  IMAD.X R9, RZ, RZ, R8, P1 ;  /* 0x000000ffff097224 */ /* 0x000fe400008e0608 */
[----:B0-----:R-:W-:Y:S02]  /*4730*/  IMAD.MOV.U32 R10, RZ, RZ, R22 ;  /* 0x000000ffff0a7224 */ /* 0x001fe400078e0016 */
[----:B------:R-:W-:Y:S02]  /*4740*/  IMAD.MOV.U32 R11, RZ, RZ, R9 ;  /* 0x000000ffff0b7224 */ /* 0x000fe400078e0009 */
[----:B------:R-:W-:Y:S05]  /*4750*/  @P0 BRA `(.L_x_1013) ;  /* 0xfffffffc00900947 */ /* 0x000fea000383ffff */
[----:B------:R-:W-:Y:S05]  /*4760*/  BSYNC.RECONVERGENT B5 ;  /* 0x0000000000057941 */ /* 0x000fea0003800200 */
.L_x_1012:
[----:B------:R-:W-:-:S07]  /*4770*/  IMAD.MOV.U32 R13, RZ, RZ, R0 ;  /* 0x000000ffff0d7224 */ /* 0x000fce00078e0000 */
.L_x_1011:
[----:B------:R-:W-:Y:S05]  /*4780*/  BSYNC.RECONVERGENT B4 ;  /* 0x0000000000047941 */ /* 0x000fea0003800200 */
.L_x_1010:
        /* <DEDUP_REMOVED lines=60> */
.L_x_1015:
[----:B------:R-:W-:Y:S05]  /*4b50*/  BSYNC.RECONVERGENT B4 ;  /* 0x0000000000047941 */ /* 0x000fea0003800200 */
.L_x_1014:
[----:B------:R-:W-:-:S04]  /*4b60*/  IMAD.WIDE.U32 R12, R9, 0x2168c235, RZ ;  /* 0x2168c235090c7825 */ /* 0x000fc800078e00ff */
[----:B------:R-:W-:Y:S01]  /*4b70*/  IMAD.MOV.U32 R10, RZ, RZ, R13 ;  /* 0x000000ffff0a7224 */ /* 0x000fe200078e000d */
[----:B------:R-:W-:Y:S01]  /*4b80*/  IADD3 RZ, P1, PT, R12, R12, RZ ;  /* 0x0000000c0cff7210 */ /* 0x000fe20007f3e0ff */
[----:B------:R-:W-:Y:S02]  /*4b90*/  IMAD.MOV.U32 R11, RZ, RZ, RZ ;  /* 0x000000ffff0b7224 */ /* 0x000fe400078e00ff */
[----:B------:R-:W-:Y:S02]  /*4ba0*/  IMAD R13, R0, -0x36f0255e, RZ ;  /* 0xc90fdaa2000d7824 */ /* 0x000fe400078e02ff */
[----:B------:R-:W-:-:S04]  /*4bb0*/  IMAD.WIDE.U32 R10, R9, -0x36f0255e, R10 ;  /* 0xc90fdaa2090a7825 */ /* 0x000fc800078e000a */
[----:B------:R-:W-:-:S04]  /*4bc0*/  IMAD.HI.U32 R9, R0, -0x36f0255e, RZ ;  /* 0xc90fdaa200097827 */ /* 0x000fc800078e00ff */
        /* <DEDUP_REMOVED lines=17> */
[----:B------:R-:W-:Y:S02]  /*4ce0*/  SHF.R.U64 R0, R0, 0xa, R9 ;  /* 0x0000000a00007819 */ /* 0x000fe40000001209 */
[----:B------:R-:W-:Y:S02]  /*4cf0*/  LEA.HI R4, R4, R11, RZ, 0x1 ;  /* 0x0000000b04047211 */ /* 0x000fe400078f08ff */
[----:B------:R-:W-:Y:S02]  /*4d00*/  IADD3 R0, P2, PT, R0, 0x1, RZ ;  /* 0x0000000100007810 */ /* 0x000fe40007f5e0ff */
[----:B------:R-:W-:Y:S01]  /*4d10*/  @!P0 LOP3.LUT R19, R19, 0x80000000, RZ, 0x3c, !PT ;  /* 0x8000000013138812 */ /* 0x000fe200078e3cff */
[----:B------:R-:W-:Y:S01]  /*4d20*/  @P1 IMAD.MOV R4, RZ, RZ, -R4 ;  /* 0x000000ffff041224 */ /* 0x000fe200078e0a04 */
[----:B------:R-:W-:-:S04]  /*4d30*/  LEA.HI.X R9, R9, RZ, RZ, 0x16, P2 ;  /* 0x000000ff09097211 */ /* 0x000fc800010fb4ff */
[--C-:B------:R-:W-:Y:S01]  /*4d40*/  SHF.R.U64 R8, R0, 0x1, R9.reuse ;  /* 0x0000000100087819 */ /* 0x100fe20000001209 */
[----:B------:R-:W-:Y:S01]  /*4d50*/  IMAD.SHL.U32 R0, R10, 0x100000, RZ ;  /* 0x001000000a007824 */ /* 0x000fe200078e00ff */
[----:B------:R-:W-:Y:S02]  /*4d60*/  SHF.R.U32.HI R5, RZ, 0x1, R9 ;  /* 0x00000001ff057819 */ /* 0x000fe40000011609 */
[----:B------:R-:W-:-:S04]  /*4d70*/  IADD3 R8, P2, P3, RZ, RZ, R8 ;  /* 0x000000ffff087210 */ /* 0x000fc80007b5e008 */
[----:B------:R-:W-:-:S04]  /*4d80*/  IADD3.X R0, PT, PT, R0, 0x3fe00000, R5, P2, P3 ;  /* 0x3fe0000000007810 */ /* 0x000fc800017e6405 */
[----:B------:R-:W-:-:S07]  /*4d90*/  LOP3.LUT R9, R0, R19, RZ, 0xfc, !PT ;  /* 0x0000001300097212 */ /* 0x000fce00078efcff */
.L_x_1009:
[----:B------:R-:W-:Y:S02]  /*4da0*/  IMAD.MOV.U32 R17, RZ, RZ, 0x0 ;  /* 0x00000000ff117424 */ /* 0x000fe400078e00ff */
[----:B------:R-:W-:Y:S02]  /*4db0*/  IMAD.MOV.U32 R0, RZ, RZ, R4 ;  /* 0x000000ffff007224 */ /* 0x000fe400078e0004 */
[----:B------:R-:W-:Y:S05]  /*4dc0*/  RET.REL.NODEC R16 `(vec_y1) ;  /* 0xffffffb0108c7950 */ /* 0x000fea0003c3ffff */
.L_x_1016:
        /* <DEDUP_REMOVED lines=11> */
.L_x_1577:


//--------------------- .text.vec_y0              --------------------------
	.section	.text.vec_y0,"ax",@progbits
	.align	128
        .global         vec_y0
        .type           vec_y0,@function
        .size           vec_y0,(.L_x_1579 - vec_y0)
        .other          vec_y0,@"STO_CUDA_ENTRY STV_DEFAULT"
vec_y0:
.text.vec_y0:
        /* <DEDUP_REMOVED lines=22> */
[----:B--2---:R-:W-:Y:S02]  /*0160*/  DSETP.GTU.AND P0, PT, |R2|, UR6, PT ;  /* 0x0000000602007e2a */ /* 0x004fe4000bf0c200 */
[----:B------:R-:W-:-:S12]  /*0170*/  DADD R4, -RZ, |R2| ;  /* 0x00000000ff047229 */ /* 0x000fd80000000502 */
[----:B------:R-:W-:Y:S05]  /*0180*/  @P0 BRA `(.L_x_1018) ;  /* 0x0000001c00840947 */ /* 0x000fea0003800000 */
[----:B------:R-:W-:Y:S01]  /*0190*/  DMUL R6, R2, R2 ;  /* 0x0000000202067228 */ /* 0x000fe20000000000 */
[----:B------:R-:W-:Y:S01]  /*01a0*/  IMAD.MOV.U32 R8, RZ, RZ, 0x51c18514 ;  /* 0x51c18514ff087424 */ /* 0x000fe200078e00ff */
[----:B------:R-:W-:Y:S01]  /*01b0*/  UMOV UR6, 0xa1b77c65 ;  /* 0xa1b77c6500067882 */ /* 0x000fe20000000000 */
[----:B------:R-:W-:Y:S01]  /*01c0*/  IMAD.MOV.U32 R9, RZ, RZ, 0x3d13098c ;  /* 0x3d13098cff097424 */ /* 0x000fe200078e00ff */
[----:B------:R-:W-:Y:S01]  /*01d0*/  UMOV UR7, 0x3c8efbd0 ;  /* 0x3c8efbd000077882 */ /* 0x000fe20000000000 */
[----:B------:R-:W-:Y:S01]  /*01e0*/  ISETP.GT.AND P0, PT, R5, 0xfffff, PT ;  /* 0x000fffff0500780c */ /* 0x000fe20003f04270 */
[----:B------:R-:W-:Y:S01]  /*01f0*/  IMAD.MOV.U32 R10, RZ, RZ, R4 ;  /* 0x000000ffff0a7224 */ /* 0x000fe200078e0004 */
[----:B------:R-:W-:Y:S01]  /*0200*/  UMOV UR8, 0x80000000 ;  /* 0x8000000000087882 */ /* 0x000fe20000000000 */
[----:B------:R-:W-:Y:S01]  /*0210*/  IMAD.MOV.U32 R11, RZ, RZ, R5 ;  /* 0x000000ffff0b7224 */ /* 0x000fe200078e0005 */
[C---:B------:R-:W-:Y:S01]  /*0220*/  DFMA R8, R6.reuse, UR6, -R8 ;  /* 0x0000000606087c2b */ /* 0x040fe20008000808 */
[----:B------:R-:W-:Y:S01]  /*0230*/  UMOV UR6, 0xd2f5f2f5 ;  /* 0xd2f5f2f500067882 */ /* 0x000fe20000000000 */
[----:B------:R-:W-:Y:S01]  /*0240*/  UMOV UR7, 0x3d923102 ;  /* 0x3d92310200077882 */ /* 0x000fe20000000000 */
[----:B------:R-:W-:Y:S01]  /*0250*/  UMOV UR9, 0x3e15a30c ;  /* 0x3e15a30c00097882 */ /* 0x000fe20000000000 */
[----:B------:R-:W-:Y:S04]  /*0260*/  BSSY.RECONVERGENT B1, `(.L_x_1019) ;  /* 0x000006a000017945 */ /* 0x000fe80003800200 */
[----:B------:R-:W-:Y:S01]  /*0270*/  DFMA R8, R6, R8, UR6 ;  /* 0x0000000606087e2b */ /* 0x000fe20008000008 */
[----:B------:R-:W-:Y:S01]  /*0280*/  UMOV UR6, 0xee7d526e ;  /* 0xee7d526e00067882 */ /* 0x000fe20000000000 */
[----:B------:R-:W-:Y:S01]  /*0290*/  UMOV UR7, 0x3e0a5f2d ;  /* 0x3e0a5f2d00077882 */ /* 0x000fe20000000000 */
[----:B------:R-:W-:-:S05]  /*02a0*/  @!P0 DMUL R10, |R2|, 1.80143985094819840000e+16 ;  /* 0x43500000020a8828 */ /* 0x000fca0000000200 */
        /* <DEDUP_REMOVED lines=12> */
[C---:B------:R-:W-:Y:S01]  /*0370*/  DADD R14, R6.reuse, -UR6 ;  /* 0x80000006060e7e29 */ /* 0x040fe20008000000 */
[----:B------:R-:W-:Y:S01]  /*0380*/  UMOV UR6, 0xcf04f123 ;  /* 0xcf04f12300067882 */ /* 0x000fe20000000000 */
[----:B------:R-:W-:Y:S02]  /*0390*/  UMOV UR7, 0x3f903921 ;  /* 0x3f90392100077882 */ /* 0x000fe40000000000 */
[----:B------:R-:W-:Y:S01]  /*03a0*/  DFMA R12, R6, R8, -UR6 ;  /* 0x80000006060c7e2b */ /* 0x000fe20008000008 */
[----:B------:R-:W-:Y:S01]  /*03b0*/  UMOV UR6, 0xd7753176 ;  /* 0xd775317600067882 */ /* 0x000fe20000000000 */
[----:B------:R-:W-:Y:S01]  /*03c0*/  IMAD.MOV.U32 R8, RZ, RZ, R5 ;  /* 0x000000ffff087224 */ /* 0x000fe200078e0005 */
[----:B------:R-:W-:Y:S01]  /*03d0*/  UMOV UR7, 0x3fc5db69 ;  /* 0x3fc5db6900077882 */ /* 0x000fe20000000000 */
[----:B------:R-:W-:Y:S01]  /*03e0*/  @!P0 IMAD.MOV.U32 R8, RZ, RZ, R11 ;  /* 0x000000ffff088224 */ /* 0x000fe200078e000b */
[----:B------:R-:W-:-:S03]  /*03f0*/  DADD R14, R14, UR8 ;  /* 0x000000080e0e7e29 */ /* 0x000fc60008000000 */
[----:B------:R-:W-:Y:S01]  /*0400*/  DFMA R12, R6, R12, UR6 ;  /* 0x00000006060c7e2b */ /* 0x000fe2000800000c */
[----:B------:R-:W-:Y:S02]  /*0410*/  VIADD R6, R8, 0xffffffff ;  /* 0xffffffff08067836 */ /* 0x000fe40000000000 */
[----:B------:R-:W-:Y:S02]  /*0420*/  IMAD.MOV.U32 R7, RZ, RZ, -0x3ff ;  /* 0xfffffc01ff077424 */ /* 0x000fe400078e00ff */
[----:B------:R-:W-:Y:S01]  /*0430*/  @!P0 IMAD.MOV.U32 R7, RZ, RZ, -0x435 ;  /* 0xfffffbcbff078424 */ /* 0x000fe200078e00ff */
[----:B------:R-:W-:Y:S02]  /*0440*/  ISETP.GT.U32.AND P1, PT, R6, 0x7feffffe, PT ;  /* 0x7feffffe0600780c */ /* 0x000fe40003f24070 */
[----:B------:R-:W-:Y:S01]  /*0450*/  DMUL R20, R12, R14 ;  /* 0x0000000e0c147228 */ /* 0x000fe20000000000 */
[----:B------:R-:W-:Y:S02]  /*0460*/  IMAD.MOV.U32 R6, RZ, RZ, R4 ;  /* 0x000000ffff067224 */ /* 0x000fe400078e0004 */
[----:B------:R-:W-:-:S08]  /*0470*/  @!P0 IMAD.MOV.U32 R6, RZ, RZ, R10 ;  /* 0x000000ffff068224 */ /* 0x000fd000078e000a */
[----:B------:R-:W-:Y:S05]  /*0480*/  @P1 BRA `(.L_x_1020) ;  /* 0x0000000400041947 */ /* 0x000fea0003800000 */
[C---:B------:R-:W-:Y:S01]  /*0490*/  LOP3.LUT R9, R8.reuse, 0xfffff, RZ, 0xc0, !PT ;  /* 0x000fffff08097812 */ /* 0x040fe200078ec0ff */
[----:B------:R-:W-:Y:S01]  /*04a0*/  IMAD.MOV.U32 R10, RZ, RZ, R6 ;  /* 0x000000ffff0a7224 */ /* 0x000fe200078e0006 */
[----:B------:R-:W-:Y:S01]  /*04b0*/  UMOV UR6, 0x3ae80f1e ;  /* 0x3ae80f1e00067882 */ /* 0x000fe20000000000 */
[----:B------:R-:W-:Y:S01]  /*04c0*/  IMAD.MOV.U32 R12, RZ, RZ, RZ ;  /* 0x000000ffff0c7224 */ /* 0x000fe200078e00ff */
[----:B------:R-:W-:Y:S01]  /*04d0*/  LOP3.LUT R11, R9, 0x3ff00000, RZ, 0xfc, !PT ;  /* 0x3ff00000090b7812 */ /* 0x000fe200078efcff */
[----:B------:R-:W-:Y:S01]  /*04e0*/  IMAD.MOV.U32 R22, RZ, RZ, -0x748574fc ;  /* 0x8b7a8b04ff167424 */ /* 0x000fe200078e00ff */
[----:B------:R-:W-:Y:S01]  /*04f0*/  UMOV UR7, 0x3eb1380b ;  /* 0x3eb1380b00077882 */ /* 0x000fe20000000000 */
[----:B------:R-:W-:Y:S01]  /*0500*/  IMAD.MOV.U32 R23, RZ, RZ, 0x3ed0ee25 ;  /* 0x3ed0ee25ff177424 */ /* 0x000fe200078e00ff */
[----:B------:R-:W-:Y:S01]  /*0510*/  ISETP.GE.U32.AND P0, PT, R11, 0x3ff6a09f, PT ;  /* 0x3ff6a09f0b00780c */ /* 0x000fe20003f06070 */
[----:B------:R-:W-:Y:S01]  /*0520*/  UMOV UR8, 0x80000000 ;  /* 0x8000000000087882 */ /* 0x000fe20000000000 */
[----:B------:R-:W-:Y:S01]  /*0530*/  LEA.HI R8, R8, R7, RZ, 0xc ;  /* 0x0000000708087211 */ /* 0x000fe200078f60ff */
[----:B------:R-:W-:-:S10]  /*0540*/  UMOV UR9, 0x43300000 ;  /* 0x4330000000097882 */ /* 0x000fd40000000000 */
[----:B------:R-:W-:Y:S02]  /*0550*/  @P0 VIADD R9, R11, 0xfff00000 ;  /* 0xfff000000b090836 */ /* 0x000fe40000000000 */
[----:B------:R-:W-:Y:S02]  /*0560*/  @P0 VIADD R8, R8, 0x1 ;  /* 0x0000000108080836 */ /* 0x000fe40000000000 */
[----:B------:R-:W-:Y:S02]  /*0570*/  @P0 IMAD.MOV.U32 R11, RZ, RZ, R9 ;  /* 0x000000ffff0b0224 */ /* 0x000fe400078e0009 */
[----:B------:R-:W-:Y:S01]  /*0580*/  IMAD.MOV.U32 R9, RZ, RZ, 0x43300000 ;  /* 0x43300000ff097424 */ /* 0x000fe200078e00ff */
        /* <DEDUP_REMOVED lines=21> */
[----:B------:R-:W-:-:S05]  /*06e0*/  DFMA R22, R10, -R14, R22 ;  /* 0x8000000e0a16722b */ /* 0x000fca0000000016 */
        /* <DEDUP_REMOVED lines=12> */
[----:B------:R-:W-:Y:S01]  /*07b0*/  UMOV UR7, 0x3fb55555 ;  /* 0x3fb5555500077882 */ /* 0x000fe20000000000 */
[----:B------:R-:W-:-:S05]  /*07c0*/  DFMA R18, R6, UR8, R14 ;  /* 0x0000000806127c2b */ /* 0x000fca000800000e */
        /* <DEDUP_REMOVED lines=13> */
.L_x_1020:
[----:B------:R-:W-:Y:S01]  /*08a0*/  IMAD.MOV.U32 R6, RZ, RZ, 0x0 ;  /* 0x00000000ff067424 */ /* 0x000fe200078e00ff */
[----:B------:R-:W-:Y:S01]  /*08b0*/  LOP3.LUT P0, RZ, R11, 0x7fffffff, RZ, 0xc0, !PT ;  /* 0x7fffffff0bff7812 */ /* 0x000fe2000780c0ff */
[----:B------:R-:W-:-:S06]  /*08c0*/  IMAD.MOV.U32 R7, RZ, RZ, 0x7ff00000 ;  /* 0x7ff00000ff077424 */ /* 0x000fcc00078e00ff */
[----:B------:R-:W-:-:S10]  /*08d0*/  DFMA R6, R10, R6, +INF ;  /* 0x7ff000000a06742b */ /* 0x000fd40000000006 */
[----:B------:R-:W-:Y:S02]  /*08e0*/  FSEL R18, R6, RZ, P0 ;  /* 0x000000ff06127208 */ /* 0x000fe40000000000 */
[----:B------:R-:W-:-:S07]  /*08f0*/  FSEL R19, R7, -QNAN , P0 ;  /* 0xfff0000007137808 */ /* 0x000fce0000000000 */
.L_x_1021:
[----:B------:R-:W-:Y:S05]  /*0900*/  BSYNC.RECONVERGENT B1 ;  /* 0x0000000000017941 */ /* 0x000fea0003800200 */
.L_x_1019:
[----:B------:R-:W-:Y:S01]  /*0910*/  UMOV UR6, 0xf277bbe5 ;  /* 0xf277bbe500067882 */ /* 0x000fe20000000000 */
[----:B------:R-:W-:Y:S01]  /*0920*/  UMOV UR7, 0x400fb319 ;  /* 0x400fb31900077882 */ /* 0x000fe20000000000 */
[----:B------:R-:W-:Y:S01]  /*0930*/  BSSY.RECONVERGENT B1, `(.L_x_1022) ;  /* 0x0000161000017945 */ /* 0x000fe20003800200 */
        /* <DEDUP_REMOVED lines=12> */
[----:B------:R-:W-:Y:S01]  /*0a00*/  DFMA R6, R4, -UR6, -R6 ;  /* 0x8000000604067c2b */ /* 0x000fe20008000806 */
        /* <DEDUP_REMOVED lines=47> */
.L_x_1023:
        /* <DEDUP_REMOVED lines=62> */
.L_x_1025:
        /* <DEDUP_REMOVED lines=62> */
.L_x_1026:
[----:B------:R-:W0:Y:S01]  /*14c0*/  MUFU.RCP64H R7, R5 ;  /* 0x0000000500077308 */ /* 0x000e220000001800 */
[----:B------:R-:W-:Y:S01]  /*14d0*/  IMAD.MOV.U32 R6, RZ, RZ, RZ ;  /* 0x000000ffff067224 */ /* 0x000fe200078e00ff */
[----:B------:R-:W-:Y:S01]  /*14e0*/  UMOV UR6, 0x1c34685e ;  /* 0x1c34685e00067882 */ /* 0x000fe20000000000 */
[----:B------:R-:W-:Y:S01]  /*14f0*/  IMAD.MOV.U32 R10, RZ, RZ, 0x23b12b84 ;  /* 0x23b12b84ff0a7424 */ /* 0x000fe200078e00ff */
[----:B------:R-:W-:Y:S01]  /*1500*/  UMOV UR7, 0x414602fe ;  /* 0x414602fe00077882 */ /* 0x000fe20000000000 */
[----:B------:R-:W-:Y:S01]  /*1510*/  IMAD.MOV.U32 R11, RZ, RZ, 0x410ecd45 ;  /* 0x410ecd45ff0b7424 */ /* 0x000fe200078e00ff */
[----:B------:R-:W-:Y:S01]  /*1520*/  UMOV UR8, 0x1f7e5beb ;  /* 0x1f7e5beb00087882 */ /* 0x000fe20000000000 */
[----:B------:R-:W-:Y:S01]  /*1530*/  IMAD.MOV.U32 R12, RZ, RZ, 0x7a655012 ;  /* 0x7a655012ff0c7424 */ /* 0x000fe200078e00ff */
[----:B------:R-:W-:Y:S01]  /*1540*/  UMOV UR9, 0x407eba13 ;  /* 0x407eba1300097882 */ /* 0x000fe20000000000 */
[----:B------:R-:W-:Y:S01]  /*1550*/  IMAD.MOV.U32 R13, RZ, RZ, 0x40992746 ;  /* 0x40992746ff0d7424 */ /* 0x000fe200078e00ff */
[----:B------:R-:W-:Y:S01]  /*1560*/  BSSY.RECONVERGENT B2, `(.L_x_1027) ;  /* 0x0000040000027945 */ /* 0x000fe20003800200 */
[----:B------:R-:W-:-:S02]  /*1570*/  IMAD.MOV.U32 R24, RZ, RZ, 0x0 ;  /* 0x00000000ff187424 */ /* 0x000fc400078e00ff */
[----:B------:R-:W-:Y:S01]  /*1580*/  IMAD.MOV.U32 R25, RZ, RZ, 0x3fd80000 ;  /* 0x3fd80000ff197424 */ /* 0x000fe200078e00ff */
[----:B0-----:R-:W-:-:S08]  /*1590*/  DFMA R8, -|R2|, R6, 1 ;  /* 0x3ff000000208742b */ /* 0x001fd00000000306 */
[----:B------:R-:W-:-:S08]  /*15a0*/  DFMA R8, R8, R8, R8 ;  /* 0x000000080808722b */ /* 0x000fd00000000008 */
[----:B------:R-:W-:-:S08]  /*15b0*/  DFMA R6, R6, R8, R6 ;  /* 0x000000080606722b */ /* 0x000fd00000000006 */
[----:B------:R-:W-:-:S08]  /*15c0*/  DMUL R8, R6, R6 ;  /* 0x0000000606087228 */ /* 0x000fd00000000000 */
[----:B------:R-:W-:Y:S01]  /*15d0*/  DFMA R10, R8, -UR6, R10 ;  /* 0x80000006080a7c2b */ /* 0x000fe2000800000a */
[----:B------:R-:W-:Y:S01]  /*15e0*/  UMOV UR6, 0x1972f05a ;  /* 0x1972f05a00067882 */ /* 0x000fe20000000000 */
[----:B------:R-:W-:-:S06]  /*15f0*/  UMOV UR7, 0x40c7a2fc ;  /* 0x40c7a2fc00077882 */ /* 0x000fcc0000000000 */
[C---:B------:R-:W-:Y:S01]  /*1600*/  DFMA R10, R8.reuse, R10, -UR6 ;  /* 0x80000006080a7e2b */ /* 0x040fe2000800000a */
[----:B------:R-:W-:Y:S01]  /*1610*/  UMOV UR6, 0x8c11a9dc ;  /* 0x8c11a9dc00067882 */ /* 0x000fe20000000000 */
[----:B------:R-:W-:Y:S02]  /*1620*/  UMOV UR7, 0x40d115cb ;  /* 0x40d115cb00077882 */ /* 0x000fe40000000000 */
[C---:B------:R-:W-:Y:S01]  /*1630*/  DFMA R12, R8.reuse, -UR6, R12 ;  /* 0x80000006080c7c2b */ /* 0x040fe2000800000c */
[----:B------:R-:W-:Y:S01]  /*1640*/  UMOV UR6, 0x7e247bd4 ;  /* 0x7e247bd400067882 */ /* 0x000fe20000000000 */
[----:B------:R-:W-:Y:S02]  /*1650*/  UMOV UR7, 0x40575178 ;  /* 0x4057517800077882 */ /* 0x000fe40000000000 */
[C---:B------:R-:W-:Y:S01]  /*1660*/  DFMA R14, R8.reuse, R10, UR8 ;  /* 0x00000008080e7e2b */ /* 0x040fe2000800000a */
[----:B------:R-:W-:Y:S01]  /*1670*/  UMOV UR8, 0xe6e7cc7d ;  /* 0xe6e7cc7d00087882 */ /* 0x000fe20000000000 */
[----:B------:R-:W0:Y:S01]  /*1680*/  MUFU.RSQ64H R11, R5 ;  /* 0x00000005000b7308 */ /* 0x000e220000001c00 */
[----:B------:R-:W-:Y:S01]  /*1690*/  UMOV UR9, 0x40373b92 ;  /* 0x40373b9200097882 */ /* 0x000fe20000000000 */
[C---:B------:R-:W-:Y:S01]  /*16a0*/  DFMA R12, R8.reuse, R12, -UR6 ;  /* 0x80000006080c7e2b */ /* 0x040fe2000800000c */
[----:B------:R-:W-:Y:S01]  /*16b0*/  IMAD.MOV.U32 R10, RZ, RZ, RZ ;  /* 0x000000ffff0a7224 */ /* 0x000fe200078e00ff */
[----:B------:R-:W-:Y:S01]  /*16c0*/  UMOV UR6, 0xe5fc36b2 ;  /* 0xe5fc36b200067882 */ /* 0x000fe20000000000 */
[----:B------:R-:W-:Y:S01]  /*16d0*/  UMOV UR7, 0x401704c4 ;  /* 0x401704c400077882 */ /* 0x000fe20000000000 */
[----:B------:R-:W-:Y:S01]  /*16e0*/  DFMA R14, R8, R14, -UR8 ;  /* 0x80000008080e7e2b */ /* 0x000fe2000800000e */
[----:B------:R-:W-:Y:S01]  /*16f0*/  UMOV UR8, 0xe63a2f08 ;  /* 0xe63a2f0800087882 */ /* 0x000fe20000000000 */
[----:B------:R-:W-:-:S02]  /*1700*/  UMOV UR9, 0x3ffa31be ;  /* 0x3ffa31be00097882 */ /* 0x000fc40000000000 */
[C---:B------:R-:W-:Y:S01]  /*1710*/  DFMA R12, R8.reuse, R12, UR6 ;  /* 0x00000006080c7e2b */ /* 0x040fe2000800000c */
[----:B------:R-:W-:Y:S01]  /*1720*/  UMOV UR6, 0x7a2fd531 ;  /* 0x7a2fd53100067882 */ /* 0x000fe20000000000 */
[----:B------:R-:W-:Y:S02]  /*1730*/  UMOV UR7, 0x3fe15b74 ;  /* 0x3fe15b7400077882 */ /* 0x000fe40000000000 */
[----:B------:R-:W-:Y:S01]  /*1740*/  DFMA R14, R8, R14, UR8 ;  /* 0x00000008080e7e2b */ /* 0x000fe2000800000e */
[----:B------:R-:W-:Y:S01]  /*1750*/  UMOV UR8, 0x104d5d05 ;  /* 0x104d5d0500087882 */ /* 0x000fe20000000000 */
[----:B------:R-:W-:Y:S01]  /*1760*/  UMOV UR9, 0x3fcad320 ;  /* 0x3fcad32000097882 */ /* 0x000fe20000000000 */
[----:B0-----:R-:W-:Y:S02]  /*1770*/  DMUL R16, R10, R10 ;  /* 0x0000000a0a107228 */ /* 0x001fe40000000000 */
[C---:B------:R-:W-:Y:S01]  /*1780*/  DFMA R12, R8.reuse, R12, -UR6 ;  /* 0x80000006080c7e2b */ /* 0x040fe2000800000c */
[----:B------:R-:W-:Y:S01]  /*1790*/  UMOV UR6, 0xcf6cb79b ;  /* 0xcf6cb79b00067882 */ /* 0x000fe20000000000 */
[----:B------:R-:W-:Y:S01]  /*17a0*/  UMOV UR7, 0x3fba7fea ;  /* 0x3fba7fea00077882 */ /* 0x000fe20000000000 */
[----:B------:R-:W-:Y:S01]  /*17b0*/  DFMA R22, R8, R14, -UR8 ;  /* 0x8000000808167e2b */ /* 0x000fe2000800000e */
[----:B------:R-:W-:Y:S01]  /*17c0*/  UMOV UR8, 0x9c76d07e ;  /* 0x9c76d07e00087882 */ /* 0x000fe20000000000 */
[----:B------:R-:W-:Y:S01]  /*17d0*/  UMOV UR9, 0x3fb0aaaa ;  /* 0x3fb0aaaa00097882 */ /* 0x000fe20000000000 */
[----:B------:R-:W-:-:S02]  /*17e0*/  DFMA R14, |R2|, -R16, 1 ;  /* 0x3ff00000020e742b */ /* 0x000fc40000000a10 */
[C---:B------:R-:W-:Y:S01]  /*17f0*/  DFMA R16, R8.reuse, R12, UR6 ;  /* 0x0000000608107e2b */ /* 0x040fe2000800000c */
[----:B------:R-:W-:Y:S01]  /*1800*/  UMOV UR6, 0xeddcf548 ;  /* 0xeddcf54800067882 */ /* 0x000fe20000000000 */
[----:B------:R-:W-:Y:S01]  /*1810*/  UMOV UR7, 0x3fafffff ;  /* 0x3fafffff00077882 */ /* 0x000fe20000000000 */
[----:B------:R-:W-:Y:S01]  /*1820*/  DFMA R22, R8, R22, UR8 ;  /* 0x0000000808167e2b */ /* 0x000fe20008000016 */
[----:B------:R-:W-:Y:S01]  /*1830*/  UMOV UR8, 0xfffdacec ;  /* 0xfffdacec00087882 */ /* 0x000fe20000000000 */
[----:B------:R-:W-:Y:S01]  /*1840*/  UMOV UR9, 0x3fbfffff ;  /* 0x3fbfffff00097882 */ /* 0x000fe20000000000 */
[----:B------:R-:W-:Y:S01]  /*1850*/  DFMA R12, R14, R24, 0.5 ;  /* 0x3fe000000e0c742b */ /* 0x000fe20000000018 */
[----:B------:R-:W-:Y:S01]  /*1860*/  VIADD R24, R5, 0xfff00000 ;  /* 0xfff0000005187836 */ /* 0x000fe20000000000 */
[----:B------:R-:W-:Y:S01]  /*1870*/  DFMA R16, R8, R16, -UR6 ;  /* 0x8000000608107e2b */ /* 0x000fe20008000010 */
[----:B------:R-:W-:Y:S01]  /*1880*/  UMOV UR6, 0xffffc9e5 ;  /* 0xffffc9e500067882 */ /* 0x000fe20000000000 */
[----:B------:R-:W-:Y:S01]  /*1890*/  DMUL R14, R10, R14 ;  /* 0x0000000e0a0e7228 */ /* 0x000fe20000000000 */
[----:B------:R-:W-:Y:S01]  /*18a0*/  UMOV UR7, 0x3fefffff ;  /* 0x3fefffff00077882 */ /* 0x000fe20000000000 */
[----:B------:R-:W-:Y:S01]  /*18b0*/  ISETP.GE.U32.AND P0, PT, R24, 0x7fe00000, PT ;  /* 0x7fe000001800780c */ /* 0x000fe20003f06070 */
[----:B------:R-:W-:-:S03]  /*18c0*/  DFMA R22, R8, R22, -UR8 ;  /* 0x8000000808167e2b */ /* 0x000fc60008000016 */
[----:B------:R-:W-:Y:S02]  /*18d0*/  DFMA R16, R8, R16, UR6 ;  /* 0x0000000608107e2b */ /* 0x000fe40008000010 */
[----:B------:R-:W-:-:S03]  /*18e0*/  DFMA R10, R12, R14, R10 ;  /* 0x0000000e0c0a722b */ /* 0x000fc6000000000a */
[----:B------:R-:W-:-:S04]  /*18f0*/  DFMA R22, R6, R22, |R2| ;  /* 0x000000160616722b */ /* 0x000fc80000000402 */
[----:B------:R-:W-:Y:S07]  /*1900*/  @!P0 BRA `(.L_x_1028) ;  /* 0x0000000000148947 */ /* 0x000fee0003800000 */
[----:B------:R-:W-:Y:S01]  /*1910*/  IMAD.MOV.U32 R8, RZ, RZ, R4 ;  /* 0x000000ffff087224 */ /* 0x000fe200078e0004 */
[----:B------:R-:W-:-:S07]  /*1920*/  MOV R4, 0x1940 ;  /* 0x0000194000047802 */ /* 0x000fce0000000f00 */
[----:B------:R-:W-:Y:S05]  /*1930*/  CALL.REL.NOINC `($__internal_72_$__cuda_sm20_drsqrt_f64_slowpath_v2) ;  /* 0x0000001c00ec7944 */ /* 0x000fea0003c00000 */
[----:B------:R-:W-:Y:S02]  /*1940*/  IMAD.MOV.U32 R10, RZ, RZ, R12 ;  /* 0x000000ffff0a7224 */ /* 0x000fe400078e000c */
[----:B------:R-:W-:-:S07]  /*1950*/  IMAD.MOV.U32 R11, RZ, RZ, R13 ;  /* 0x000000ffff0b7224 */ /* 0x000fce00078e000d */
.L_x_1028:
[----:B------:R-:W-:Y:S05]  /*1960*/  BSYNC.RECONVERGENT B2 ;  /* 0x0000000000027941 */ /* 0x000fea0003800200 */
.L_x_1027:
        /* <DEDUP_REMOVED lines=21> */
[----:B------:R-:W-:Y:S01]  /*1ac0*/  IMAD.MOV.U32 R6, RZ, RZ, R22 ;  /* 0x000000ffff067224 */ /* 0x000fe200078e0016 */
[----:B------:R-:W-:-:S07]  /*1ad0*/  MOV R24, 0x1af0 ;  /* 0x00001af000187802 */ /* 0x000fce0000000f00 */
[----:B------:R-:W-:Y:S05]  /*1ae0*/  CALL.REL.NOINC `($vec_y0$__internal_trig_reduction_slowpathd) ;  /* 0x00000020000c7944 */ /* 0x000fea0003c00000 */
.L_x_1030:
[----:B------:R-:W-:Y:S05]  /*1af0*/  BSYNC.RECONVERGENT B2 ;  /* 0x0000000000027941 */ /* 0x000fea0003800200 */
.L_x_1029:
[----:B------:R-:W-:Y:S01]  /*1b00*/  LOP3.LUT R4, R4, 0x3, RZ, 0xc0, !PT ;  /* 0x0000000304047812 */ /* 0x000fe200078ec0ff */
[----:B------:R-:W-:Y:S01]  /*1b10*/  UMOV UR6, 0x54442d18 ;  /* 0x54442d1800067882 */ /* 0x000fe20000000000 */
[----:B------:R-:W-:Y:S01]  /*1b20*/  UMOV UR7, 0x3fe921fb ;  /* 0x3fe921fb00077882 */ /* 0x000fe20000000000 */
[----:B------:R-:W-:Y:S01]  /*1b30*/  BSSY.RECONVERGENT B2, `(.L_x_1031) ;  /* 0x0000022000027945 */ /* 0x000fe20003800200 */
[----:B------:R-:W-:Y:S01]  /*1b40*/  DADD R6, R6, -UR6 ;  /* 0x8000000606067e29 */ /* 0x000fe20008000000 */
[----:B------:R-:W-:Y:S01]  /*1b50*/  UMOV UR7, 0x3ff921fb ;  /* 0x3ff921fb00077882 */ /* 0x000fe20000000000 */
[----:B------:R-:W0:Y:S06]  /*1b60*/  I2F.F64.U32 R4, R4 ;  /* 0x0000000400047312 */ /* 0x000e2c0000201800 */
        /* <DEDUP_REMOVED lines=25> */
[----:B------:R-:W-:Y:S05]  /*1d00*/  CALL.REL.NOINC `($vec_y0$__internal_trig_reduction_slowpathd) ;  /* 0x0000001c00847944 */ /* 0x000fea0003c00000 */
[----:B------:R-:W-:Y:S02]  /*1d10*/  IMAD.MOV.U32 R22, RZ, RZ, R6 ;  /* 0x000000ffff167224 */ /* 0x000fe400078e0006 */
[----:B------:R-:W-:-:S07]  /*1d20*/  IMAD.MOV.U32 R23, RZ, RZ, R7 ;  /* 0x000000ffff177224 */ /* 0x000fce00078e0007 */
.L_x_1034:
[----:B------:R-:W-:Y:S05]  /*1d30*/  BSYNC.RECONVERGENT B3 ;  /* 0x0000000000037941 */ /* 0x000fea0003800200 */
.L_x_1033:
[----:B------:R-:W-:-:S07]  /*1d40*/  VIADD R28, R4, 0x1 ;  /* 0x00000001041c7836 */ /* 0x000fce0000000000 */
.L_x_1032:
[----:B------:R-:W-:Y:S05]  /*1d50*/  BSYNC.RECONVERGENT B2 ;  /* 0x0000000000027941 */ /* 0x000fea0003800200 */
.L_x_1031:
        /* <DEDUP_REMOVED lines=13> */
[----:B------:R-:W-:Y:S02]  /*1e30*/  FSEL R25, -R25, 0.11223486810922622681, !P0 ;  /* 0x3de5db6519197808 */ /* 0x000fe40004000100 */
[----:B------:R-:W-:-:S06]  /*1e40*/  FSEL R24, R24, -8.06006814911005101289e+34, !P0 ;  /* 0xf9785eba18187808 */ /* 0x000fcc0004000000 */
        /* <DEDUP_REMOVED lines=15> */
.L_x_1024:
[----:B------:R-:W-:Y:S05]  /*1f40*/  BSYNC.RECONVERGENT B1 ;  /* 0x0000000000017941 */ /* 0x000fea0003800200 */
.L_x_1022:
[----:B------:R-:W-:Y:S01]  /*1f50*/  UMOV UR6, 0x6dc9c883 ;  /* 0x6dc9c88300067882 */ /* 0x000fe20000000000 */
[----:B------:R-:W-:Y:S02]  /*1f60*/  UMOV UR7, 0x3fe45f30 ;  /* 0x3fe45f3000077882 */ /* 0x000fe40000000000 */
[----:B------:R-:W-:-:S08]  /*1f70*/  DMUL R18, R18, UR6 ;  /* 0x0000000612127c28 */ /* 0x000fd00008000000 */
[----:B------:R-:W-:Y:S01]  /*1f80*/  DFMA R10, R18, R4, R20 ;  /* 0x00000004120a722b */ /* 0x000fe20000000014 */
[----:B------:R-:W-:Y:S10]  /*1f90*/  BRA `(.L_x_1035) ;  /* 0x0000001800347947 */ /* 0x000ff40003800000 */
.L_x_1018:
        /* <DEDUP_REMOVED lines=83> */
.L_x_1036:
        /* <DEDUP_REMOVED lines=83> */
.L_x_1037:
        /* <DEDUP_REMOVED lines=59> */
.L_x_1038:
[----:B------:R-:W-:Y:S01]  /*2db0*/  DSETP.NEU.AND P0, PT, |R2|, +INF , PT ;  /* 0x7ff000000200742a */ /* 0x000fe20003f0d200 */
[----:B------:R-:W-:-:S13]  /*2dc0*/  CS2R R10, SRZ ;  /* 0x00000000000a7805 */ /* 0x000fda000001ff00 */
[----:B------:R-:W-:Y:S05]  /*2dd0*/  @!P0 BRA `(.L_x_1035) ;  /* 0x0000000800a48947 */ /* 0x000fea0003800000 */
[----:B------:R-:W0:Y:S01]  /*2de0*/  MUFU.RCP64H R7, R5 ;  /* 0x0000000500077308 */ /* 0x000e220000001800 */
[----:B------:R-:W-:Y:S01]  /*2df0*/  IMAD.MOV.U32 R6, RZ, RZ, RZ ;  /* 0x000000ffff067224 */ /* 0x000fe200078e00ff */
[----:B------:R-:W-:Y:S01]  /*2e00*/  UMOV UR6, 0x4be101dc ;  /* 0x4be101dc00067882 */ /* 0x000fe20000000000 */
[----:B------:R-:W-:Y:S01]  /*2e10*/  IMAD.MOV.U32 R10, RZ, RZ, -0x6553a7ed ;  /* 0x9aac5813ff0a7424 */ /* 0x000fe200078e00ff */
[----:B------:R-:W-:Y:S01]  /*2e20*/  UMOV UR7, 0x418a86a6 ;  /* 0x418a86a600077882 */ /* 0x000fe20000000000 */
[----:B------:R-:W-:Y:S01]  /*2e30*/  IMAD.MOV.U32 R11, RZ, RZ, 0x415709c7 ;  /* 0x415709c7ff0b7424 */ /* 0x000fe200078e00ff */
[----:B------:R-:W-:Y:S01]  /*2e40*/  UMOV UR8, 0x14e8a4e8 ;  /* 0x14e8a4e800087882 */ /* 0x000fe20000000000 */
[----:B------:R-:W-:Y:S01]  /*2e50*/  IMAD.MOV.U32 R12, RZ, RZ, 0x49cdde7 ;  /* 0x049cdde7ff0c7424 */ /* 0x000fe200078e00ff */
[----:B------:R-:W-:Y:S01]  /*2e60*/  UMOV UR9, 0x407f583e ;  /* 0x407f583e00097882 */ /* 0x000fe20000000000 */
[----:B------:R-:W-:Y:S01]  /*2e70*/  IMAD.MOV.U32 R13, RZ, RZ, 0x4093f56a ;  /* 0x4093f56aff0d7424 */ /* 0x000fe200078e00ff */
[----:B------:R-:W-:Y:S01]  /*2e80*/  BSSY.RECONVERGENT B1, `(.L_x_1039) ;  /* 0x0000041000017945 */ /* 0x000fe20003800200 */
[----:B------:R-:W-:-:S02]  /*2e90*/  VIADD R22, R5, 0xfff00000 ;  /* 0xfff0000005167836 */ /* 0x000fc40000000000 */
[----:B------:R-:W-:Y:S02]  /*2ea0*/  IMAD.MOV.U32 R20, RZ, RZ, 0x0 ;  /* 0x00000000ff147424 */ /* 0x000fe400078e00ff */
[----:B------:R-:W-:Y:S01]  /*2eb0*/  IMAD.MOV.U32 R21, RZ, RZ, 0x3fd80000 ;  /* 0x3fd80000ff157424 */ /* 0x000fe200078e00ff */
[----:B------:R-:W-:Y:S01]  /*2ec0*/  ISETP.GE.U32.AND P0, PT, R22, 0x7fe00000, PT ;  /* 0x7fe000001600780c */ /* 0x000fe20003f06070 */
[----:B0-----:R-:W-:-:S08]  /*2ed0*/  DFMA R8, -|R2|, R6, 1 ;  /* 0x3ff000000208742b */ /* 0x001fd00000000306 */
[----:B------:R-:W-:-:S08]  /*2ee0*/  DFMA R8, R8, R8, R8 ;  /* 0x000000080808722b */ /* 0x000fd00000000008 */
[----:B------:R-:W-:-:S08]  /*2ef0*/  DFMA R6, R6, R8, R6 ;  /* 0x000000080606722b */ /* 0x000fd00000000006 */
[----:B------:R-:W-:-:S08]  /*2f00*/  DMUL R8, R6, R6 ;  /* 0x0000000606087228 */ /* 0x000fd00000000000 */
[----:B------:R-:W-:Y:S01]  /*2f10*/  DFMA R10, R8, UR6, -R10 ;  /* 0x00000006080a7c2b */ /* 0x000fe2000800080a */
[----:B------:R-:W-:Y:S01]  /*2f20*/  UMOV UR6, 0xc980a287 ;  /* 0xc980a28700067882 */ /* 0x000fe20000000000 */
[----:B------:R-:W-:-:S06]  /*2f30*/  UMOV UR7, 0x41142a31 ;  /* 0x41142a3100077882 */ /* 0x000fcc0000000000 */
[----:B------:R-:W-:Y:S01]  /*2f40*/  DFMA R10, R8, R10, UR6 ;  /* 0x00000006080a7e2b */ /* 0x000fe2000800000a */
        /* <DEDUP_REMOVED lines=13> */
[----:B------:R-:W-:Y:S01]  /*3020*/  UMOV UR6, 0x1caa59e5 ;  /* 0x1caa59e500067882 */ /* 0x000fe20000000000 */
[----:B------:R-:W-:Y:S01]  /*3030*/  UMOV UR7, 0x4016a604 ;  /* 0x4016a60400077882 */ /* 0x000fe20000000000 */
[----:B------:R-:W-:Y:S01]  /*3040*/  IMAD.MOV.U32 R10, RZ, RZ, RZ ;  /* 0x000000ffff0a7224 */ /* 0x000fe200078e00ff */
        /* <DEDUP_REMOVED lines=23> */
[----:B------:R-:W-:Y:S02]  /*31c0*/  DFMA R20, R18, R20, 0.5 ;  /* 0x3fe000001214742b */ /* 0x000fe40000000014 */
[----:B------:R-:W-:Y:S02]  /*31d0*/  DMUL R18, R10, R18 ;  /* 0x000000120a127228 */ /* 0x000fe40000000000 */
[C---:B------:R-:W-:Y:S01]  /*31e0*/  DFMA R14, R8.reuse, R12, -UR6 ;  /* 0x80000006080e7e2b */ /* 0x040fe2000800000c */
[----:B------:R-:W-:Y:S01]  /*31f0*/  UMOV UR6, 0xfffeced5 ;  /* 0xfffeced500067882 */ /* 0x000fe20000000000 */
[----:B------:R-:W-:Y:S01]  /*3200*/  DFMA R16, R8, R16, -UR8 ;  /* 0x8000000808107e2b */ /* 0x000fe20008000010 */
[----:B------:R-:W-:-:S03]  /*3210*/  UMOV UR7, 0x3fefffff ;  /* 0x3fefffff00077882 */ /* 0x000fc60000000000 */
[----:B------:R-:W-:Y:S02]  /*3220*/  DFMA R12, R20, R18, R10 ;  /* 0x00000012140c722b */ /* 0x000fe4000000000a */
[----:B------:R-:W-:Y:S02]  /*3230*/  DFMA R10, R8, R14, UR6 ;  /* 0x00000006080a7e2b */ /* 0x000fe4000800000e */
[----:B------:R-:W-:Y:S01]  /*3240*/  DFMA R22, R6, R16, |R2| ;  /* 0x000000100616722b */ /* 0x000fe20000000402 */
[----:B------:R-:W-:Y:S10]  /*3250*/  @!P0 BRA `(.L_x_1040) ;  /* 0x00000000000c8947 */ /* 0x000ff40003800000 */
[----:B------:R-:W-:Y:S01]  /*3260*/  IMAD.MOV.U32 R8, RZ, RZ, R4 ;  /* 0x000000ffff087224 */ /* 0x000fe200078e0004 */
[----:B------:R-:W-:-:S07]  /*3270*/  MOV R4, 0x3290 ;  /* 0x0000329000047802 */ /* 0x000fce0000000f00 */
[----:B------:R-:W-:Y:S05]  /*3280*/  CALL.REL.NOINC `($__internal_72_$__cuda_sm20_drsqrt_f64_slowpath_v2) ;  /* 0x0000000400987944 */ /* 0x000fea0003c00000 */
.L_x_1040:
[----:B------:R-:W-:Y:S05]  /*3290*/  BSYNC.RECONVERGENT B1 ;  /* 0x0000000000017941 */ /* 0x000fea0003800200 */
.L_x_1039:
        /* <DEDUP_REMOVED lines=24> */
.L_x_1042:
[----:B------:R-:W-:Y:S05]  /*3420*/  BSYNC.RECONVERGENT B1 ;  /* 0x0000000000017941 */ /* 0x000fea0003800200 */
.L_x_1041:
        /* <DEDUP_REMOVED lines=31> */
[----:B------:R-:W-:-:S07]  /*3620*/  MOV R24, 0x3640 ;  /* 0x0000364000187802 */ /* 0x000fce0000000f00 */
[----:B------:R-:W-:Y:S05]  /*3630*/  CALL.REL.NOINC `($vec_y0$__internal_trig_reduction_slowpathd) ;  /* 0x0000000400387944 */ /* 0x000fea0003c00000 */
[----:B------:R-:W-:Y:S02]  /*3640*/  IMAD.MOV.U32 R8, RZ, RZ, R6 ;  /* 0x000000ffff087224 */ /* 0x000fe400078e0006 */
[----:B------:R-:W-:-:S07]  /*3650*/  IMAD.MOV.U32 R9, RZ, RZ, R7 ;  /* 0x000000ffff097224 */ /* 0x000fce00078e0007 */
.L_x_1046:
[----:B------:R-:W-:Y:S05]  /*3660*/  BSYNC.RECONVERGENT B2 ;  /* 0x0000000000027941 */ /* 0x000fea0003800200 */
.L_x_1045:
[----:B------:R-:W-:-:S07]  /*3670*/  VIADD R20, R4, 0x1 ;  /* 0x0000000104147836 */ /* 0x000fce0000000000 */
.L_x_1044:
[----:B------:R-:W-:Y:S05]  /*3680*/  BSYNC.RECONVERGENT B1 ;  /* 0x0000000000017941 */ /* 0x000fea0003800200 */
.L_x_1043:
        /* <DEDUP_REMOVED lines=30> */
.L_x_1035:
[----:B------:R-:W-:Y:S05]  /*3870*/  BSYNC.RECONVERGENT B0 ;  /* 0x0000000000007941 */ /* 0x000fea0003800200 */
.L_x_1017:
[----:B------:R-:W0:Y:S01]  /*3880*/  LDC.64 R6, c[0x0][0x388] ;  /* 0x0000e200ff067b82 */ /* 0x000e220000000a00 */
[----:B------:R-:W-:-:S06]  /*3890*/  DSETP.GEU.AND P0, PT, R2, RZ, PT ;  /* 0x000000ff0200722a */ /* 0x000fcc0003f0e000 */
[----:B------:R-:W-:Y:S02]  /*38a0*/  FSEL R4, R10, RZ, P0 ;  /* 0x000000ff0a047208 */ /* 0x000fe40000000000 */
[----:B------:R-:W-:Y:S01]  /*38b0*/  FSEL R5, R11, -QNAN , P0 ;  /* 0xfff800000b057808 */ /* 0x000fe20000000000 */
[----:B0-----:R-:W-:-:S05]  /*38c0*/  IMAD.WIDE R2, R0, 0x8, R6 ;  /* 0x0000000800027825 */ /* 0x001fca00078e0206 */
[----:B------:R-:W-:Y:S01]  /*38d0*/  STG.E.64 desc[UR4][R2.64], R4 ;  /* 0x0000000402007986 */ /* 0x000fe2000c101b04 */
[----:B------:R-:W-:Y:S05]  /*38e0*/  EXIT ;  /* 0x000000000000794d */ /* 0x000fea0003800000 */
        .weak           $__internal_72_$__cuda_sm20_drsqrt_f64_slowpath_v2
        .type           $__internal_72_$__cuda_sm20_drsqrt_f64_slowpath_v2,@function
        .size           $__internal_72_$__cuda_sm20_drsqrt_f64_slowpath_v2,($vec_y0$__internal_trig_reduction_slowpathd - $__internal_72_$__cuda_sm20_drsqrt_f64_slowpath_v2)
$__internal_72_$__cuda_sm20_drsqrt_f64_slowpath_v2:
[----:B------:R-:W-:Y:S01]  /*38f0*/  IMAD.MOV.U32 R9, RZ, RZ, R5 ;  /* 0x000000ffff097224 */ /* 0x000fe200078e0005 */
[----:B------:R-:W-:Y:S01]  /*3900*/  BSSY.RECONVERGENT B3, `(.L_x_1047) ;  /* 0x000001d000037945 */ /* 0x000fe20003800200 */
[----:B------:R-:W-:-:S04]  /*3910*/  LOP3.LUT R6, R5, 0x80000000, RZ, 0xc0, !PT ;  /* 0x8000000005067812 */ /* 0x000fc800078ec0ff */
[----:B------:R-:W-:-:S14]  /*3920*/  DSETP.NEU.AND P0, PT, R8, RZ, PT ;  /* 0x000000ff0800722a */ /* 0x000fdc0003f0d000 */
        /* <DEDUP_REMOVED lines=22> */
.L_x_1049:
[----:B------:R-:W-:Y:S01]  /*3a90*/  DADD R6, R8, R8 ;  /* 0x0000000008067229 */ /* 0x000fe20000000008 */
[----:B------:R-:W-:Y:S10]  /*3aa0*/  BRA `(.L_x_1050) ;  /* 0x0000000000087947 */ /* 0x000ff40003800000 */
.L_x_1048:
[----:B------:R-:W-:Y:S01]  /*3ab0*/  LOP3.LUT R7, R6, 0x7ff00000, RZ, 0xfc, !PT ;  /* 0x7ff0000006077812 */ /* 0x000fe200078efcff */
[----:B------:R-:W-:-:S07]  /*3ac0*/  IMAD.MOV.U32 R6, RZ, RZ, RZ ;  /* 0x000000ffff067224 */ /* 0x000fce00078e00ff */
.L_x_1050:
[----:B------:R-:W-:Y:S05]  /*3ad0*/  BSYNC.RECONVERGENT B3 ;  /* 0x0000000000037941 */ /* 0x000fea0003800200 */
.L_x_1047:
[----:B------:R-:W-:Y:S02]  /*3ae0*/  IMAD.MOV.U32 R5, RZ, RZ, 0x0 ;  /* 0x00000000ff057424 */ /* 0x000fe400078e00ff */
[----:B------:R-:W-:Y:S02]  /*3af0*/  IMAD.MOV.U32 R12, RZ, RZ, R6 ;  /* 0x000000ffff0c7224 */ /* 0x000fe400078e0006 */
[----:B------:R-:W-:Y:S01]  /*3b00*/  IMAD.MOV.U32 R13, RZ, RZ, R7 ;  /* 0x000000ffff0d7224 */ /* 0x000fe200078e0007 */
[----:B------:R-:W-:Y:S06]  /*3b10*/  RET.REL.NODEC R4 `(vec_y0) ;  /* 0xffffffc404387950 */ /* 0x000fec0003c3ffff */
        .type           $vec_y0$__internal_trig_reduction_slowpathd,@function
        .size           $vec_y0$__internal_trig_reduction_slowpathd,(.L_x_1579 - $vec_y0$__internal_trig_reduction_slowpathd)
$vec_y0$__internal_trig_reduction_slowpathd:
        /* <DEDUP_REMOVED lines=24> */
.L_x_1055:
        /* <DEDUP_REMOVED lines=12> */
[----:B------:R-:W-:Y:S01]  /*3d60*/  IMAD R29, R26, 0x8, R1 ;  /* 0x000000081a1d7824 */ /* 0x000fe200078e0201 */
[----:B------:R-:W-:Y:S01]  /*3d70*/  IADD3 R9, P1, PT, R28, R9, RZ ;  /* 0x000000091c097210 */ /* 0x000fe20007f3e0ff */
[----:B------:R-:W-:-:S04]  /*3d80*/  IMAD.HI.U32 R28, R7, R13, RZ ;  /* 0x0000000d071c7227 */ /* 0x000fc800078e00ff */
[----:B------:R0:W-:Y:S01]  /*3d90*/  STL.64 [R29], R8 ;  /* 0x000000081d007387 */ /* 0x0001e20000100a00 */
[----:B------:R-:W-:Y:S02]  /*3da0*/  VIADD R26, R26, 0x1 ;  /* 0x000000011a1a7836 */ /* 0x000fe40000000000 */
[----:B0-----:R-:W-:Y:S02]  /*3db0*/  IMAD.X R29, RZ, RZ, R6, P2 ;  /* 0x000000ffff1d7224 */ /* 0x001fe400010e0606 */
[----:B------:R-:W-:-:S03]  /*3dc0*/  IMAD.HI.U32 R6, R7, R27, RZ ;  /* 0x0000001b07067227 */ /* 0x000fc600078e00ff */
[----:B------:R-:W-:Y:S01]  /*3dd0*/  IADD3.X R28, P0, PT, R28, R29, RZ, P0, !PT ;  /* 0x0000001d1c1c7210 */ /* 0x000fe2000071e4ff */
[----:B------:R-:W-:-:S04]  /*3de0*/  IMAD R7, R7, R27, RZ ;  /* 0x0000001b07077224 */ /* 0x000fc800078e02ff */
[----:B------:R-:W-:Y:S01]  /*3df0*/  IMAD.X R6, RZ, RZ, R6, P0 ;  /* 0x000000ffff067224 */ /* 0x000fe200000e0606 */
[----:B------:R-:W-:Y:S02]  /*3e00*/  ISETP.NE.AND P0, PT, R25, -0xf, PT ;  /* 0xfffffff11900780c */ /* 0x000fe40003f05270 */
[----:B------:R-:W-:-:S05]  /*3e10*/  IADD3.X R28, P1, PT, R7, R28, RZ, P1, !PT ;  /* 0x0000001c071c7210 */ /* 0x000fca0000f3e4ff */
[----:B------:R-:W-:Y:S02]  /*3e20*/  IMAD.X R9, RZ, RZ, R6, P1 ;  /* 0x000000ffff097224 */ /* 0x000fe400008e0606 */
[----:B------:R-:W-:-:S04]  /*3e30*/  IMAD.MOV.U32 R8, RZ, RZ, R28 ;  /* 0x000000ffff087224 */ /* 0x000fc800078e001c */
[----:B------:R-:W-:Y:S05]  /*3e40*/  @P0 BRA `(.L_x_1055) ;  /* 0xfffffffc00940947 */ /* 0x000fea000383ffff */
[----:B------:R-:W-:Y:S05]  /*3e50*/  BSYNC.RECONVERGENT B5 ;  /* 0x0000000000057941 */ /* 0x000fea0003800200 */
.L_x_1054:
[----:B------:R-:W-:-:S07]  /*3e60*/  IMAD.MOV.U32 R12, RZ, RZ, R14 ;  /* 0x000000ffff0c7224 */ /* 0x000fce00078e000e */
.L_x_1053:
[----:B------:R-:W-:Y:S05]  /*3e70*/  BSYNC.RECONVERGENT B4 ;  /* 0x0000000000047941 */ /* 0x000fea0003800200 */
.L_x_1052:
[----:B------:R-:W-:Y:S01]  /*3e80*/  LOP3.LUT P0, R25, R22, 0x3f, RZ, 0xc0, !PT ;  /* 0x0000003f16197812 */ /* 0x000fe2000780c0ff */
[----:B------:R-:W-:-:S04]  /*3e90*/  IMAD.IADD R4, R15, 0x1, R12 ;  /* 0x000000010f047824 */ /* 0x000fc800078e020c */
[----:B------:R-:W-:-:S05]  /*3ea0*/  IMAD.U32 R29, R4, 0x8, R1 ;  /* 0x00000008041d7824 */ /* 0x000fca00078e0001 */
[----:B------:R0:W-:Y:S04]  /*3eb0*/  STL.64 [R29+-0x78], R8 ;  /* 0xffff88081d007387 */ /* 0x0001e80000100a00 */
[----:B------:R-:W2:Y:S04]  /*3ec0*/  @P0 LDL.64 R12, [R1+0x8] ;  /* 0x00000800010c0983 */ /* 0x000ea80000100a00 */
[----:B------:R-:W3:Y:S04]  /*3ed0*/  LDL.64 R6, [R1+0x10] ;  /* 0x0000100001067983 */ /* 0x000ee80000100a00 */
[----:B------:R-:W4:Y:S01]  /*3ee0*/  LDL.64 R4, [R1+0x18] ;  /* 0x0000180001047983 */ /* 0x000f220000100a00 */
[----:B------:R-:W-:Y:S01]  /*3ef0*/  BSSY.RECONVERGENT B4, `(.L_x_1056) ;  /* 0x0000035000047945 */ /* 0x000fe20003800200 */
[----:B--2---:R-:W-:-:S02]  /*3f00*/  @P0 SHF.R.U64 R14, R12, 0x1, R13 ;  /* 0x000000010c0e0819 */ /* 0x004fc4000000120d */
[----:B------:R-:W-:Y:S02]  /*3f10*/  @P0 SHF.R.U32.HI R22, RZ, 0x1, R13 ;  /* 0x00000001ff160819 */ /* 0x000fe4000001160d */
[----:B------:R-:W-:Y:S02]  /*3f20*/  @P0 LOP3.LUT R13, R25, 0x3f, RZ, 0x3c, !PT ;  /* 0x0000003f190d0812 */ /* 0x000fe400078e3cff */
[----:B---3--:R-:W-:Y:S02]  /*3f30*/  @P0 SHF.L.U32 R15, R6, R25, RZ ;  /* 0x00000019060f0219 */ /* 0x008fe400000006ff */
[----:B0-----:R-:W-:Y:S02]  /*3f40*/  @P0 SHF.R.U64 R8, R14, R13, R22 ;  /* 0x0000000d0e080219 */ /* 0x001fe40000001216 */
[--C-:B------:R-:W-:Y:S02]  /*3f50*/  @P0 SHF.R.U32.HI R12, RZ, 0x1, R7.reuse ;  /* 0x00000001ff0c0819 */ /* 0x100fe40000011607 */
[----:B------:R-:W-:-:S02]  /*3f60*/  @P0 SHF.R.U64 R27, R6, 0x1, R7 ;  /* 0x00000001061b0819 */ /* 0x000fc40000001207 */
[----:B------:R-:W-:Y:S02]  /*3f70*/  @P0 SHF.L.U64.HI R26, R6, R25, R7 ;  /* 0x00000019061a0219 */ /* 0x000fe40000010207 */
[----:B------:R-:W-:Y:S02]  /*3f80*/  @P0 SHF.R.U32.HI R9, RZ, R13, R22 ;  /* 0x0000000dff090219 */ /* 0x000fe40000011616 */
[----:B------:R-:W-:Y:S02]  /*3f90*/  @P0 LOP3.LUT R6, R15, R8, RZ, 0xfc, !PT ;  /* 0x000000080f060212 */ /* 0x000fe400078efcff */
[----:B----4-:R-:W-:Y:S02]  /*3fa0*/  @P0 SHF.L.U32 R14, R4, R25, RZ ;  /* 0x00000019040e0219 */ /* 0x010fe400000006ff */
[----:B------:R-:W-:Y:S02]  /*3fb0*/  @P0 SHF.R.U64 R27, R27, R13, R12 ;  /* 0x0000000d1b1b0219 */ /* 0x000fe4000000120c */
[----:B------:R-:W-:-:S02]  /*3fc0*/  @P0 LOP3.LUT R7, R26, R9, RZ, 0xfc, !PT ;  /* 0x000000091a070212 */ /* 0x000fc400078efcff */
[----:B------:R-:W-:Y:S01]  /*3fd0*/  @P0 SHF.R.U32.HI R13, RZ, R13, R12 ;  /* 0x0000000dff0d0219 */ /* 0x000fe2000001160c */
[----:B------:R-:W-:Y:S01]  /*3fe0*/  IMAD.SHL.U32 R12, R6, 0x4, RZ ;  /* 0x00000004060c7824 */ /* 0x000fe200078e00ff */
[----:B------:R-:W-:Y:S02]  /*3ff0*/  @P0 SHF.L.U64.HI R8, R4, R25, R5 ;  /* 0x0000001904080219 */ /* 0x000fe40000010205 */
[----:B------:R-:W-:Y:S02]  /*4000*/  @P0 LOP3.LUT R4, R14, R27, RZ, 0xfc, !PT ;  /* 0x0000001b0e040212 */ /* 0x000fe400078efcff */
[----:B------:R-:W-:Y:S02]  /*4010*/  SHF.L.U64.HI R6, R6, 0x2, R7 ;  /* 0x0000000206067819 */ /* 0x000fe40000010207 */
[----:B------:R-:W-:Y:S02]  /*4020*/  @P0 LOP3.LUT R5, R8, R13, RZ, 0xfc, !PT ;  /* 0x0000000d08050212 */ /* 0x000fe400078efcff */
[----:B------:R-:W-:-:S02]  /*4030*/  SHF.L.W.U32.HI R7, R7, 0x2, R4 ;  /* 0x0000000207077819 */ /* 0x000fc40000010e04 */
[----:B------:R-:W-:Y:S02]  /*4040*/  IADD3 RZ, P0, PT, RZ, -R12, RZ ;  /* 0x8000000cffff7210 */ /* 0x000fe40007f1e0ff */
[----:B------:R-:W-:Y:S02]  /*4050*/  LOP3.LUT R8, RZ, R6, RZ, 0x33, !PT ;  /* 0x00000006ff087212 */ /* 0x000fe400078e33ff */
[----:B------:R-:W-:Y:S02]  /*4060*/  SHF.L.W.U32.HI R4, R4, 0x2, R5 ;  /* 0x0000000204047819 */ /* 0x000fe40000010e05 */
[----:B------:R-:W-:Y:S02]  /*4070*/  LOP3.LUT R9, RZ, R7, RZ, 0x33, !PT ;  /* 0x00000007ff097212 */ /* 0x000fe400078e33ff */
[----:B------:R-:W-:Y:S02]  /*4080*/  IADD3.X R13, P0, PT, RZ, R8, RZ, P0, !PT ;  /* 0x00000008ff0d7210 */ /* 0x000fe4000071e4ff */
[----:B------:R-:W-:-:S02]  /*4090*/  LOP3.LUT R8, RZ, R4, RZ, 0x33, !PT ;  /* 0x00000004ff087212 */ /* 0x000fc400078e33ff */
[----:B------:R-:W-:Y:S02]  /*40a0*/  IADD3.X R14, P1, PT, RZ, R9, RZ, P0, !PT ;  /* 0x00000009ff0e7210 */ /* 0x000fe4000073e4ff */
[----:B------:R-:W-:-:S03]  /*40b0*/  ISETP.GT.U32.AND P2, PT, R7, -0x1, PT ;  /* 0xffffffff0700780c */ /* 0x000fc60003f44070 */
[----:B------:R-:W-:Y:S01]  /*40c0*/  IMAD.X R9, RZ, RZ, R8, P1 ;  /* 0x000000ffff097224 */ /* 0x000fe200008e0608 */
[----:B------:R-:W-:-:S04]  /*40d0*/  ISETP.GT.AND.EX P0, PT, R4, -0x1, PT, P2 ;  /* 0xffffffff0400780c */ /* 0x000fc80003f04320 */
[----:B------:R-:W-:Y:S02]  /*40e0*/  SEL R9, R4, R9, P0 ;  /* 0x0000000904097207 */ /* 0x000fe40000000000 */
[----:B------:R-:W-:Y:S02]  /*40f0*/  SEL R14, R7, R14, P0 ;  /* 0x0000000e070e7207 */ /* 0x000fe40000000000 */
[----:B------:R-:W-:-:S04]  /*4100*/  ISETP.NE.U32.AND P1, PT, R9, RZ, PT ;  /* 0x000000ff0900720c */ /* 0x000fc80003f25070 */
[----:B------:R-:W-:Y:S01]  /*4110*/  SEL R7, R14, R9, !P1 ;  /* 0x000000090e077207 */ /* 0x000fe20004800000 */
[----:B------:R-:W-:-:S05]  /*4120*/  @!P0 IMAD.MOV R12, RZ, RZ, -R12 ;  /* 0x000000ffff0c8224 */ /* 0x000fca00078e0a0c */
[----:B------:R-:W0:Y:S02]  /*4130*/  FLO.U32 R7, R7 ;  /* 0x0000000700077300 */ /* 0x000e2400000e0000 */
[C---:B0-----:R-:W-:Y:S02]  /*4140*/  IADD3 R15, PT, PT, -R7.reuse, 0x1f, RZ ;  /* 0x0000001f070f7810 */ /* 0x041fe40007ffe1ff */
[----:B------:R-:W-:-:S03]  /*4150*/  IADD3 R8, PT, PT, -R7, 0x3f, RZ ;  /* 0x0000003f07087810 */ /* 0x000fc60007ffe1ff */
[----:B------:R-:W-:Y:S01]  /*4160*/  @P1 IMAD.MOV R8, RZ, RZ, R15 ;  /* 0x000000ffff081224 */ /* 0x000fe200078e020f */
[----:B------:R-:W-:-:S04]  /*4170*/  SEL R15, R6, R13, P0 ;  /* 0x0000000d060f7207 */ /* 0x000fc80000000000 */
[----:B------:R-:W-:-:S13]  /*4180*/  ISETP.NE.AND P1, PT, R8, RZ, PT ;  /* 0x000000ff0800720c */ /* 0x000fda0003f25270 */
[----:B------:R-:W-:Y:S05]  /*4190*/  @!P1 BRA `(.L_x_1057) ;  /* 0x0000000000289947 */ /* 0x000fea0003800000 */
[----:B------:R-:W-:Y:S02]  /*41a0*/  LOP3.LUT R7, R8, 0x3f, RZ, 0xc0, !PT ;  /* 0x0000003f08077812 */ /* 0x000fe400078ec0ff */
        /* <DEDUP_REMOVED lines=9> */
.L_x_1057:
[----:B------:R-:W-:Y:S05]  /*4240*/  BSYNC.RECONVERGENT B4 ;  /* 0x0000000000047941 */ /* 0x000fea0003800200 */
.L_x_1056:
        /* <DEDUP_REMOVED lines=36> */
.L_x_1051:
[----:B------:R-:W-:-:S04]  /*4490*/  IMAD.MOV.U32 R25, RZ, RZ, 0x0 ;  /* 0x00000000ff197424 */ /* 0x000fc800078e00ff */
[----:B------:R-:W-:Y:S05]  /*44a0*/  RET.REL.NODEC R24 `(vec_y0) ;  /* 0xffffffb818d47950 */ /* 0x000fea0003c3ffff */
.L_x_1058:
        /* <DEDUP_REMOVED lines=13> */
.L_x_1579:


//--------------------- .text.vec_trunc           --------------------------
	.section	.text.vec_trunc,"ax",@progbits
	.align	128
        .global         vec_trunc
        .type           vec_trunc,@function
        .size           vec_trunc,(.L_x_1704 - vec_trunc)
        .other          vec_trunc,@"STO_CUDA_ENTRY STV_DEFAULT"
vec_trunc:
.text.vec_trunc:
        /* <DEDUP_REMOVED lines=20> */
[----:B---3--:R-:W0:Y:S04]  /*0140*/  FRND.F64.TRUNC R4, R2 ;  /* 0x0000000200047313 */ /* 0x008e28000030d800 */
[----:B0-----:R-:W-:Y:S01]  /*0150*/  STG.E.64 desc[UR4][R6.64], R4 ;  /* 0x0000000406007986 */ /* 0x001fe2000c101b04 */
[----:B------:R-:W-:Y:S05]  /*0160*/  EXIT ;  /* 0x000000000000794d */ /* 0x000fea0003800000 */
.L_x_1059:
        /* <DEDUP_REMOVED lines=9> */
.L_x_1704:


//--------------------- .text.vec_tgamma          --------------------------
	.section	.text.vec_tgamma,"ax",@progbits
	.align	128
        .global         vec_tgamma
        .type           vec_tgamma,@function
        .size           vec_tgamma,(.L_x_1582 - vec_tgamma)
        .other          vec_tgamma,@"STO_CUDA_ENTRY STV_DEFAULT"
vec_tgamma:
.text.vec_tgamma:
        /* <DEDUP_REMOVED lines=17> */
[----:B-1----:R-:W2:Y:S01]  /*0110*/  LDG.E.64 R6, desc[UR4][R6.64] ;  /* 0x0000000406067981 */ /* 0x002ea2000c1e1b00 */
[----:B------:R-:W-:Y:S01]  /*0120*/  BSSY.RECONVERGENT B0, `(.L_x_1060) ;  /* 0x0000275000007945 */ /* 0x000fe20003800200 */
[----:B--2---:R-:W-:Y:S01]  /*0130*/  DSETP.GE.AND P0, PT, R6, RZ, PT ;  /* 0x000000ff0600722a */ /* 0x004fe20003f06000 */
[----:B------:R-:W-:-:S13]  /*0140*/  IMAD.MOV.U32 R5, RZ, RZ, R7 ;  /* 0x000000ffff057224 */ /* 0x000fda00078e0007 */
[----:B------:R-:W-:Y:S05]  /*0150*/  @!P0 BRA `(.L_x_1061) ;  /* 0x0000001400188947 */ /* 0x000fea0003800000 */
[----:B------:R-:W-:-:S13]  /*0160*/  FSETP.GEU.AND P0, PT, R7, 2.25, PT ;  /* 0x401000000700780b */ /* 0x000fda0003f0e000 */
[----:B------:R-:W-:Y:S05]  /*0170*/  @P0 BRA `(.L_x_1062) ;  /* 0x00000004007c0947 */ /* 0x000fea0003800000 */
[----:B------:R-:W-:Y:S01]  /*0180*/  DADD R8, R6, -1 ;  /* 0xbff0000006087429 */ /* 0x000fe20000000000 */
[C---:B------:R-:W-:Y:S01]  /*0190*/  FSETP.GE.AND P0, PT, R7.reuse, 2.1875, PT ;  /* 0x400c00000700780b */ /* 0x040fe20003f06000 */
[----:B------:R-:W-:Y:S01]  /*01a0*/  IMAD.MOV.U32 R16, RZ, RZ, -0x65175a6c ;  /* 0x9ae8a594ff107424 */ /* 0x000fe200078e00ff */
[C---:B------:R-:W-:Y:S01]  /*01b0*/  FSETP.GE.AND P1, PT, R7.reuse, 2.0625, PT ;  /* 0x400400000700780b */ /* 0x040fe20003f26000 */
[----:B------:R-:W-:Y:S01]  /*01c0*/  IMAD.MOV.U32 R17, RZ, RZ, 0x3e8af704 ;  /* 0x3e8af704ff117424 */ /* 0x000fe200078e00ff */
[C---:B------:R-:W-:Y:S01]  /*01d0*/  FSETP.GE.AND P2, PT, R7.reuse, 1.9375, PT ;  /* 0x3ff800000700780b */ /* 0x040fe20003f46000 */
[----:B------:R-:W-:Y:S01]  /*01e0*/  UMOV UR6, 0x60fcf5c9 ;  /* 0x60fcf5c900067882 */ /* 0x000fe20000000000 */
[----:B------:R-:W-:Y:S01]  /*01f0*/  FSETP.GE.AND P3, PT, R7, 1.75, PT ;  /* 0x3fe000000700780b */ /* 0x000fe20003f66000 */
[----:B------:R-:W-:Y:S01]  /*0200*/  UMOV UR7, 0x3e381b49 ;  /* 0x3e381b4900077882 */ /* 0x000fe20000000000 */
[----:B------:R-:W-:Y:S01]  /*0210*/  BSSY.RECONVERGENT B1, `(.L_x_1063) ;  /* 0x0000054000017945 */ /* 0x000fe20003800200 */
[----:B------:R-:W-:-:S02]  /*0220*/  FSEL R2, R8, R6, P0 ;  /* 0x0000000608027208 */ /* 0x000fc40000000000 */
[----:B------:R-:W-:-:S06]  /*0230*/  FSEL R3, R9, R7, P0 ;  /* 0x0000000709037208 */ /* 0x000fcc0000000000 */
[----:B------:R-:W-:-:S10]  /*0240*/  DADD R10, R2, -1 ;  /* 0xbff00000020a7429 */ /* 0x000fd40000000000 */
[----:B------:R-:W-:Y:S02]  /*0250*/  FSEL R10, R10, R2, P1 ;  /* 0x000000020a0a7208 */ /* 0x000fe40000800000 */
[----:B------:R-:W-:-:S06]  /*0260*/  FSEL R11, R11, R3, P1 ;  /* 0x000000030b0b7208 */ /* 0x000fcc0000800000 */
[----:B------:R-:W-:-:S10]  /*0270*/  DADD R12, R10, -1 ;  /* 0xbff000000a0c7429 */ /* 0x000fd40000000000 */
[----:B------:R-:W-:Y:S02]  /*0280*/  FSEL R14, R12, R10, P2 ;  /* 0x0000000a0c0e7208 */ /* 0x000fe40001000000 */
[----:B------:R-:W-:-:S06]  /*0290*/  FSEL R15, R13, R11, P2 ;  /* 0x0000000b0d0f7208 */ /* 0x000fcc0001000000 */
[----:B------:R-:W-:-:S10]  /*02a0*/  DADD R12, R14, -1 ;  /* 0xbff000000e0c7429 */ /* 0x000fd40000000000 */
[----:B------:R-:W-:Y:S02]  /*02b0*/  FSEL R12, R12, R14, P3 ;  /* 0x0000000e0c0c7208 */ /* 0x000fe40001800000 */
[----:B------:R-:W-:-:S06]  /*02c0*/  FSEL R13, R13, R15, P3 ;  /* 0x0000000f0d0d7208 */ /* 0x000fcc0001800000 */
[----:B------:R-:W-:Y:S01]  /*02d0*/  DFMA R14, R12, UR6, -R16 ;  /* 0x000000060c0e7c2b */ /* 0x000fe20008000810 */
        /* <DEDUP_REMOVED lines=39> */
[----:B------:R-:W-:Y:S01]  /*0550*/  DFMA R14, R12, R14, 1 ;  /* 0x3ff000000c0e742b */ /* 0x000fe2000000000e */
[----:B------:R-:W-:-:S07]  /*0560*/  IMAD.MOV.U32 R12, RZ, RZ, 0x1 ;  /* 0x00000001ff0c7424 */ /* 0x000fce00078e00ff */
[----:B------:R-:W-:-:S10]  /*0570*/  DMUL R6, R6, R14 ;  /* 0x0000000e06067228 */ /* 0x000fd40000000000 */
[----:B------:R-:W-:Y:S02]  /*0580*/  FSEL R7, R15, R7, P3 ;  /* 0x000000070f077208 */ /* 0x000fe40001800000 */
[----:B------:R-:W-:Y:S02]  /*0590*/  FSEL R6, R14, R6, P3 ;  /* 0x000000060e067208 */ /* 0x000fe40001800000 */
[----:B------:R-:W0:Y:S01]  /*05a0*/  MUFU.RCP64H R13, R7 ;  /* 0x00000007000d7308 */ /* 0x000e220000001800 */
[----:B------:R-:W-:Y:S02]  /*05b0*/  FSEL R14, R8, RZ, P0 ;  /* 0x000000ff080e7208 */ /* 0x000fe40000000000 */
[----:B------:R-:W-:-:S06]  /*05c0*/  FSEL R15, R9, 1.875, P0 ;  /* 0x3ff00000090f7808 */ /* 0x000fcc0000000000 */
[----:B------:R-:W-:Y:S02]  /*05d0*/  DFMA R2, R2, R14, -R14 ;  /* 0x0000000e0202722b */ /* 0x000fe4000000080e */
[----:B0-----:R-:W-:-:S08]  /*05e0*/  DFMA R8, -R6, R12, 1 ;  /* 0x3ff000000608742b */ /* 0x001fd0000000010c */
[----:B------:R-:W-:Y:S02]  /*05f0*/  FSEL R14, R2, R14, P1 ;  /* 0x0000000e020e7208 */ /* 0x000fe40000800000 */
[----:B------:R-:W-:Y:S01]  /*0600*/  FSEL R15, R3, R15, P1 ;  /* 0x0000000f030f7208 */ /* 0x000fe20000800000 */
[----:B------:R-:W-:-:S05]  /*0610*/  DFMA R8, R8, R8, R8 ;  /* 0x000000080808722b */ /* 0x000fca0000000008 */
[----:B------:R-:W-:-:S03]  /*0620*/  DFMA R10, R10, R14, -R14 ;  /* 0x0000000e0a0a722b */ /* 0x000fc6000000080e */
[----:B------:R-:W-:-:S07]  /*0630*/  DFMA R8, R12, R8, R12 ;  /* 0x000000080c08722b */ /* 0x000fce000000000c */
[----:B------:R-:W-:Y:S02]  /*0640*/  FSEL R12, R10, R14, P2 ;  /* 0x0000000e0a0c7208 */ /* 0x000fe40001000000 */
[----:B------:R-:W-:Y:S01]  /*0650*/  FSEL R13, R11, R15, P2 ;  /* 0x0000000f0b0d7208 */ /* 0x000fe20001000000 */
[----:B------:R-:W-:-:S03]  /*0660*/  DFMA R2, -R6, R8, 1 ;  /* 0x3ff000000602742b */ /* 0x000fc60000000108 */
[----:B------:R-:W-:-:S05]  /*0670*/  FSETP.GEU.AND P1, PT, |R13|, 6.5827683646048100446e-37, PT ;  /* 0x036000000d00780b */ /* 0x000fca0003f2e200 */
        /* <DEDUP_REMOVED lines=9> */
[----:B------:R-:W-:-:S07]  /*0710*/  IMAD.MOV.U32 R11, RZ, RZ, R7 ;  /* 0x000000ffff0b7224 */ /* 0x000fce00078e0007 */
[----:B------:R-:W-:Y:S05]  /*0720*/  CALL.REL.NOINC `($__internal_74_$__cuda_sm20_div_rn_f64_full) ;  /* 0x00000024000c7944 */ /* 0x000fea0003c00000 */
[----:B------:R-:W-:Y:S02]  /*0730*/  IMAD.MOV.U32 R2, RZ, RZ, R14 ;  /* 0x000000ffff027224 */ /* 0x000fe400078e000e */
[----:B------:R-:W-:-:S07]  /*0740*/  IMAD.MOV.U32 R3, RZ, RZ, R15 ;  /* 0x000000ffff037224 */ /* 0x000fce00078e000f */
.L_x_1064:
[----:B------:R-:W-:Y:S05]  /*0750*/  BSYNC.RECONVERGENT B1 ;  /* 0x0000000000017941 */ /* 0x000fea0003800200 */
.L_x_1063:
[----:B------:R-:W-:Y:S05]  /*0760*/  BRA `(.L_x_1065) ;  /* 0x0000002000407947 */ /* 0x000fea0003800000 */
.L_x_1062:
[----:B------:R-:W-:Y:S01]  /*0770*/  ISETP.GT.U32.AND P0, PT, R5, 0xfffff, PT ;  /* 0x000fffff0500780c */ /* 0x000fe20003f04070 */
[----:B------:R-:W-:Y:S01]  /*0780*/  IMAD.MOV.U32 R12, RZ, RZ, R6 ;  /* 0x000000ffff0c7224 */ /* 0x000fe200078e0006 */
[----:B------:R-:W-:Y:S01]  /*0790*/  SHF.R.U32.HI R0, RZ, 0x14, R5 ;  /* 0x00000014ff007819 */ /* 0x000fe20000011605 */
[----:B------:R-:W-:Y:S01]  /*07a0*/  IMAD.MOV.U32 R14, RZ, RZ, RZ ;  /* 0x000000ffff0e7224 */ /* 0x000fe200078e00ff */
[----:B------:R-:W-:Y:S01]  /*07b0*/  UMOV UR6, 0x7d2cafe2 ;  /* 0x7d2cafe200067882 */ /* 0x000fe20000000000 */
[----:B------:R-:W-:Y:S01]  /*07c0*/  IMAD.MOV.U32 R10, RZ, RZ, 0x41ad3b5a ;  /* 0x41ad3b5aff0a7424 */ /* 0x000fe200078e00ff */
[----:B------:R-:W-:Y:S01]  /*07d0*/  UMOV UR7, 0x3eb0f5ff ;  /* 0x3eb0f5ff00077882 */ /* 0x000fe20000000000 */
[----:B------:R-:W-:Y:S01]  /*07e0*/  IMAD.MOV.U32 R11, RZ, RZ, 0x3ed0f5d2 ;  /* 0x3ed0f5d2ff0b7424 */ /* 0x000fe200078e00ff */
[----:B------:R-:W-:Y:S01]  /*07f0*/  UMOV UR8, 0x3b39803f ;  /* 0x3b39803f00087882 */ /* 0x000fe20000000000 */
[----:B------:R-:W-:Y:S01]  /*0800*/  UMOV UR9, 0x3c7abc9e ;  /* 0x3c7abc9e00097882 */ /* 0x000fe20000000000 */
[----:B------:R-:W-:Y:S03]  /*0810*/  BSSY.RECONVERGENT B1, `(.L_x_1066) ;  /* 0x00000a5000017945 */ /* 0x000fe60003800200 */
[----:B------:R-:W-:-:S10]  /*0820*/  @!P0 DMUL R20, R6, 1.80143985094819840000e+16 ;  /* 0x4350000006148828 */ /* 0x000fd40000000000 */
[----:B------:R-:W-:Y:S01]  /*0830*/  @!P0 IMAD.MOV.U32 R5, RZ, RZ, R21 ;  /* 0x000000ffff058224 */ /* 0x000fe200078e0015 */
[----:B------:R-:W-:Y:S01]  /*0840*/  @!P0 LEA.HI R0, R21, 0xffffffca, RZ, 0xc ;  /* 0xffffffca15008811 */ /* 0x000fe200078f60ff */
[----:B------:R-:W-:Y:S01]  /*0850*/  @!P0 IMAD.MOV.U32 R12, RZ, RZ, R20 ;  /* 0x000000ffff0c8224 */ /* 0x000fe200078e0014 */
[----:B------:R-:W-:Y:S01]  /*0860*/  MUFU.RCP64H R21, R7 ;  /* 0x0000000700157308 */ /* 0x000fe20000001800 */
[----:B------:R-:W-:Y:S01]  /*0870*/  IMAD.MOV.U32 R20, RZ, RZ, RZ ;  /* 0x000000ffff147224 */ /* 0x000fe200078e00ff */
[----:B------:R-:W-:Y:S01]  /*0880*/  LOP3.LUT R2, R5, 0x800fffff, RZ, 0xc0, !PT ;  /* 0x800fffff05027812 */ /* 0x000fe200078ec0ff */
[----:B------:R-:W-:-:S03]  /*0890*/  VIADD R5, R0, 0xfffffc01 ;  /* 0xfffffc0100057836 */ /* 0x000fc60000000000 */
[----:B------:R-:W-:-:S04]  /*08a0*/  LOP3.LUT R13, R2, 0x3ff00000, RZ, 0xfc, !PT ;  /* 0x3ff00000020d7812 */ /* 0x000fc800078efcff */
[----:B------:R-:W-:-:S13]  /*08b0*/  ISETP.GE.U32.AND P1, PT, R13, 0x3ff6a09f, PT ;  /* 0x3ff6a09f0d00780c */ /* 0x000fda0003f26070 */
        /* <DEDUP_REMOVED lines=19> */
[----:B------:R-:W-:Y:S02]  /*09f0*/  DADD R22, R10, R10 ;  /* 0x000000000a167229 */ /* 0x000fe4000000000a */
[----:B------:R-:W-:-:S03]  /*0a00*/  DMUL R10, R2, R2 ;  /* 0x00000002020a7228 */ /* 0x000fc60000000000 */
[----:B------:R-:W-:Y:S01]  /*0a10*/  DFMA R8, R16, R8, UR6 ;  /* 0x0000000610087e2b */ /* 0x000fe20008000008 */
[----:B------:R-:W-:Y:S01]  /*0a20*/  UMOV UR6, 0x258a578b ;  /* 0x258a578b00067882 */ /* 0x000fe20000000000 */
[----:B------:R-:W-:Y:S01]  /*0a30*/  UMOV UR7, 0x3f3c71c7 ;  /* 0x3f3c71c700077882 */ /* 0x000fe20000000000 */
[----:B------:R-:W-:Y:S02]  /*0a40*/  DFMA R22, R12, -R2, R22 ;  /* 0x800000020c16722b */ /* 0x000fe40000000016 */
[----:B------:R-:W-:-:S03]  /*0a50*/  DMUL R12, R2, R10 ;  /* 0x0000000a020c7228 */ /* 0x000fc60000000000 */
[----:B------:R-:W-:Y:S01]  /*0a60*/  DFMA R8, R16, R8, UR6 ;  /* 0x0000000610087e2b */ /* 0x000fe20008000008 */
[----:B------:R-:W-:Y:S01]  /*0a70*/  UMOV UR6, 0x9242b910 ;  /* 0x9242b91000067882 */ /* 0x000fe20000000000 */
[----:B------:R-:W-:Y:S01]  /*0a80*/  UMOV UR7, 0x3f624924 ;  /* 0x3f62492400077882 */ /* 0x000fe20000000000 */
[----:B------:R-:W-:Y:S02]  /*0a90*/  DMUL R14, R14, R22 ;  /* 0x000000160e0e7228 */ /* 0x000fe40000000000 */
[----:B------:R-:W-:-:S03]  /*0aa0*/  DFMA R22, R2, R10, -R12 ;  /* 0x0000000a0216722b */ /* 0x000fc6000000080c */
[----:B------:R-:W-:Y:S01]  /*0ab0*/  DFMA R8, R16, R8, UR6 ;  /* 0x0000000610087e2b */ /* 0x000fe20008000008 */
[----:B------:R-:W-:Y:S01]  /*0ac0*/  UMOV UR6, 0x99999dfb ;  /* 0x99999dfb00067882 */ /* 0x000fe20000000000 */
[----:B------:R-:W-:-:S03]  /*0ad0*/  UMOV UR7, 0x3f899999 ;  /* 0x3f89999900077882 */ /* 0x000fc60000000000 */
[----:B------:R-:W-:Y:S01]  /*0ae0*/  VIADD R27, R15, 0x100000 ;  /* 0x001000000f1b7836 */ /* 0x000fe20000000000 */
[----:B------:R-:W-:Y:S01]  /*0af0*/  DFMA R22, R14, R10, R22 ;  /* 0x0000000a0e16722b */ /* 0x000fe20000000016 */
        /* <DEDUP_REMOVED lines=9> */
[----:B------:R-:W-:-:S06]  /*0b90*/  DFMA R24, R2, R2, -R10 ;  /* 0x000000020218722b */ /* 0x000fcc000000080a */
[----:B------:R-:W-:Y:S01]  /*0ba0*/  DADD R16, R16, -UR6 ;  /* 0x8000000610107e29 */ /* 0x000fe20008000000 */
[----:B------:R-:W-:Y:S01]  /*0bb0*/  UMOV UR6, 0x80000000 ;  /* 0x8000000000067882 */ /* 0x000fe20000000000 */
[----:B------:R-:W-:Y:S01]  /*0bc0*/  DFMA R24, R2, R26, R24 ;  /* 0x0000001a0218722b */ /* 0x000fe20000000018 */
[----:B------:R-:W-:-:S05]  /*0bd0*/  UMOV UR7, 0x43300000 ;  /* 0x4330000000077882 */ /* 0x000fca0000000000 */
[----:B------:R-:W-:Y:S02]  /*0be0*/  DADD R18, R8, R16 ;  /* 0x0000000008127229 */ /* 0x000fe40000000010 */
[----:B------:R-:W-:-:S06]  /*0bf0*/  DFMA R22, R2, R24, R22 ;  /* 0x000000180216722b */ /* 0x000fcc0000000016 */
[----:B------:R-:W-:Y:S02]  /*0c00*/  DMUL R10, R18, R12 ;  /* 0x0000000c120a7228 */ /* 0x000fe40000000000 */
[----:B------:R-:W-:-:S06]  /*0c10*/  DADD R8, R8, -R18 ;  /* 0x0000000008087229 */ /* 0x000fcc0000000812 */
[----:B------:R-:W-:Y:S02]  /*0c20*/  DFMA R24, R18, R12, -R10 ;  /* 0x0000000c1218722b */ /* 0x000fe4000000080a */
[----:B------:R-:W-:-:S06]  /*0c30*/  DADD R8, R16, R8 ;  /* 0x0000000010087229 */ /* 0x000fcc0000000008 */
[----:B------:R-:W-:-:S08]  /*0c40*/  DFMA R22, R18, R22, R24 ;  /* 0x000000161216722b */ /* 0x000fd00000000018 */
[----:B------:R-:W-:-:S08]  /*0c50*/  DFMA R22, R8, R12, R22 ;  /* 0x0000000c0816722b */ /* 0x000fd00000000016 */
[----:B------:R-:W-:-:S08]  /*0c60*/  DADD R12, R10, R22 ;  /* 0x000000000a0c7229 */ /* 0x000fd00000000016 */
[--C-:B------:R-:W-:Y:S02]  /*0c70*/  DADD R8, R2, R12.reuse ;  /* 0x0000000002087229 */ /* 0x100fe4000000000c */
[----:B------:R-:W-:-:S06]  /*0c80*/  DADD R10, R10, -R12 ;  /* 0x000000000a0a7229 */ /* 0x000fcc000000080c */
[----:B------:R-:W-:Y:S02]  /*0c90*/  DADD R2, R2, -R8 ;  /* 0x0000000002027229 */ /* 0x000fe40000000808 */
[----:B------:R-:W-:Y:S02]  /*0ca0*/  DADD R10, R22, R10 ;  /* 0x00000000160a7229 */ /* 0x000fe4000000000a */
[----:B------:R-:W-:-:S04]  /*0cb0*/  DFMA R22, -R6, R20, 1 ;  /* 0x3ff000000616742b */ /* 0x000fc80000000114 */
        /* <DEDUP_REMOVED lines=12> */
[----:B------:R-:W-:-:S08]  /*0d80*/  DFMA R16, R12, -UR6, R2 ;  /* 0x800000060c107c2b */ /* 0x000fd00008000002 */
[----:B------:R-:W-:-:S08]  /*0d90*/  DADD R16, -R10, R16 ;  /* 0x000000000a107229 */ /* 0x000fd00000000110 */
[----:B------:R-:W-:-:S08]  /*0da0*/  DADD R8, R8, -R16 ;  /* 0x0000000008087229 */ /* 0x000fd00000000810 */
[----:B------:R-:W-:Y:S02]  /*0db0*/  DFMA R8, R12, UR8, R8 ;  /* 0x000000080c087c2b */ /* 0x000fe40008000008 */
[----:B------:R-:W-:-:S06]  /*0dc0*/  DADD R12, R6, -0.5 ;  /* 0xbfe00000060c7429 */ /* 0x000fcc0000000000 */
[----:B------:R-:W-:-:S08]  /*0dd0*/  DADD R10, R2, R8 ;  /* 0x00000000020a7229 */ /* 0x000fd00000000008 */
[----:B------:R-:W-:Y:S02]  /*0de0*/  DADD R2, R2, -R10 ;  /* 0x0000000002027229 */ /* 0x000fe4000000080a */
[----:B------:R-:W-:-:S06]  /*0df0*/  DMUL R14, R10, R12 ;  /* 0x0000000c0a0e7228 */ /* 0x000fcc0000000000 */
[----:B------:R-:W-:Y:S02]  /*0e00*/  DADD R2, R8, R2 ;  /* 0x0000000008027229 */ /* 0x000fe40000000002 */
[----:B------:R-:W-:-:S08]  /*0e10*/  DFMA R10, R10, R12, -R14 ;  /* 0x0000000c0a0a722b */ /* 0x000fd0000000080e */
[----:B------:R-:W-:-:S08]  /*0e20*/  DFMA R10, R2, R12, R10 ;  /* 0x0000000c020a722b */ /* 0x000fd0000000000a */
[----:B------:R-:W-:-:S08]  /*0e30*/  DADD R8, R14, R10 ;  /* 0x000000000e087229 */ /* 0x000fd0000000000a */
[--C-:B------:R-:W-:Y:S02]  /*0e40*/  DADD R2, -R6, R8.reuse ;  /* 0x0000000006027229 */ /* 0x100fe40000000108 */
[----:B------:R-:W-:-:S06]  /*0e50*/  DADD R14, R14, -R8 ;  /* 0x000000000e0e7229 */ /* 0x000fcc0000000808 */
[----:B------:R-:W-:Y:S02]  /*0e60*/  DADD R12, R8, -R2 ;  /* 0x00000000080c7229 */ /* 0x000fe40000000802 */
[----:B------:R-:W-:-:S06]  /*0e70*/  DADD R8, R10, R14 ;  /* 0x000000000a087229 */ /* 0x000fcc000000000e */
[----:B------:R-:W-:-:S08]  /*0e80*/  DADD R12, -R6, R12 ;  /* 0x00000000060c7229 */ /* 0x000fd0000000010c */
[----:B------:R-:W-:Y:S01]  /*0e90*/  DADD R8, R8, R12 ;  /* 0x0000000008087229 */ /* 0x000fe2000000000c */
[----:B------:R-:W-:Y:S02]  /*0ea0*/  IMAD.MOV.U32 R12, RZ, RZ, 0x652b82fe ;  /* 0x652b82feff0c7424 */ /* 0x000fe400078e00ff */
[----:B------:R-:W-:-:S05]  /*0eb0*/  IMAD.MOV.U32 R13, RZ, RZ, 0x3ff71547 ;  /* 0x3ff71547ff0d7424 */ /* 0x000fca00078e00ff */
[----:B------:R-:W-:-:S08]  /*0ec0*/  DADD R10, R2, R8 ;  /* 0x00000000020a7229 */ /* 0x000fd00000000008 */
[----:B------:R-:W-:Y:S02]  /*0ed0*/  DFMA R12, R10, R12, 6.75539944105574400000e+15 ;  /* 0x433800000a0c742b */ /* 0x000fe4000000000c */
[----:B------:R-:W-:-:S06]  /*0ee0*/  FSETP.GEU.AND P0, PT, |R11|, 4.1917929649353027344, PT ;  /* 0x4086232b0b00780b */ /* 0x000fcc0003f0e200 */
[----:B------:R-:W-:-:S08]  /*0ef0*/  DADD R14, R12, -6.75539944105574400000e+15 ;  /* 0xc33800000c0e7429 */ /* 0x000fd00000000000 */
        /* <DEDUP_REMOVED lines=34> */
[----:B------:R-:W-:Y:S02]  /*1120*/  DFMA R18, R14, R16, 1 ;  /* 0x3ff000000e12742b */ /* 0x000fe40000000010 */
[----:B------:R-:W-:-:S08]  /*1130*/  DFMA R14, R22, R22, R22 ;  /* 0x00000016160e722b */ /* 0x000fd00000000016 */
[----:B------:R-:W-:Y:S01]  /*1140*/  DFMA R14, R20, R14, R20 ;  /* 0x0000000e140e722b */ /* 0x000fe20000000014 */
[----:B------:R-:W-:Y:S02]  /*1150*/  IMAD R17, R12, 0x100000, R19 ;  /* 0x001000000c117824 */ /* 0x000fe400078e0213 */
[----:B------:R-:W-:Y:S02]  /*1160*/  IMAD.MOV.U32 R20, RZ, RZ, -0x57ecfc2b ;  /* 0xa81303d5ff147424 */ /* 0x000fe400078e00ff */
[----:B------:R-:W-:Y:S02]  /*1170*/  IMAD.MOV.U32 R21, RZ, RZ, 0x3f73c25d ;  /* 0x3f73c25dff157424 */ /* 0x000fe400078e00ff */
[----:B------:R-:W-:Y:S01]  /*1180*/  IMAD.MOV.U32 R16, RZ, RZ, R18 ;  /* 0x000000ffff107224 */ /* 0x000fe200078e0012 */
[----:B------:R-:W-:Y:S06]  /*1190*/  @!P0 BRA `(.L_x_1067) ;  /* 0x0000000000308947 */ /* 0x000fec0003800000 */
[----:B------:R-:W-:Y:S01]  /*11a0*/  FSETP.GEU.AND P1, PT, |R11|, 4.2275390625, PT ;  /* 0x408748000b00780b */ /* 0x000fe20003f2e200 */
[C---:B------:R-:W-:Y:S02]  /*11b0*/  DADD R16, R10.reuse, +INF ;  /* 0x7ff000000a107429 */ /* 0x040fe40000000000 */
[----:B------:R-:W-:-:S08]  /*11c0*/  DSETP.GEU.AND P0, PT, R10, RZ, PT ;  /* 0x000000ff0a00722a */ /* 0x000fd00003f0e000 */
[----:B------:R-:W-:Y:S02]  /*11d0*/  FSEL R16, R16, RZ, P0 ;  /* 0x000000ff10107208 */ /* 0x000fe40000000000 */
[----:B------:R-:W-:Y:S02]  /*11e0*/  @!P1 LEA.HI R0, R12, R12, RZ, 0x1 ;  /* 0x0000000c0c009211 */ /* 0x000fe400078f08ff */
[----:B------:R-:W-:Y:S02]  /*11f0*/  FSEL R17, R17, RZ, P0 ;  /* 0x000000ff11117208 */ /* 0x000fe40000000000 */
[----:B------:R-:W-:-:S05]  /*1200*/  @!P1 SHF.R.S32.HI R5, RZ, 0x1, R0 ;  /* 0x00000001ff059819 */ /* 0x000fca0000011400 */
[----:B------:R-:W-:Y:S02]  /*1210*/  @!P1 IMAD.IADD R12, R12, 0x1, -R5 ;  /* 0x000000010c0c9824 */ /* 0x000fe400078e0a05 */
[----:B------:R-:W-:-:S03]  /*1220*/  @!P1 IMAD R19, R5, 0x100000, R19 ;  /* 0x0010000005139824 */ /* 0x000fc600078e0213 */
[----:B------:R-:W-:Y:S01]  /*1230*/  @!P1 LEA R13, R12, 0x3ff00000, 0x14 ;  /* 0x3ff000000c0d9811 */ /* 0x000fe200078ea0ff */
[----:B------:R-:W-:-:S06]  /*1240*/  @!P1 IMAD.MOV.U32 R12, RZ, RZ, RZ ;  /* 0x000000ffff0c9224 */ /* 0x000fcc00078e00ff */
[----:B------:R-:W-:-:S11]  /*1250*/  @!P1 DMUL R16, R18, R12 ;  /* 0x0000000c12109228 */ /* 0x000fd60000000000 */
.L_x_1067:
[----:B------:R-:W-:Y:S05]  /*1260*/  BSYNC.RECONVERGENT B1 ;  /* 0x0000000000017941 */ /* 0x000fea0003800200 */
.L_x_1066:
[----:B------:R-:W-:Y:S01]  /*1270*/  UMOV UR6, 0x7c38a637 ;  /* 0x7c38a63700067882 */ /* 0x000fe20000000000 */
[----:B------:R-:W-:Y:S01]  /*1280*/  UMOV UR7, 0x3f64bee4 ;  /* 0x3f64bee400077882 */ /* 0x000fe20000000000 */
[----:B------:R-:W-:Y:S01]  /*1290*/  DADD R2, R2, -R10 ;  /* 0x0000000002027229 */ /* 0x000fe2000000080a */
[----:B------:R-:W-:Y:S01]  /*12a0*/  UMOV UR8, 0x55555556 ;  /* 0x5555555600087882 */ /* 0x000fe20000000000 */
[----:B------:R-:W-:Y:S01]  /*12b0*/  DFMA R20, R14, -UR6, R20 ;  /* 0x800000060e147c2b */ /* 0x000fe20008000014 */
[----:B------:R-:W-:Y:S01]  /*12c0*/  UMOV UR6, 0xa96cfc72 ;  /* 0xa96cfc7200067882 */ /* 0x000fe20000000000 */
[----:B------:R-:W-:Y:S01]  /*12d0*/  UMOV UR7, 0x3f6b7c37 ;  /* 0x3f6b7c3700077882 */ /* 0x000fe20000000000 */
[----:B------:R-:W-:-:S03]  /*12e0*/  UMOV UR9, 0x3fb55555 ;  /* 0x3fb5555500097882 */ /* 0x000fc60000000000 */
[----:B------:R-:W-:Y:S02]  /*12f0*/  DADD R2, R8, R2 ;  /* 0x0000000008027229 */ /* 0x000fe40000000002 */
[----:B------:R-:W-:Y:S01]  /*1300*/  DFMA R20, R14, R20, -UR6 ;  /* 0x800000060e147e2b */ /* 0x000fe20008000014 */
[----:B------:R-:W-:Y:S01]  /*1310*/  UMOV UR6, 0xbde1e324 ;  /* 0xbde1e32400067882 */ /* 0x000fe20000000000 */
[----:B------:R-:W-:-:S04]  /*1320*/  UMOV UR7, 0x3f35a85a ;  /* 0x3f35a85a00077882 */ /* 0x000fc80000000000 */
[----:B------:R-:W-:Y:S02]  /*1330*/  DFMA R16, R2, R16, R16 ;  /* 0x000000100210722b */ /* 0x000fe40000000010 */
        /* <DEDUP_REMOVED lines=26> */
[----:B------:R-:W-:Y:S02]  /*14e0*/  UMOV UR7, 0x3caa6a0d ;  /* 0x3caa6a0d00077882 */ /* 0x000fe40000000000 */
[----:B------:R-:W-:Y:S01]  /*14f0*/  DMUL R2, R16, -UR6 ;  /* 0x8000000610027c28 */ /* 0x000fe20008000000 */
[----:B------:R-:W-:Y:S01]  /*1500*/  UMOV UR6, 0x1ff62706 ;  /* 0x1ff6270600067882 */ /* 0x000fe20000000000 */
[----:B------:R-:W-:Y:S02]  /*1510*/  UMOV UR7, 0x40040d93 ;  /* 0x40040d9300077882 */ /* 0x000fe40000000000 */
[----:B------:R-:W-:-:S04]  /*1520*/  DFMA R20, R14, R20, UR8 ;  /* 0x000000080e147e2b */ /* 0x000fc80008000014 */
[----:B------:R-:W-:Y:S01]  /*1530*/  DFMA R2, R16, UR6, R2 ;  /* 0x0000000610027c2b */ /* 0x000fe20008000002 */
[----:B------:R-:W-:Y:S01]  /*1540*/  UMOV UR6, 0xe561f648 ;  /* 0xe561f64800067882 */ /* 0x000fe20000000000 */
[----:B------:R-:W-:Y:S02]  /*1550*/  UMOV UR7, 0x406573fa ;  /* 0x406573fa00077882 */ /* 0x000fe40000000000 */
[----:B------:R-:W-:Y:S02]  /*1560*/  DMUL R20, R14, R20 ;  /* 0x000000140e147228 */ /* 0x000fe40000000000 */
[----:B------:R-:W-:-:S06]  /*1570*/  DSETP.GE.AND P0, PT, R6, UR6, PT ;  /* 0x0000000606007e2a */ /* 0x000fcc000bf06000 */
[----:B------:R-:W-:-:S10]  /*1580*/  DFMA R20, R2, R20, R2 ;  /* 0x000000140214722b */ /* 0x000fd40000000002 */
[----:B------:R-:W-:Y:S02]  /*1590*/  FSEL R2, R20, RZ, !P0 ;  /* 0x000000ff14027208 */ /* 0x000fe40004000000 */
[----:B------:R-:W-:Y:S01]  /*15a0*/  FSEL R3, R21, +QNAN , !P0 ;  /* 0x7ff0000015037808 */ /* 0x000fe20004000000 */
[----:B------:R-:W-:Y:S06]  /*15b0*/  BRA `(.L_x_1065) ;  /* 0x0000001000ac7947 */ /* 0x000fec0003800000 */
.L_x_1061:
[----:B------:R-:W-:-:S14]  /*15c0*/  DSETP.GEU.AND P0, PT, R6, RZ, PT ;  /* 0x000000ff0600722a */ /* 0x000fdc0003f0e000 */
[----:B------:R-:W-:Y:S05]  /*15d0*/  @P0 BRA `(.L_x_1068) ;  /* 0x0000001000a00947 */ /* 0x000fea0003800000 */
[----:B------:R-:W0:Y:S02]  /*15e0*/  FRND.F64.TRUNC R2, R6 ;  /* 0x0000000600027313 */ /* 0x000e24000030d800 */
[----:B0-----:R-:W-:Y:S01]  /*15f0*/  DSETP.NEU.AND P0, PT, R6, R2, PT ;  /* 0x000000020600722a */ /* 0x001fe20003f0d000 */
[----:B------:R-:W-:Y:S02]  /*1600*/  IMAD.MOV.U32 R2, RZ, RZ, 0x0 ;  /* 0x00000000ff027424 */ /* 0x000fe400078e00ff */
[----:B------:R-:W-:-:S11]  /*1610*/  IMAD.MOV.U32 R3, RZ, RZ, -0x80000 ;  /* 0xfff80000ff037424 */ /* 0x000fd600078e00ff */
[----:B------:R-:W-:Y:S05]  /*1620*/  @!P0 BRA `(.L_x_1065) ;  /* 0x0000001000908947 */ /* 0x000fea0003800000 */
[----:B------:R-:W-:-:S13]  /*1630*/  FSETP.GT.AND P0, PT, R7, -2.25, PT ;  /* 0xc01000000700780b */ /* 0x000fda0003f04000 */
[----:B------:R-:W-:Y:S05]  /*1640*/  @!P0 BRA `(.L_x_1069) ;  /* 0x0000000400708947 */ /* 0x000fea0003800000 */
[----:B------:R-:W-:Y:S01]  /*1650*/  DADD R2, R6, 1 ;  /* 0x3ff0000006027429 */ /* 0x000fe20000000000 */
[C---:B------:R-:W-:Y:S01]  /*1660*/  FSETP.GTU.AND P0, PT, R7.reuse, -2.1875, PT ;  /* 0xc00c00000700780b */ /* 0x040fe20003f0c000 */
[----:B------:R-:W-:Y:S01]  /*1670*/  IMAD.MOV.U32 R14, RZ, RZ, -0x65175a6c ;  /* 0x9ae8a594ff0e7424 */ /* 0x000fe200078e00ff */
[C---:B------:R-:W-:Y:S01]  /*1680*/  FSETP.GTU.AND P1, PT, R7.reuse, -2.0625, PT ;  /* 0xc00400000700780b */ /* 0x040fe20003f2c000 */
[----:B------:R-:W-:Y:S01]  /*1690*/  IMAD.MOV.U32 R15, RZ, RZ, 0x3e8af704 ;  /* 0x3e8af704ff0f7424 */ /* 0x000fe200078e00ff */
[C---:B------:R-:W-:Y:S01]  /*16a0*/  FSETP.GTU.AND P2, PT, R7.reuse, -1.9375, PT ;  /* 0xbff800000700780b */ /* 0x040fe20003f4c000 */
[----:B------:R-:W-:Y:S01]  /*16b0*/  UMOV UR6, 0x60fcf5c9 ;  /* 0x60fcf5c900067882 */ /* 0x000fe20000000000 */
[----:B------:R-:W-:Y:S01]  /*16c0*/  FSETP.GTU.AND P3, PT, R7, -1.75, PT ;  /* 0xbfe000000700780b */ /* 0x000fe20003f6c000 */
[----:B------:R-:W-:Y:S01]  /*16d0*/  UMOV UR7, 0x3e381b49 ;  /* 0x3e381b4900077882 */ /* 0x000fe20000000000 */
[----:B------:R-:W-:Y:S01]  /*16e0*/  BSSY.RECONVERGENT B1, `(.L_x_1070) ;  /* 0x0000051000017945 */ /* 0x000fe20003800200 */
[----:B------:R-:W-:-:S02]  /*16f0*/  FSEL R12, R2, R6, !P0 ;  /* 0x00000006020c7208 */ /* 0x000fc40004000000 */
[----:B------:R-:W-:-:S06]  /*1700*/  FSEL R13, R3, R7, !P0 ;  /* 0x00000007030d7208 */ /* 0x000fcc0004000000 */
[----:B------:R-:W-:-:S10]  /*1710*/  DADD R2, R12, 1 ;  /* 0x3ff000000c027429 */ /* 0x000fd40000000000 */
[----:B------:R-:W-:Y:S02]  /*1720*/  FSEL R2, R2, R12, !P1 ;  /* 0x0000000c02027208 */ /* 0x000fe40004800000 */
[----:B------:R-:W-:-:S06]  /*1730*/  FSEL R3, R3, R13, !P1 ;  /* 0x0000000d03037208 */ /* 0x000fcc0004800000 */
[----:B------:R-:W-:-:S10]  /*1740*/  DADD R8, R2, 1 ;  /* 0x3ff0000002087429 */ /* 0x000fd40000000000 */
[----:B------:R-:W-:Y:S02]  /*1750*/  FSEL R10, R8, R2, !P2 ;  /* 0x00000002080a7208 */ /* 0x000fe40005000000 */
[----:B------:R-:W-:-:S06]  /*1760*/  FSEL R11, R9, R3, !P2 ;  /* 0x00000003090b7208 */ /* 0x000fcc0005000000 */
[----:B------:R-:W-:-:S10]  /*1770*/  DADD R8, R10, 1 ;  /* 0x3ff000000a087429 */ /* 0x000fd40000000000 */
[----:B------:R-:W-:Y:S02]  /*1780*/  FSEL R8, R8, R10, !P3 ;  /* 0x0000000a08087208 */ /* 0x000fe40005800000 */
[----:B------:R-:W-:-:S06]  /*1790*/  FSEL R9, R9, R11, !P3 ;  /* 0x0000000b09097208 */ /* 0x000fcc0005800000 */
        /* <DEDUP_REMOVED lines=20> */
[----:B------:R-:W-:Y:S01]  /*18e0*/  UMOV UR7, 0x3f7d919c ;  /* 0x3f7d919c00077882 */ /* 0x000fe20000000000 */
[----:B------:R-:W-:-:S05]  /*18f0*/  DFMA R14, R6, R6, R6 ;  /* 0x00000006060e722b */ /* 0x000fca0000000006 */
[----:B------:R-:W-:Y:S01]  /*1900*/  DFMA R16, R8, R16, UR6 ;  /* 0x0000000608107e2b */ /* 0x000fe20008000010 */
[----:B------:R-:W-:Y:S01]  /*1910*/  UMOV UR6, 0x28386f4d ;  /* 0x28386f4d00067882 */ /* 0x000fe20000000000 */
[----:B------:R-:W-:-:S03]  /*1920*/  UMOV UR7, 0x3f83b4af ;  /* 0x3f83b4af00077882 */ /* 0x000fc60000000000 */
[----:B------:R-:W-:Y:S02]  /*1930*/  FSEL R6, R14, R6, !P0 ;  /* 0x000000060e067208 */ /* 0x000fe40004000000 */
[----:B------:R-:W-:Y:S01]  /*1940*/  FSEL R7, R15, R7, !P0 ;  /* 0x000000070f077208 */ /* 0x000fe20004000000 */
[----:B------:R-:W-:Y:S01]  /*1950*/  DFMA R16, R8, R16, -UR6 ;  /* 0x8000000608107e2b */ /* 0x000fe20008000010 */
[----:B------:R-:W-:Y:S01]  /*1960*/  UMOV UR6, 0x3c37b4d ;  /* 0x03c37b4d00067882 */ /* 0x000fe20000000000 */
[----:B------:R-:W-:-:S03]  /*1970*/  UMOV UR7, 0x3fa59af1 ;  /* 0x3fa59af100077882 */ /* 0x000fc60000000000 */
[----:B------:R-:W-:-:S03]  /*1980*/  DFMA R12, R12, R6, R6 ;  /* 0x000000060c0c722b */ /* 0x000fc60000000006 */
[----:B------:R-:W-:Y:S01]  /*1990*/  DFMA R16, R8, R16, -UR6 ;  /* 0x8000000608107e2b */ /* 0x000fe20008000010 */
[----:B------:R-:W-:Y:S01]  /*19a0*/  UMOV UR6, 0x20b439ef ;  /* 0x20b439ef00067882 */ /* 0x000fe20000000000 */
[----:B------:R-:W-:-:S05]  /*19b0*/  UMOV UR7, 0x3fc55123 ;  /* 0x3fc5512300077882 */ /* 0x000fca0000000000 */
[----:B------:R-:W-:Y:S01]  /*19c0*/  FSEL R6, R12, R6, !P1 ;  /* 0x000000060c067208 */ /* 0x000fe20004800000 */
[----:B------:R-:W-:Y:S01]  /*19d0*/  DFMA R16, R8, R16, UR6 ;  /* 0x0000000608107e2b */ /* 0x000fe20008000010 */
[----:B------:R-:W-:Y:S01]  /*19e0*/  FSEL R7, R13, R7, !P1 ;  /* 0x000000070d077208 */ /* 0x000fe20004800000 */
[----:B------:R-:W-:Y:S01]  /*19f0*/  UMOV UR6, 0x8fa26f4f ;  /* 0x8fa26f4f00067882 */ /* 0x000fe20000000000 */
[----:B------:R-:W-:-:S04]  /*1a00*/  UMOV UR7, 0x3fa5815e ;  /* 0x3fa5815e00077882 */ /* 0x000fc80000000000 */
[----:B------:R-:W-:Y:S02]  /*1a10*/  DFMA R2, R2, R6, R6 ;  /* 0x000000060202722b */ /* 0x000fe40000000006 */
[----:B------:R-:W-:Y:S01]  /*1a20*/  DFMA R16, R8, R16, -UR6 ;  /* 0x8000000608107e2b */ /* 0x000fe20008000010 */
[----:B------:R-:W-:Y:S01]  /*1a30*/  UMOV UR6, 0x26afa2b ;  /* 0x026afa2b00067882 */ /* 0x000fe20000000000 */
[----:B------:R-:W-:-:S06]  /*1a40*/  UMOV UR7, 0x3fe4fcf4 ;  /* 0x3fe4fcf400077882 */ /* 0x000fcc0000000000 */
[----:B------:R-:W-:Y:S01]  /*1a50*/  DFMA R16, R8, R16, -UR6 ;  /* 0x8000000608107e2b */ /* 0x000fe20008000010 */
[----:B------:R-:W-:Y:S01]  /*1a60*/  FSEL R2, R2, R6, !P2 ;  /* 0x0000000602027208 */ /* 0x000fe20005000000 */
[----:B------:R-:W-:Y:S01]  /*1a70*/  UMOV UR6, 0xfc6fb619 ;  /* 0xfc6fb61900067882 */ /* 0x000fe20000000000 */
[----:B------:R-:W-:Y:S01]  /*1a80*/  FSEL R3, R3, R7, !P2 ;  /* 0x0000000703037208 */ /* 0x000fe20005000000 */
[----:B------:R-:W-:-:S04]  /*1a90*/  UMOV UR7, 0x3fe2788c ;  /* 0x3fe2788c00077882 */ /* 0x000fc80000000000 */
[----:B------:R-:W-:Y:S02]  /*1aa0*/  DFMA R16, R8, R16, UR6 ;  /* 0x0000000608107e2b */ /* 0x000fe40008000010 */
[----:B------:R-:W-:-:S06]  /*1ab0*/  DFMA R10, R10, R2, R2 ;  /* 0x000000020a0a722b */ /* 0x000fcc0000000002 */
[----:B------:R-:W-:-:S04]  /*1ac0*/  DFMA R16, R8, R16, 1 ;  /* 0x3ff000000810742b */ /* 0x000fc80000000010 */
[----:B------:R-:W-:Y:S02]  /*1ad0*/  FSEL R2, R10, R2, !P3 ;  /* 0x000000020a027208 */ /* 0x000fe40005800000 */
[----:B------:R-:W-:-:S06]  /*1ae0*/  FSEL R3, R11, R3, !P3 ;  /* 0x000000030b037208 */ /* 0x000fcc0005800000 */
[----:B------:R-:W-:-:S06]  /*1af0*/  DMUL R16, R16, R2 ;  /* 0x0000000210107228 */ /* 0x000fcc0000000000 */
[----:B------:R-:W0:Y:S04]  /*1b00*/  MUFU.RCP64H R3, R17 ;  /* 0x0000001100037308 */ /* 0x000e280000001800 */
        /* <DEDUP_REMOVED lines=11> */
[----:B------:R-:W-:Y:S05]  /*1bc0*/  CALL.REL.NOINC `($__internal_73_$__cuda_sm20_dblrcp_rn_slowpath_v3) ;  /* 0x0000000c003c7944 */ /* 0x000fea0003c00000 */
[----:B------:R-:W-:Y:S02]  /*1bd0*/  IMAD.MOV.U32 R2, RZ, RZ, R6 ;  /* 0x000000ffff027224 */ /* 0x000fe400078e0006 */
[----:B------:R-:W-:-:S07]  /*1be0*/  IMAD.MOV.U32 R3, RZ, RZ, R7 ;  /* 0x000000ffff037224 */ /* 0x000fce00078e0007 */
.L_x_1071:
[----:B------:R-:W-:Y:S05]  /*1bf0*/  BSYNC.RECONVERGENT B1 ;  /* 0x0000000000017941 */ /* 0x000fea0003800200 */
.L_x_1070:
[----:B------:R-:W-:Y:S05]  /*1c00*/  BRA `(.L_x_1065) ;  /* 0x0000000c00187947 */ /* 0x000fea0003800000 */
.L_x_1069:
[----:B------:R-:W-:-:S13]  /*1c10*/  FSETP.GT.AND P0, PT, R7, -3.611328125, PT ;  /* 0xc06720000700780b */ /* 0x000fda0003f04000 */
[----:B------:R-:W-:Y:S05]  /*1c20*/  @!P0 BRA `(.L_x_1072) ;  /* 0x0000000800e88947 */ /* 0x000fea0003800000 */
[----:B------:R-:W-:Y:S01]  /*1c30*/  VIADD R21, R5, 0x100000 ;  /* 0x0010000005157836 */ /* 0x000fe20000000000 */
[----:B------:R-:W0:Y:S01]  /*1c40*/  LDCU.64 UR6, c[0x4][0x40] ;  /* 0x01000800ff0677ac */ /* 0x000e220008000a00 */
[----:B------:R-:W-:-:S04]  /*1c50*/  IMAD.MOV.U32 R20, RZ, RZ, R6 ;  /* 0x000000ffff147224 */ /* 0x000fc800078e0006 */
[----:B------:R-:W1:Y:S02]  /*1c60*/  F2I.S64.F64 R22, R20 ;  /* 0x0000001400167311 */ /* 0x000e640000301900 */
[----:B-1----:R-:W-:-:S05]  /*1c70*/  IMAD.SHL.U32 R28, R22, 0x40, RZ ;  /* 0x00000040161c7824 */ /* 0x002fca00078e00ff */
[----:B------:R-:W-:-:S04]  /*1c80*/  LOP3.LUT R28, R28, 0x40, RZ, 0xc0, !PT ;  /* 0x000000401c1c7812 */ /* 0x000fc800078ec0ff */
[----:B0-----:R-:W-:-:S05]  /*1c90*/  IADD3 R28, P0, PT, R28, UR6, RZ ;  /* 0x000000061c1c7c10 */ /* 0x001fca000ff1e0ff */
[----:B------:R-:W-:-:S05]  /*1ca0*/  IMAD.X R29, RZ, RZ, UR7, P0 ;  /* 0x00000007ff1d7e24 */ /* 0x000fca00080e06ff */
[----:B------:R-:W2:Y:S04]  /*1cb0*/  LDG.E.128.CONSTANT R16, desc[UR4][R28.64] ;  /* 0x000000041c107981 */ /* 0x000ea8000c1e9d00 */
[----:B------:R-:W3:Y:S04]  /*1cc0*/  LDG.E.128.CONSTANT R8, desc[UR4][R28.64+0x10] ;  /* 0x000010041c087981 */ /* 0x000ee8000c1e9d00 */
[----:B------:R-:W4:Y:S01]  /*1cd0*/  LDG.E.128.CONSTANT R12, desc[UR4][R28.64+0x20] ;  /* 0x000020041c0c7981 */ /* 0x000f22000c1e9d00 */
[----:B------:R-:W0:Y:S01]  /*1ce0*/  FRND.F64 R2, R20 ;  /* 0x0000001400027313 */ /* 0x000e220000301800 */
[----:B------:R-:W-:Y:S01]  /*1cf0*/  UMOV UR6, 0x33145c07 ;  /* 0x33145c0700067882 */ /* 0x000fe20000000000 */
[----:B------:R-:W-:Y:S01]  /*1d00*/  UMOV UR7, 0x3ca1a626 ;  /* 0x3ca1a62600077882 */ /* 0x000fe20000000000 */
[----:B------:R-:W-:Y:S01]  /*1d10*/  DADD R24, -RZ, |R6| ;  /* 0x00000000ff187229 */ /* 0x000fe20000000506 */
[----:B------:R-:W-:Y:S01]  /*1d20*/  LOP3.LUT R0, R22, 0x1, RZ, 0xc0, !PT ;  /* 0x0000000116007812 */ /* 0x000fe200078ec0ff */
[----:B------:R-:W-:Y:S01]  /*1d30*/  UMOV UR8, 0x69ce2bdf ;  /* 0x69ce2bdf00087882 */ /* 0x000fe20000000000 */
[----:B------:R-:W-:Y:S01]  /*1d40*/  UMOV UR9, 0x3e5ade15 ;  /* 0x3e5ade1500097882 */ /* 0x000fe20000000000 */
[----:B------:R-:W-:Y:S01]  /*1d50*/  BSSY.RECONVERGENT B1, `(.L_x_1073) ;  /* 0x0000096000017945 */ /* 0x000fe20003800200 */
[----:B------:R-:W-:Y:S01]  /*1d60*/  ISETP.NE.U32.AND P0, PT, R0, 0x1, PT ;  /* 0x000000010000780c */ /* 0x000fe20003f05070 */
[----:B------:R-:W-:-:S02]  /*1d70*/  IMAD.MOV.U32 R0, RZ, RZ, 0x3da8ff83 ;  /* 0x3da8ff83ff007424 */ /* 0x000fc400078e00ff */
[----:B------:R-:W-:Y:S01]  /*1d80*/  IMAD.MOV.U32 R24, RZ, RZ, RZ ;  /* 0x000000ffff187224 */ /* 0x000fe200078e00ff */
[----:B------:R-:W-:Y:S01]  /*1d90*/  ISETP.NE.U32.AND.EX P0, PT, RZ, RZ, PT, P0 ;  /* 0x000000ffff00720c */ /* 0x000fe20003f05100 */
[----:B------:R-:W1:Y:S01]  /*1da0*/  MUFU.RCP64H R25, R25 ;  /* 0x0000001900197308 */ /* 0x000e620000001800 */
[----:B0-----:R-:W-:-:S08]  /*1db0*/  DFMA R2, R2, -0.5, R6 ;  /* 0xbfe000000202782b */ /* 0x001fd00000000006 */
[----:B------:R-:W-:Y:S01]  /*1dc0*/  DMUL R26, R2, UR6 ;  /* 0x00000006021a7c28 */ /* 0x000fe20008000000 */
[----:B------:R-:W-:Y:S01]  /*1dd0*/  UMOV UR6, 0x54442d18 ;  /* 0x54442d1800067882 */ /* 0x000fe20000000000 */
[----:B------:R-:W-:-:S06]  /*1de0*/  UMOV UR7, 0x400921fb ;  /* 0x400921fb00077882 */ /* 0x000fcc0000000000 */
[----:B------:R-:W-:Y:S01]  /*1df0*/  DFMA R2, R2, UR6, R26 ;  /* 0x0000000602027c2b */ /* 0x000fe2000800001a */
[----:B------:R-:W-:Y:S01]  /*1e00*/  UMOV UR6, 0x7c38a637 ;  /* 0x7c38a63700067882 */ /* 0x000fe20000000000 */
[----:B------:R-:W-:Y:S01]  /*1e10*/  IMAD.MOV.U32 R26, RZ, RZ, 0x20fd8164 ;  /* 0x20fd8164ff1a7424 */ /* 0x000fe200078e00ff */
[----:B------:R-:W-:Y:S01]  /*1e20*/  FSEL R27, -R0, 0.11223486810922622681, !P0 ;  /* 0x3de5db65001b7808 */ /* 0x000fe20004000100 */
[----:B------:R-:W-:-:S03]  /*1e30*/  UMOV UR7, 0x3f64bee4 ;  /* 0x3f64bee400077882 */ /* 0x000fc60000000000 */
[----:B------:R-:W-:Y:S01]  /*1e40*/  FSEL R26, R26, -8.06006814911005101289e+34, !P0 ;  /* 0xf9785eba1a1a7808 */ /* 0x000fe20004000000 */
[----:B------:R-:W-:-:S08]  /*1e50*/  DMUL R20, R2, R2 ;  /* 0x0000000202147228 */ /* 0x000fd00000000000 */
[----:B--2---:R-:W-:Y:S02]  /*1e60*/  DFMA R26, R20, R26, R16 ;  /* 0x0000001a141a722b */ /* 0x004fe40000000010 */
[----:B-1----:R-:W-:-:S06]  /*1e70*/  DFMA R16, -|R6|, R24, 1 ;  /* 0x3ff000000610742b */ /* 0x002fcc0000000318 */
[----:B------:R-:W-:Y:S02]  /*1e80*/  DFMA R26, R20, R26, R18 ;  /* 0x0000001a141a722b */ /* 0x000fe40000000012 */
[----:B------:R-:W-:Y:S01]  /*1e90*/  DFMA R16, R16, R16, R16 ;  /* 0x000000101010722b */ /* 0x000fe20000000010 */
[----:B------:R-:W-:Y:S02]  /*1ea0*/  IMAD.MOV.U32 R18, RZ, RZ, 0x652b82fe ;  /* 0x652b82feff127424 */ /* 0x000fe400078e00ff */
[----:B------:R-:W-:-:S03]  /*1eb0*/  IMAD.MOV.U32 R19, RZ, RZ, 0x3ff71547 ;  /* 0x3ff71547ff137424 */ /* 0x000fc600078e00ff */
[----:B---3--:R-:W-:Y:S02]  /*1ec0*/  DFMA R26, R20, R26, R8 ;  /* 0x0000001a141a722b */ /* 0x008fe40000000008 */
[----:B------:R-:W-:Y:S01]  /*1ed0*/  DFMA R16, R24, R16, R24 ;  /* 0x000000101810722b */ /* 0x000fe20000000018 */
[----:B------:R-:W-:Y:S01]  /*1ee0*/  IMAD.MOV.U32 R24, RZ, RZ, -0x57ecfc2b ;  /* 0xa81303d5ff187424 */ /* 0x000fe200078e00ff */
[----:B------:R-:W-:Y:S01]  /*1ef0*/  DFMA R18, |R6|, R18, 6.75539944105574400000e+15 ;  /* 0x433800000612742b */ /* 0x000fe20000000212 */
[----:B------:R-:W-:-:S03]  /*1f00*/  IMAD.MOV.U32 R25, RZ, RZ, 0x3f73c25d ;  /* 0x3f73c25dff197424 */ /* 0x000fc600078e00ff */
[----:B------:R-:W-:-:S03]  /*1f10*/  DFMA R10, R20, R26, R10 ;  /* 0x0000001a140a722b */ /* 0x000fc6000000000a */
[----:B------:R-:W-:Y:S01]  /*1f20*/  DFMA R24, R16, -UR6, R24 ;  /* 0x8000000610187c2b */ /* 0x000fe20008000018 */
[----:B------:R-:W-:Y:S01]  /*1f30*/  UMOV UR6, 0xa96cfc72 ;  /* 0xa96cfc7200067882 */ /* 0x000fe20000000000 */
[----:B------:R-:W-:Y:S01]  /*1f40*/  UMOV UR7, 0x3f6b7c37 ;  /* 0x3f6b7c3700077882 */ /* 0x000fe20000000000 */
[----:B------:R-:W-:Y:S01]  /*1f50*/  DADD R8, R18, -6.75539944105574400000e+15 ;  /* 0xc338000012087429 */ /* 0x000fe20000000000 */
[----:B------:R-:W-:Y:S01]  /*1f60*/  IABS R0, R18 ;  /* 0x0000001200007213 */ /* 0x000fe20000000000 */
[----:B----4-:R-:W-:-:S03]  /*1f70*/  DFMA R10, R20, R10, R12 ;  /* 0x0000000a140a722b */ /* 0x010fc6000000000c */
[----:B------:R-:W-:Y:S01]  /*1f80*/  DFMA R24, R16, R24, -UR6 ;  /* 0x8000000610187e2b */ /* 0x000fe20008000018 */
[----:B------:R-:W-:Y:S01]  /*1f90*/  UMOV UR6, 0xbde1e324 ;  /* 0xbde1e32400067882 */ /* 0x000fe20000000000 */
[----:B------:R-:W-:-:S03]  /*1fa0*/  UMOV UR7, 0x3f35a85a ;  /* 0x3f35a85a00077882 */ /* 0x000fc60000000000 */
[----:B------:R-:W-:-:S03]  /*1fb0*/  DFMA R10, R20, R10, R14 ;  /* 0x0000000a140a722b */ /* 0x000fc6000000000e */
[----:B------:R-:W-:Y:S01]  /*1fc0*/  DFMA R24, R16, R24, UR6 ;  /* 0x0000000610187e2b */ /* 0x000fe20008000018 */
[----:B------:R-:W-:Y:S01]  /*1fd0*/  UMOV UR6, 0xf07b3f05 ;  /* 0xf07b3f0500067882 */ /* 0x000fe20000000000 */
[----:B------:R-:W-:-:S03]  /*1fe0*/  UMOV UR7, 0x3f4a8b28 ;  /* 0x3f4a8b2800077882 */ /* 0x000fc60000000000 */
[-C--:B------:R-:W-:Y:S02]  /*1ff0*/  DFMA R2, R2, R10.reuse, R2 ;  /* 0x0000000a0202722b */ /* 0x080fe40000000002 */
[----:B------:R-:W-:Y:S02]  /*2000*/  DFMA R10, R20, R10, 1 ;  /* 0x3ff00000140a742b */ /* 0x000fe4000000000a */
[----:B------:R-:W-:Y:S01]  /*2010*/  DFMA R24, R16, R24, UR6 ;  /* 0x0000000610187e2b */ /* 0x000fe20008000018 */
[----:B------:R-:W-:Y:S01]  /*2020*/  UMOV UR6, 0xd45a282f ;  /* 0xd45a282f00067882 */ /* 0x000fe20000000000 */
[----:B------:R-:W-:-:S06]  /*2030*/  UMOV UR7, 0x3f0a15d1 ;  /* 0x3f0a15d100077882 */ /* 0x000fcc0000000000 */
[----:B------:R-:W-:Y:S01]  /*2040*/  DFMA R24, R16, R24, -UR6 ;  /* 0x8000000610187e2b */ /* 0x000fe20008000018 */
[----:B------:R-:W-:Y:S01]  /*2050*/  UMOV UR6, 0xfefa39ef ;  /* 0xfefa39ef00067882 */ /* 0x000fe20000000000 */
[----:B------:R-:W-:Y:S01]  /*2060*/  UMOV UR7, 0x3fe62e42 ;  /* 0x3fe62e4200077882 */ /* 0x000fe20000000000 */
[----:B------:R-:W-:Y:S01]  /*2070*/  FSEL R10, R10, R2, !P0 ;  /* 0x000000020a0a7208 */ /* 0x000fe20004000000 */
[----:B------:R-:W-:Y:S01]  /*2080*/  DFMA R26, R8, -UR6, |R6| ;  /* 0x80000006081a7c2b */ /* 0x000fe20008000406 */
[----:B------:R-:W-:Y:S01]  /*2090*/  UMOV UR6, 0x468cb5be ;  /* 0x468cb5be00067882 */ /* 0x000fe20000000000 */
[----:B------:R-:W-:Y:S01]  /*20a0*/  UMOV UR7, 0x3f4367d3 ;  /* 0x3f4367d300077882 */ /* 0x000fe20000000000 */
[----:B------:R-:W-:Y:S01]  /*20b0*/  FSEL R11, R11, R3, !P0 ;  /* 0x000000030b0b7208 */ /* 0x000fe20004000000 */
[----:B------:R-:W-:Y:S01]  /*20c0*/  DFMA R24, R16, R24, -UR6 ;  /* 0x8000000610187e2b */ /* 0x000fe20008000018 */
[----:B------:R-:W-:Y:S01]  /*20d0*/  UMOV UR6, 0x3b39803f ;  /* 0x3b39803f00067882 */ /* 0x000fe20000000000 */
[----:B------:R-:W-:Y:S01]  /*20e0*/  UMOV UR7, 0x3c7abc9e ;  /* 0x3c7abc9e00077882 */ /* 0x000fe20000000000 */
[----:B------:R-:W-:Y:S01]  /*20f0*/  LOP3.LUT P0, RZ, R22, 0x2, RZ, 0xc0, !PT ;  /* 0x0000000216ff7812 */ /* 0x000fe2000780c0ff */
[----:B------:R-:W-:Y:S01]  /*2100*/  DFMA R8, R8, -UR6, R26 ;  /* 0x8000000608087c2b */ /* 0x000fe2000800001a */
[----:B------:R-:W-:Y:S01]  /*2110*/  UMOV UR6, 0xe9f1005 ;  /* 0x0e9f100500067882 */ /* 0x000fe20000000000 */
[----:B------:R-:W-:Y:S01]  /*2120*/  UMOV UR7, 0x3f12471b ;  /* 0x3f12471b00077882 */ /* 0x000fe20000000000 */
[----:B------:R-:W-:Y:S01]  /*2130*/  IMAD.MOV.U32 R26, RZ, RZ, -0x35dec16 ;  /* 0xfca213eaff1a7424 */ /* 0x000fe200078e00ff */
[----:B------:R-:W-:Y:S01]  /*2140*/  DFMA R24, R16, R24, UR6 ;  /* 0x0000000610187e2b */ /* 0x000fe20008000018 */
[----:B------:R-:W-:Y:S01]  /*2150*/  IMAD.MOV.U32 R27, RZ, RZ, 0x3e928af3 ;  /* 0x3e928af3ff1b7424 */ /* 0x000fe200078e00ff */
[----:B------:R-:W-:Y:S01]  /*2160*/  UMOV UR6, 0x4744d5c4 ;  /* 0x4744d5c400067882 */ /* 0x000fe20000000000 */
[----:B------:R-:W-:Y:S01]  /*2170*/  UMOV UR7, 0x3f49b100 ;  /* 0x3f49b10000077882 */ /* 0x000fe20000000000 */
[----:B------:R-:W-:-:S03]  /*2180*/  DADD R2, RZ, -R10 ;  /* 0x00000000ff027229 */ /* 0x000fc6000000080a */
[----:B------:R-:W-:Y:S01]  /*2190*/  DFMA R12, R8, UR8, R26 ;  /* 0x00000008080c7c2b */ /* 0x000fe2000800001a */
[----:B------:R-:W-:Y:S01]  /*21a0*/  UMOV UR8, 0x62401315 ;  /* 0x6240131500087882 */ /* 0x000fe20000000000 */
[----:B------:R-:W-:Y:S01]  /*21b0*/  DFMA R24, R16, R24, UR6 ;  /* 0x0000000610187e2b */ /* 0x000fe20008000018 */
[----:B------:R-:W-:Y:S01]  /*21c0*/  UMOV UR9, 0x3ec71dee ;  /* 0x3ec71dee00097882 */ /* 0x000fe20000000000 */
[----:B------:R-:W-:Y:S01]  /*21d0*/  UMOV UR6, 0x69ab4b7f ;  /* 0x69ab4b7f00067882 */ /* 0x000fe20000000000 */
[----:B------:R-:W-:Y:S02]  /*21e0*/  UMOV UR7, 0x3f2e13ce ;  /* 0x3f2e13ce00077882 */ /* 0x000fe40000000000 */
[----:B------:R-:W-:Y:S01]  /*21f0*/  FSEL R2, R10, R2, !P0 ;  /* 0x000000020a027208 */ /* 0x000fe20004000000 */
[----:B------:R-:W-:Y:S01]  /*2200*/  DFMA R12, R8, R12, UR8 ;  /* 0x00000008080c7e2b */ /* 0x000fe2000800000c */
[----:B------:R-:W-:Y:S01]  /*2210*/  UMOV UR8, 0x7c89eb71 ;  /* 0x7c89eb7100087882 */ /* 0x000fe20000000000 */
[----:B------:R-:W-:Y:S01]  /*2220*/  DFMA R24, R16, R24, -UR6 ;  /* 0x8000000610187e2b */ /* 0x000fe20008000018 */
[----:B------:R-:W-:Y:S01]  /*2230*/  UMOV UR9, 0x3efa0199 ;  /* 0x3efa019900097882 */ /* 0x000fe20000000000 */
[----:B------:R-:W-:Y:S01]  /*2240*/  UMOV UR6, 0x8ecf8a01 ;  /* 0x8ecf8a0100067882 */ /* 0x000fe20000000000 */
[----:B------:R-:W-:Y:S01]  /*2250*/  UMOV UR7, 0x3f65f726 ;  /* 0x3f65f72600077882 */ /* 0x000fe20000000000 */
[----:B------:R-:W-:-:S02]  /*2260*/  FSEL R3, R11, R3, !P0 ;  /* 0x000000030b037208 */ /* 0x000fc40004000000 */
[----:B------:R-:W-:Y:S01]  /*2270*/  DFMA R12, R8, R12, UR8 ;  /* 0x00000008080c7e2b */ /* 0x000fe2000800000c */
[----:B------:R-:W-:Y:S01]  /*2280*/  UMOV UR8, 0x14761f65 ;  /* 0x14761f6500087882 */ /* 0x000fe20000000000 */
[----:B------:R-:W-:Y:S01]  /*2290*/  DFMA R24, R16, R24, -UR6 ;  /* 0x8000000610187e2b */ /* 0x000fe20008000018 */
[----:B------:R-:W-:Y:S01]  /*22a0*/  UMOV UR9, 0x3f2a01a0 ;  /* 0x3f2a01a000097882 */ /* 0x000fe20000000000 */
[----:B------:R-:W-:Y:S01]  /*22b0*/  UMOV UR6, 0x1c71ace0 ;  /* 0x1c71ace000067882 */ /* 0x000fe20000000000 */
[----:B------:R-:W-:Y:S01]  /*22c0*/  UMOV UR7, 0x3f6c71c7 ;  /* 0x3f6c71c700077882 */ /* 0x000fe20000000000 */
[----:B------:R-:W-:Y:S02]  /*22d0*/  ISETP.GT.AND P0, PT, R0, 0x3fe, PT ;  /* 0x000003fe0000780c */ /* 0x000fe40003f04270 */
[----:B------:R-:W-:Y:S01]  /*22e0*/  DFMA R12, R8, R12, UR8 ;  /* 0x00000008080c7e2b */ /* 0x000fe2000800000c */
[----:B------:R-:W-:Y:S01]  /*22f0*/  UMOV UR8, 0x1852b7af ;  /* 0x1852b7af00087882 */ /* 0x000fe20000000000 */
[----:B------:R-:W-:Y:S01]  /*2300*/  DFMA R24, R16, R24, UR6 ;  /* 0x0000000610187e2b */ /* 0x000fe20008000018 */
[----:B------:R-:W-:Y:S01]  /*2310*/  UMOV UR9, 0x3f56c16c ;  /* 0x3f56c16c00097882 */ /* 0x000fe20000000000 */
[----:B------:R-:W-:Y:S01]  /*2320*/  UMOV UR6, 0x55555556 ;  /* 0x5555555600067882 */ /* 0x000fe20000000000 */
[----:B------:R-:W-:-:S03]  /*2330*/  UMOV UR7, 0x3fb55555 ;  /* 0x3fb5555500077882 */ /* 0x000fc60000000000 */
[----:B------:R-:W-:Y:S02]  /*2340*/  DFMA R12, R8, R12, UR8 ;  /* 0x00000008080c7e2b */ /* 0x000fe4000800000c */
[----:B------:R-:W-:Y:S01]  /*2350*/  DFMA R24, R16, R24, UR6 ;  /* 0x0000000610187e2b */ /* 0x000fe20008000018 */
[----:B------:R-:W-:Y:S01]  /*2360*/  UMOV UR6, 0x11122322 ;  /* 0x1112232200067882 */ /* 0x000fe20000000000 */
[----:B------:R-:W-:Y:S01]  /*2370*/  UMOV UR7, 0x3f811111 ;  /* 0x3f81111100077882 */ /* 0x000fe20000000000 */
[C---:B------:R-:W-:Y:S01]  /*2380*/  @P0 VIADD R5, R18.reuse, 0x7fe ;  /* 0x000007fe12050836 */ /* 0x040fe20000000000 */
[----:B------:R-:W-:Y:S02]  /*2390*/  @!P0 LEA R18, R18, 0x3ff00000, 0x14 ;  /* 0x3ff0000012128811 */ /* 0x000fe400078ea0ff */
[----:B------:R-:W-:Y:S01]  /*23a0*/  DFMA R12, R8, R12, UR6 ;  /* 0x00000006080c7e2b */ /* 0x000fe2000800000c */
[----:B------:R-:W-:Y:S01]  /*23b0*/  UMOV UR6, 0x555502a1 ;  /* 0x555502a100067882 */ /* 0x000fe20000000000 */
[----:B------:R-:W-:Y:S01]  /*23c0*/  DMUL R24, R16, R24 ;  /* 0x0000001810187228 */ /* 0x000fe20000000000 */
[----:B------:R-:W-:Y:S01]  /*23d0*/  UMOV UR7, 0x3fa55555 ;  /* 0x3fa5555500077882 */ /* 0x000fe20000000000 */
[----:B------:R-:W-:-:S04]  /*23e0*/  @P0 IMAD.SHL.U32 R0, R5, 0x80000, RZ ;  /* 0x0008000005000824 */ /* 0x000fc800078e00ff */
[----:B------:R-:W-:Y:S01]  /*23f0*/  DFMA R12, R8, R12, UR6 ;  /* 0x00000006080c7e2b */ /* 0x000fe2000800000c */
[----:B------:R-:W-:Y:S01]  /*2400*/  UMOV UR6, 0x55555511 ;  /* 0x5555551100067882 */ /* 0x000fe20000000000 */
[----:B------:R-:W-:Y:S01]  /*2410*/  DFMA R10, R2, R24, R2 ;  /* 0x00000018020a722b */ /* 0x000fe20000000002 */
[----:B------:R-:W-:Y:S01]  /*2420*/  UMOV UR7, 0x3fc55555 ;  /* 0x3fc5555500077882 */ /* 0x000fe20000000000 */
[----:B------:R-:W-:-:S04]  /*2430*/  IMAD.MOV.U32 R2, RZ, RZ, 0x1 ;  /* 0x00000001ff027424 */ /* 0x000fc800078e00ff */
[----:B------:R-:W-:Y:S01]  /*2440*/  DFMA R12, R8, R12, UR6 ;  /* 0x00000006080c7e2b */ /* 0x000fe2000800000c */
[----:B------:R-:W-:Y:S01]  /*2450*/  UMOV UR6, 0xb ;  /* 0x0000000b00067882 */ /* 0x000fe20000000000 */
[----:B------:R-:W-:Y:S01]  /*2460*/  DMUL R10, |R6|, R10 ;  /* 0x0000000a060a7228 */ /* 0x000fe20000000200 */
[----:B------:R-:W-:-:S05]  /*2470*/  UMOV UR7, 0x3fe00000 ;  /* 0x3fe0000000077882 */ /* 0x000fca0000000000 */
[----:B------:R-:W0:Y:S01]  /*2480*/  MUFU.RCP64H R3, R11 ;  /* 0x0000000b00037308 */ /* 0x000e220000001800 */
[----:B------:R-:W-:Y:S01]  /*2490*/  DFMA R12, R8, R12, UR6 ;  /* 0x00000006080c7e2b */ /* 0x000fe2000800000c */
[----:B------:R-:W-:Y:S01]  /*24a0*/  UMOV UR6, 0x6f814637 ;  /* 0x6f81463700067882 */ /* 0x000fe20000000000 */
[----:B------:R-:W-:-:S06]  /*24b0*/  UMOV UR7, 0x3c9a6a0d ;  /* 0x3c9a6a0d00077882 */ /* 0x000fcc0000000000 */
[----:B------:R-:W-:-:S08]  /*24c0*/  DFMA R12, R8, R12, 1 ;  /* 0x3ff00000080c742b */ /* 0x000fd0000000000c */
[----:B------:R-:W-:Y:S02]  /*24d0*/  DFMA R8, R8, R12, 1 ;  /* 0x3ff000000808742b */ /* 0x000fe4000000000c */
[----:B0-----:R-:W-:Y:S01]  /*24e0*/  DFMA R14, -R10, R2, 1 ;  /* 0x3ff000000a0e742b */ /* 0x001fe20000000102 */
[----:B------:R-:W-:Y:S01]  /*24f0*/  @P0 LOP3.LUT R13, R0, 0xfff00000, RZ, 0xc0, !PT ;  /* 0xfff00000000d0812 */ /* 0x000fe200078ec0ff */
[----:B------:R-:W-:-:S04]  /*2500*/  @P0 IMAD.MOV.U32 R12, RZ, RZ, RZ ;  /* 0x000000ffff0c0224 */ /* 0x000fc800078e00ff */
[----:B------:R-:W-:Y:S02]  /*2510*/  @P0 IMAD R18, R5, 0x100000, -R13 ;  /* 0x0010000005120824 */ /* 0x000fe400078e0a0d */
[----:B------:R-:W-:Y:S02]  /*2520*/  @P0 DMUL R8, R8, R12 ;  /* 0x0000000c08080228 */ /* 0x000fe40000000000 */
[----:B------:R-:W-:Y:S01]  /*2530*/  DFMA R14, R14, R14, R14 ;  /* 0x0000000e0e0e722b */ /* 0x000fe2000000000e */
[----:B------:R-:W-:Y:S02]  /*2540*/  IMAD.MOV.U32 R12, RZ, RZ, RZ ;  /* 0x000000ffff0c7224 */ /* 0x000fe400078e00ff */
[----:B------:R-:W-:-:S05]  /*2550*/  IMAD.MOV.U32 R13, RZ, RZ, R18 ;  /* 0x000000ffff0d7224 */ /* 0x000fca00078e0012 */
[----:B------:R-:W-:Y:S02]  /*2560*/  DFMA R14, R2, R14, R2 ;  /* 0x0000000e020e722b */ /* 0x000fe40000000002 */
[----:B------:R-:W-:-:S06]  /*2570*/  DMUL R12, R12, R8 ;  /* 0x000000080c0c7228 */ /* 0x000fcc0000000000 */
[----:B------:R-:W-:Y:S02]  /*2580*/  DFMA R8, -R10, R14, 1 ;  /* 0x3ff000000a08742b */ /* 0x000fe4000000010e */
[----:B------:R-:W-:Y:S01]  /*2590*/  DMUL R2, R12, -UR6 ;  /* 0x800000060c027c28 */ /* 0x000fe20008000000 */
[----:B------:R-:W-:Y:S01]  /*25a0*/  UMOV UR6, 0x1ff62706 ;  /* 0x1ff6270600067882 */ /* 0x000fe20000000000 */
[----:B------:R-:W-:-:S04]  /*25b0*/  UMOV UR7, 0x3ff40d93 ;  /* 0x3ff40d9300077882 */ /* 0x000fc80000000000 */
[----:B------:R-:W-:Y:S02]  /*25c0*/  DFMA R8, R14, R8, R14 ;  /* 0x000000080e08722b */ /* 0x000fe4000000000e */
[----:B------:R-:W-:-:S08]  /*25d0*/  DFMA R16, R12, UR6, R2 ;  /* 0x000000060c107c2b */ /* 0x000fd00008000002 */
        /* <DEDUP_REMOVED lines=13> */
.L_x_1074:
[----:B------:R-:W-:Y:S05]  /*26b0*/  BSYNC.RECONVERGENT B1 ;  /* 0x0000000000017941 */ /* 0x000fea0003800200 */
.L_x_1073:
[----:B------:R-:W-:Y:S01]  /*26c0*/  DADD R8, |R6|, -0.5 ;  /* 0xbfe0000006087429 */ /* 0x000fe20000000200 */
[----:B------:R-:W-:Y:S01]  /*26d0*/  FSETP.GTU.AND P0, PT, R7, -3.529541015625, PT ;  /* 0xc061e4000700780b */ /* 0x000fe20003f0c000 */
[----:B------:R-:W-:Y:S01]  /*26e0*/  DADD R26, -RZ, |R6| ;  /* 0x00000000ff1a7229 */ /* 0x000fe20000000506 */
[----:B------:R-:W-:Y:S01]  /*26f0*/  BSSY.RECONVERGENT B1, `(.L_x_1075) ;  /* 0x0000005000017945 */ /* 0x000fe20003800200 */
[----:B------:R-:W-:-:S06]  /*2700*/  MOV R0, 0x2740 ;  /* 0x0000274000007802 */ /* 0x000fcc0000000f00 */
[----:B------:R-:W-:-:S05]  /*2710*/  VIADD R5, R9, 0xfff00000 ;  /* 0xfff0000009057836 */ /* 0x000fca0000000000 */
[----:B------:R-:W-:-:S07]  /*2720*/  FSEL R9, R9, R5, P0 ;  /* 0x0000000509097208 */ /* 0x000fce0000000000 */
[----:B------:R-:W-:Y:S05]  /*2730*/  CALL.REL.NOINC `($vec_tgamma$__internal_accurate_pow) ;  /* 0x0000000800787944 */ /* 0x000fea0003c00000 */
[----:B------:R-:W-:Y:S05]  /*2740*/  BSYNC.RECONVERGENT B1 ;  /* 0x0000000000017941 */ /* 0x000fea0003800200 */
.L_x_1075:
[----:B------:R-:W-:Y:S01]  /*2750*/  IMAD.MOV.U32 R8, RZ, RZ, R5 ;  /* 0x000000ffff087224 */ /* 0x000fe200078e0005 */
[----:B------:R-:W-:Y:S01]  /*2760*/  FSETP.GTU.AND P0, PT, R7, -3.529541015625, PT ;  /* 0xc061e4000700780b */ /* 0x000fe20003f0c000 */
[----:B------:R-:W-:-:S06]  /*2770*/  IMAD.MOV.U32 R9, RZ, RZ, R14 ;  /* 0x000000ffff097224 */ /* 0x000fcc00078e000e */
[----:B------:R-:W-:-:S10]  /*2780*/  DMUL R10, R8, R2 ;  /* 0x00000002080a7228 */ /* 0x000fd40000000000 */
[----:B------:R-:W-:Y:S02]  /*2790*/  FSEL R2, R10, R2, !P0 ;  /* 0x000000020a027208 */ /* 0x000fe40004000000 */
[----:B------:R-:W-:-:S06]  /*27a0*/  FSEL R3, R11, R3, !P0 ;  /* 0x000000030b037208 */ /* 0x000fcc0004000000 */
[----:B------:R-:W-:Y:S01]  /*27b0*/  DMUL R2, R8, R2 ;  /* 0x0000000208027228 */ /* 0x000fe20000000000 */
[----:B------:R-:W-:Y:S10]  /*27c0*/  BRA `(.L_x_1065) ;  /* 0x0000000000287947 */ /* 0x000ff40003800000 */
.L_x_1072:
[----:B------:R-:W0:Y:S02]  /*27d0*/  FRND.F64.FLOOR R6, R6 ;  /* 0x0000000600067313 */ /* 0x000e240000305800 */
[----:B0-----:R-:W-:-:S10]  /*27e0*/  DMUL R8, R6, 0.5 ;  /* 0x3fe0000006087828 */ /* 0x001fd40000000000 */
[----:B------:R-:W0:Y:S02]  /*27f0*/  FRND.F64.FLOOR R8, R8 ;  /* 0x0000000800087313 */ /* 0x000e240000305800 */
[----:B0-----:R-:W-:-:S08]  /*2800*/  DADD R2, R8, R8 ;  /* 0x0000000008027229 */ /* 0x001fd00000000008 */
[----:B------:R-:W-:-:S08]  /*2810*/  DADD R2, R6, -R2 ;  /* 0x0000000006027229 */ /* 0x000fd00000000802 */
[----:B------:R-:W-:Y:S01]  /*2820*/  DSETP.NEU.AND P0, PT, R2, 1, PT ;  /* 0x3ff000000200742a */ /* 0x000fe20003f0d000 */
[----:B------:R-:W-:-:S05]  /*2830*/  IMAD.MOV.U32 R2, RZ, RZ, RZ ;  /* 0x000000ffff027224 */ /* 0x000fca00078e00ff */
[----:B------:R-:W-:Y:S01]  /*2840*/  FSEL R3, -RZ, RZ, !P0 ;  /* 0x000000ffff037208 */ /* 0x000fe20004000100 */
[----:B------:R-:W-:Y:S07]  /*2850*/  BRA `(.L_x_1065) ;  /* 0x0000000000047947 */ /* 0x000fee0003800000 */
.L_x_1068:
[----:B------:R-:W-:-:S11]  /*2860*/  DADD R2, R6, R6 ;  /* 0x0000000006027229 */ /* 0x000fd60000000006 */
.L_x_1065:
[----:B------:R-:W-:Y:S05]  /*2870*/  BSYNC.RECONVERGENT B0 ;  /* 0x0000000000007941 */ /* 0x000fea0003800200 */
.L_x_1060:
[----:B------:R-:W0:Y:S02]  /*2880*/  LDC.64 R6, c[0x0][0x388] ;  /* 0x0000e200ff067b82 */ /* 0x000e240000000a00 */
[----:B0-----:R-:W-:-:S05]  /*2890*/  IMAD.WIDE R4, R4, 0x8, R6 ;  /* 0x0000000804047825 */ /* 0x001fca00078e0206 */
[----:B------:R-:W-:Y:S01]  /*28a0*/  STG.E.64 desc[UR4][R4.64], R2 ;  /* 0x0000000204007986 */ /* 0x000fe2000c101b04 */
[----:B------:R-:W-:Y:S05]  /*28b0*/  EXIT ;  /* 0x000000000000794d */ /* 0x000fea0003800000 */
        .weak           $__internal_73_$__cuda_sm20_dblrcp_rn_slowpath_v3
        .type           $__internal_73_$__cuda_sm20_dblrcp_rn_slowpath_v3,@function
        .size           $__internal_73_$__cuda_sm20_dblrcp_rn_slowpath_v3,($__internal_74_$__cuda_sm20_div_rn_f64_full - $__internal_73_$__cuda_sm20_dblrcp_rn_slowpath_v3)
$__internal_73_$__cuda_sm20_dblrcp_rn_slowpath_v3:
[----:B------:R-:W-:Y:S01]  /*28c0*/  IMAD.MOV.U32 R2, RZ, RZ, R16 ;  /* 0x000000ffff027224 */ /* 0x000fe200078e0010 */
[----:B------:R-:W-:Y:S01]  /*28d0*/  BSSY.RECONVERGENT B2, `(.L_x_1076) ;  /* 0x0000025000027945 */ /* 0x000fe20003800200 */
        /* <DEDUP_REMOVED lines=24> */
.L_x_1079:
        /* <DEDUP_REMOVED lines=10> */
.L_x_1077:
[----:B------:R-:W-:Y:S01]  /*2b00*/  LOP3.LUT R7, R3, 0x80000, RZ, 0xfc, !PT ;  /* 0x0008000003077812 */ /* 0x000fe200078efcff */
[----:B------:R-:W-:-:S07]  /*2b10*/  IMAD.MOV.U32 R6, RZ, RZ, R2 ;  /* 0x000000ffff067224 */ /* 0x000fce00078e0002 */
.L_x_1078:
[----:B------:R-:W-:Y:S05]  /*2b20*/  BSYNC.RECONVERGENT B2 ;  /* 0x0000000000027941 */ /* 0x000fea0003800200 */
.L_x_1076:
[----:B------:R-:W-:Y:S02]  /*2b30*/  IMAD.MOV.U32 R2, RZ, RZ, R0 ;  /* 0x000000ffff027224 */ /* 0x000fe400078e0000 */
[----:B------:R-:W-:-:S04]  /*2b40*/  IMAD.MOV.U32 R3, RZ, RZ, 0x0 ;  /* 0x00000000ff037424 */ /* 0x000fc800078e00ff */
[----:B------:R-:W-:Y:S05]  /*2b50*/  RET.REL.NODEC R2 `(vec_tgamma) ;  /* 0xffffffd402287950 */ /* 0x000fea0003c3ffff */
        .weak           $__internal_74_$__cuda_sm20_div_rn_f64_full
        .type           $__internal_74_$__cuda_sm20_div_rn_f64_full,@function
        .size           $__internal_74_$__cuda_sm20_div_rn_f64_full,($vec_tgamma$__internal_accurate_pow - $__internal_74_$__cuda_sm20_div_rn_f64_full)
$__internal_74_$__cuda_sm20_div_rn_f64_full:
        /* <DEDUP_REMOVED lines=67> */
.L_x_1081:
        /* <DEDUP_REMOVED lines=16> */
.L_x_1084:
[----:B------:R-:W-:Y:S01]  /*3090*/  LOP3.LUT R15, R11, 0x80000, RZ, 0xfc, !PT ;  /* 0x000800000b0f7812 */ /* 0x000fe200078efcff */
[----:B------:R-:W-:Y:S01]  /*30a0*/  IMAD.MOV.U32 R14, RZ, RZ, R10 ;  /* 0x000000ffff0e7224 */ /* 0x000fe200078e000a */
[----:B------:R-:W-:Y:S06]  /*30b0*/  BRA `(.L_x_1082) ;  /* 0x0000000000087947 */ /* 0x000fec0003800000 */
.L_x_1083:
[----:B------:R-:W-:Y:S01]  /*30c0*/  LOP3.LUT R15, R13, 0x80000, RZ, 0xfc, !PT ;  /* 0x000800000d0f7812 */ /* 0x000fe200078efcff */
[----:B------:R-:W-:-:S07]  /*30d0*/  IMAD.MOV.U32 R14, RZ, RZ, R12 ;  /* 0x000000ffff0e7224 */ /* 0x000fce00078e000c */
.L_x_1082:
[----:B------:R-:W-:Y:S05]  /*30e0*/  BSYNC.RECONVERGENT B2 ;  /* 0x0000000000027941 */ /* 0x000fea0003800200 */
.L_x_1080:
[----:B------:R-:W-:Y:S02]  /*30f0*/  IMAD.MOV.U32 R2, RZ, RZ, R0 ;  /* 0x000000ffff027224 */ /* 0x000fe400078e0000 */
[----:B------:R-:W-:-:S04]  /*3100*/  IMAD.MOV.U32 R3, RZ, RZ, 0x0 ;  /* 0x00000000ff037424 */ /* 0x000fc800078e00ff */
[----:B------:R-:W-:Y:S05]  /*3110*/  RET.REL.NODEC R2 `(vec_tgamma) ;  /* 0xffffffcc02b87950 */ /* 0x000fea0003c3ffff */
        .type           $vec_tgamma$__internal_accurate_pow,@function
        .size           $vec_tgamma$__internal_accurate_pow,(.L_x_1582 - $vec_tgamma$__internal_accurate_pow)
$vec_tgamma$__internal_accurate_pow:
[----:B------:R-:W-:Y:S01]  /*3120*/  ISETP.GT.U32.AND P0, PT, R27, 0xfffff, PT ;  /* 0x000fffff1b00780c */ /* 0x000fe20003f04070 */
[----:B------:R-:W-:Y:S01]  /*3130*/  IMAD.MOV.U32 R5, RZ, RZ, R27 ;  /* 0x000000ffff057224 */ /* 0x000fe200078e001b */
[----:B------:R-:W-:Y:S01]  /*3140*/  UMOV UR6, 0x7d2cafe2 ;  /* 0x7d2cafe200067882 */ /* 0x000fe20000000000 */
[----:B------:R-:W-:Y:S01]  /*3150*/  IMAD.MOV.U32 R10, RZ, RZ, R26 ;  /* 0x000000ffff0a7224 */ /* 0x000fe200078e001a */
[----:B------:R-:W-:Y:S01]  /*3160*/  UMOV UR7, 0x3eb0f5ff ;  /* 0x3eb0f5ff00077882 */ /* 0x000fe20000000000 */
[----:B------:R-:W-:Y:S01]  /*3170*/  IMAD.MOV.U32 R12, RZ, RZ, RZ ;  /* 0x000000ffff0c7224 */ /* 0x000fe200078e00ff */
[----:B------:R-:W-:Y:S01]  /*3180*/  UMOV UR8, 0x3b39803f ;  /* 0x3b39803f00087882 */ /* 0x000fe20000000000 */
[----:B------:R-:W-:Y:S01]  /*3190*/  IMAD.MOV.U32 R20, RZ, RZ, 0x41ad3b5a ;  /* 0x41ad3b5aff147424 */ /* 0x000fe200078e00ff */
[----:B------:R-:W-:Y:S01]  /*31a0*/  UMOV UR9, 0x3c7abc9e ;  /* 0x3c7abc9e00097882 */ /* 0x000fe20000000000 */
[----:B------:R-:W-:-:S04]  /*31b0*/  IMAD.MOV.U32 R21, RZ, RZ, 0x3ed0f5d2 ;  /* 0x3ed0f5d2ff157424 */ /* 0x000fc800078e00ff */
[----:B------:R-:W-:-:S10]  /*31c0*/  @!P0 DMUL R16, R26, 1.80143985094819840000e+16 ;  /* 0x435000001a108828 */ /* 0x000fd40000000000 */
[----:B------:R-:W-:Y:S02]  /*31d0*/  @!P0 IMAD.MOV.U32 R5, RZ, RZ, R17 ;  /* 0x000000ffff058224 */ /* 0x000fe400078e0011 */
[----:B------:R-:W-:-:S03]  /*31e0*/  @!P0 IMAD.MOV.U32 R10, RZ, RZ, R16 ;  /* 0x000000ffff0a8224 */ /* 0x000fc600078e0010 */
[----:B------:R-:W-:-:S04]  /*31f0*/  LOP3.LUT R5, R5, 0x800fffff, RZ, 0xc0, !PT ;  /* 0x800fffff05057812 */ /* 0x000fc800078ec0ff */
[----:B------:R-:W-:-:S04]  /*3200*/  LOP3.LUT R11, R5, 0x3ff00000, RZ, 0xfc, !PT ;  /* 0x3ff00000050b7812 */ /* 0x000fc800078efcff */
[----:B------:R-:W-:-:S13]  /*3210*/  ISETP.GE.U32.AND P1, PT, R11, 0x3ff6a09f, PT ;  /* 0x3ff6a09f0b00780c */ /* 0x000fda0003f26070 */
[----:B------:R-:W-:-:S04]  /*3220*/  @P1 VIADD R5, R11, 0xfff00000 ;  /* 0xfff000000b051836 */ /* 0x000fc80000000000 */
[----:B------:R-:W-:Y:S01]  /*3230*/  @P1 IMAD.MOV.U32 R11, RZ, RZ, R5 ;  /* 0x000000ffff0b1224 */ /* 0x000fe200078e0005 */
[----:B------:R-:W-:Y:S02]  /*3240*/  SHF.R.U32.HI R5, RZ, 0x14, R27 ;  /* 0x00000014ff057819 */ /* 0x000fe4000001161b */
[----:B------:R-:W-:-:S03]  /*3250*/  @!P0 LEA.HI R5, R17, 0xffffffca, RZ, 0xc ;  /* 0xffffffca11058811 */ /* 0x000fc600078f60ff */
        /* <DEDUP_REMOVED lines=20> */
[----:B------:R-:W-:-:S05]  /*33a0*/  DFMA R10, R10, -R14, R22 ;  /* 0x8000000e0a0a722b */ /* 0x000fca0000000016 */
[----:B------:R-:W-:Y:S01]  /*33b0*/  DFMA R18, R24, R18, UR6 ;  /* 0x0000000618127e2b */ /* 0x000fe20008000012 */
[----:B------:R-:W-:Y:S01]  /*33c0*/  UMOV UR6, 0x9242b910 ;  /* 0x9242b91000067882 */ /* 0x000fe20000000000 */
[----:B------:R-:W-:Y:S01]  /*33d0*/  UMOV UR7, 0x3f624924 ;  /* 0x3f62492400077882 */ /* 0x000fe20000000000 */
[----:B------:R-:W-:Y:S02]  /*33e0*/  DMUL R10, R12, R10 ;  /* 0x0000000a0c0a7228 */ /* 0x000fe40000000000 */
[----:B------:R-:W-:-:S03]  /*33f0*/  DMUL R12, R14, R14 ;  /* 0x0000000e0e0c7228 */ /* 0x000fc60000000000 */
        /* <DEDUP_REMOVED lines=11> */
[----:B------:R-:W-:Y:S01]  /*34b0*/  DFMA R22, R14, R14, -R12 ;  /* 0x0000000e0e16722b */ /* 0x000fe2000000080c */
[----:B------:R-:W-:Y:S02]  /*34c0*/  VIADD R21, R11, 0x100000 ;  /* 0x001000000b157836 */ /* 0x000fe40000000000 */
[----:B------:R-:W-:-:S03]  /*34d0*/  IMAD.MOV.U32 R20, RZ, RZ, R10 ;  /* 0x000000ffff147224 */ /* 0x000fc600078e000a */
[----:B------:R-:W-:Y:S01]  /*34e0*/  DADD R24, R24, -UR6 ;  /* 0x8000000618187e29 */ /* 0x000fe20008000000 */
[----:B------:R-:W-:Y:S01]  /*34f0*/  UMOV UR6, 0x80000000 ;  /* 0x8000000000067882 */ /* 0x000fe20000000000 */
[----:B------:R-:W-:Y:S01]  /*3500*/  UMOV UR7, 0x43300000 ;  /* 0x4330000000077882 */ /* 0x000fe20000000000 */
[C---:B------:R-:W-:Y:S02]  /*3510*/  DFMA R22, R14.reuse, R20, R22 ;  /* 0x000000140e16722b */ /* 0x040fe40000000016 */
[----:B------:R-:W-:-:S08]  /*3520*/  DMUL R20, R14, R12 ;  /* 0x0000000c0e147228 */ /* 0x000fd00000000000 */
        /* <DEDUP_REMOVED lines=17> */
[C---:B------:R-:W-:Y:S02]  /*3640*/  VIADD R18, R5.reuse, 0xfffffc01 ;  /* 0xfffffc0105127836 */ /* 0x040fe40000000000 */
[----:B------:R-:W-:-:S05]  /*3650*/  @P1 VIADD R18, R5, 0xfffffc02 ;  /* 0xfffffc0205121836 */ /* 0x000fca0000000000 */
        /* <DEDUP_REMOVED lines=10> */
[----:B------:R-:W-:Y:S02]  /*3700*/  DFMA R20, R14, -UR6, R10 ;  /* 0x800000060e147c2b */ /* 0x000fe4000800000a */
[----:B------:R-:W-:-:S06]  /*3710*/  DADD R16, -RZ, -R8 ;  /* 0x00000000ff107229 */ /* 0x000fcc0000000908 */
[----:B------:R-:W-:-:S04]  /*3720*/  DADD R20, -R18, R20 ;  /* 0x0000000012147229 */ /* 0x000fc80000000114 */
[C---:B------:R-:W-:Y:S01]  /*3730*/  IMAD.SHL.U32 R8, R17.reuse, 0x2, RZ ;  /* 0x0000000211087824 */ /* 0x040fe200078e00ff */
[----:B------:R-:W-:-:S03]  /*3740*/  LOP3.LUT R5, R17, 0xff0fffff, RZ, 0xc0, !PT ;  /* 0xff0fffff11057812 */ /* 0x000fc600078ec0ff */
[----:B------:R-:W-:Y:S01]  /*3750*/  DADD R12, R12, -R20 ;  /* 0x000000000c0c7229 */ /* 0x000fe20000000814 */
[----:B------:R-:W-:-:S04]  /*3760*/  ISETP.GT.U32.AND P0, PT, R8, -0x2000001, PT ;  /* 0xfdffffff0800780c */ /* 0x000fc80003f04070 */
[----:B------:R-:W-:-:S03]  /*3770*/  SEL R17, R5, R17, P0 ;  /* 0x0000001105117207 */ /* 0x000fc60000000000 */
        /* <DEDUP_REMOVED lines=65> */
.L_x_1085:
[----:B------:R-:W-:Y:S02]  /*3b90*/  DFMA R14, R14, R8, R8 ;  /* 0x000000080e0e722b */ /* 0x000fe40000000008 */
[----:B------:R-:W-:-:S08]  /*3ba0*/  DSETP.NEU.AND P0, PT, |R8|, +INF , PT ;  /* 0x7ff000000800742a */ /* 0x000fd00003f0d200 */
[----:B------:R-:W-:Y:S01]  /*3bb0*/  FSEL R5, R8, R14, !P0 ;  /* 0x0000000e08057208 */ /* 0x000fe20004000000 */
[----:B------:R-:W-:Y:S01]  /*3bc0*/  IMAD.MOV.U32 R8, RZ, RZ, R0 ;  /* 0x000000ffff087224 */ /* 0x000fe200078e0000 */
[----:B------:R-:W-:Y:S01]  /*3bd0*/  FSEL R14, R9, R15, !P0 ;  /* 0x0000000f090e7208 */ /* 0x000fe20004000000 */
[----:B------:R-:W-:-:S04]  /*3be0*/  IMAD.MOV.U32 R9, RZ, RZ, 0x0 ;  /* 0x00000000ff097424 */ /* 0x000fc800078e00ff */
[----:B------:R-:W-:Y:S05]  /*3bf0*/  RET.REL.NODEC R8 `(vec_tgamma) ;  /* 0xffffffc408007950 */ /* 0x000fea0003c3ffff */
.L_x_1086:
        /* <DEDUP_REMOVED lines=16> */
.L_x_1582:


//--------------------- .text.vec_tanh            --------------------------
	.section	.text.vec_tanh,"ax",@progbits
	.align	128
        .global         vec_tanh
        .type           vec_tanh,@function
        .size           vec_tanh,(.L_x_1706 - vec_tanh)
        .other          vec_tanh,@"STO_CUDA_ENTRY STV_DEFAULT"
vec_tanh:
.text.vec_tanh:
        /* <DEDUP_REMOVED lines=21> */
[----:B--2---:R-:W-:Y:S01]  /*0150*/  LOP3.LUT R5, R3, 0x7fffffff, RZ, 0xc0, !PT ;  /* 0x7fffffff03057812 */ /* 0x004fe200078ec0ff */
[----:B------:R-:W-:-:S06]  /*0160*/  IMAD.MOV.U32 R4, RZ, RZ, R2 ;  /* 0x000000ffff047224 */ /* 0x000fcc00078e0002 */
[----:B------:R-:W-:-:S14]  /*0170*/  DSETP.GE.AND P0, PT, R4, UR6, PT ;  /* 0x0000000604007e2a */ /* 0x000fdc000bf06000 */
[----:B------:R-:W-:Y:S05]  /*0180*/  @!P0 BRA `(.L_x_1088) ;  /* 0x0000000000e48947 */ /* 0x000fea0003800000 */
[----:B------:R-:W-:Y:S01]  /*0190*/  DADD R8, R4, R4 ;  /* 0x0000000004087229 */ /* 0x000fe20000000004 */
[----:B------:R-:W-:Y:S01]  /*01a0*/  UMOV UR6, 0xfefa39ef ;  /* 0xfefa39ef00067882 */ /* 0x000fe20000000000 */
[----:B------:R-:W-:Y:S01]  /*01b0*/  UMOV UR7, 0x3fe62e42 ;  /* 0x3fe62e4200077882 */ /* 0x000fe20000000000 */
[----:B------:R-:W-:Y:S01]  /*01c0*/  IMAD.MOV.U32 R10, RZ, RZ, -0x7649667 ;  /* 0xf89b6999ff0a7424 */ /* 0x000fe200078e00ff */
[----:B------:R-:W-:Y:S02]  /*01d0*/  MOV R11, 0x3e928a27 ;  /* 0x3e928a27000b7802 */ /* 0x000fe40000000f00 */
[----:B------:R-:W0:Y:S01]  /*01e0*/  F2F.F32.F64 R2, R8 ;  /* 0x0000000800027310 */ /* 0x000e220000301000 */
[----:B------:R-:W-:Y:S01]  /*01f0*/  ISETP.GT.U32.AND P0, PT, R5, 0x40330fc1, PT ;  /* 0x40330fc10500780c */ /* 0x000fe20003f04070 */
[----:B0-----:R-:W-:-:S06]  /*0200*/  FMUL R2, R2, 1.4426950216293334961 ;  /* 0x3fb8aa3b02027820 */ /* 0x001fcc0000400000 */
[----:B------:R-:W0:Y:S08]  /*0210*/  FRND R2, R2 ;  /* 0x0000000200027307 */ /* 0x000e300000201000 */
[----:B0-----:R0:W1:Y:S08]  /*0220*/  F2F.F64.F32 R6, R2 ;  /* 0x0000000200067310 */ /* 0x0010700000201800 */
[----:B0-----:R-:W0:Y:S01]  /*0230*/  MUFU.EX2 R2, R2 ;  /* 0x0000000200027308 */ /* 0x001e220000000800 */
[----:B-1----:R-:W-:Y:S01]  /*0240*/  DFMA R6, R6, -UR6, R8 ;  /* 0x8000000606067c2b */ /* 0x002fe20008000008 */
[----:B------:R-:W-:Y:S01]  /*0250*/  UMOV UR6, 0xa4741b81 ;  /* 0xa4741b8100067882 */ /* 0x000fe20000000000 */
[----:B------:R-:W-:-:S06]  /*0260*/  UMOV UR7, 0x3e5ae904 ;  /* 0x3e5ae90400077882 */ /* 0x000fcc0000000000 */
[C---:B------:R-:W-:Y:S01]  /*0270*/  DFMA R10, R6.reuse, UR6, R10 ;  /* 0x00000006060a7c2b */ /* 0x040fe2000800000a */
[----:B------:R-:W-:Y:S01]  /*0280*/  UMOV UR6, 0x15ff7e07 ;  /* 0x15ff7e0700067882 */ /* 0x000fe20000000000 */
[----:B------:R-:W-:Y:S01]  /*0290*/  UMOV UR7, 0x3ec71de7 ;  /* 0x3ec71de700077882 */ /* 0x000fe20000000000 */
[----:B0-----:R-:W0:Y:S05]  /*02a0*/  F2F.F64.F32 R8, R2 ;  /* 0x0000000200087310 */ /* 0x001e2a0000201800 */
[----:B------:R-:W-:Y:S01]  /*02b0*/  DFMA R10, R6, R10, UR6 ;  /* 0x00000006060a7e2b */ /* 0x000fe2000800000a */
[----:B------:R-:W-:Y:S01]  /*02c0*/  UMOV UR6, 0x6b0ac45a ;  /* 0x6b0ac45a00067882 */ /* 0x000fe20000000000 */
[----:B------:R-:W-:-:S06]  /*02d0*/  UMOV UR7, 0x3efa019a ;  /* 0x3efa019a00077882 */ /* 0x000fcc0000000000 */
[----:B------:R-:W-:Y:S01]  /*02e0*/  DFMA R10, R6, R10, UR6 ;  /* 0x00000006060a7e2b */ /* 0x000fe2000800000a */
[----:B------:R-:W-:Y:S01]  /*02f0*/  UMOV UR6, 0x17eed94f ;  /* 0x17eed94f00067882 */ /* 0x000fe20000000000 */
[----:B------:R-:W-:Y:S01]  /*0300*/  UMOV UR7, 0x3f2a01a0 ;  /* 0x3f2a01a000077882 */ /* 0x000fe20000000000 */
[----:B0-----:R-:W-:-:S05]  /*0310*/  DADD R12, -R8, 1 ;  /* 0x3ff00000080c7429 */ /* 0x001fca0000000100 */
        /* <DEDUP_REMOVED lines=16> */
[----:B------:R-:W-:-:S08]  /*0420*/  DMUL R10, R6, R10 ;  /* 0x0000000a060a7228 */ /* 0x000fd00000000000 */
[----:B------:R-:W-:Y:S01]  /*0430*/  DFMA R10, R6, R10, R6 ;  /* 0x0000000a060a722b */ /* 0x000fe20000000006 */
[----:B------:R-:W-:-:S07]  /*0440*/  IMAD.MOV.U32 R6, RZ, RZ, RZ ;  /* 0x000000ffff067224 */ /* 0x000fce00078e00ff */
[----:B------:R-:W-:-:S08]  /*0450*/  DFMA R10, -R10, R8, R12 ;  /* 0x000000080a0a722b */ /* 0x000fd0000000010c */
[----:B------:R-:W-:-:S06]  /*0460*/  DADD R10, -R10, 2 ;  /* 0x400000000a0a7429 */ /* 0x000fcc0000000100 */
[----:B------:R-:W0:Y:S02]  /*0470*/  MUFU.RCP64H R7, R11 ;  /* 0x0000000b00077308 */ /* 0x000e240000001800 */
[----:B0-----:R-:W-:-:S08]  /*0480*/  DFMA R8, -R10, R6, 1 ;  /* 0x3ff000000a08742b */ /* 0x001fd00000000106 */
[----:B------:R-:W-:-:S08]  /*0490*/  DFMA R8, R8, R8, R8 ;  /* 0x000000080808722b */ /* 0x000fd00000000008 */
[----:B------:R-:W-:Y:S01]  /*04a0*/  DFMA R8, R6, R8, R6 ;  /* 0x000000080608722b */ /* 0x000fe20000000006 */
[----:B------:R-:W-:Y:S01]  /*04b0*/  MOV R6, 0x0 ;  /* 0x0000000000067802 */ /* 0x000fe20000000f00 */
[----:B------:R-:W-:-:S06]  /*04c0*/  IMAD.MOV.U32 R7, RZ, RZ, 0x40000000 ;  /* 0x40000000ff077424 */ /* 0x000fcc00078e00ff */
[----:B------:R-:W-:-:S10]  /*04d0*/  DFMA R8, R8, -R6, 1 ;  /* 0x3ff000000808742b */ /* 0x000fd40000000806 */
[----:B------:R-:W-:Y:S02]  /*04e0*/  FSEL R5, R9, 1.875, !P0 ;  /* 0x3ff0000009057808 */ /* 0x000fe40004000000 */
[----:B------:R-:W-:Y:S02]  /*04f0*/  FSEL R2, R8, RZ, !P0 ;  /* 0x000000ff08027208 */ /* 0x000fe40004000000 */
[----:B------:R-:W-:Y:S01]  /*0500*/  LOP3.LUT R3, R5, 0x80000000, R3, 0xb8, !PT ;  /* 0x8000000005037812 */ /* 0x000fe200078eb803 */
[----:B------:R-:W-:Y:S06]  /*0510*/  BRA `(.L_x_1089) ;  /* 0x00000000008c7947 */ /* 0x000fec0003800000 */
.L_x_1088:
[----:B------:R-:W-:Y:S01]  /*0520*/  DMUL R4, R2, R2 ;  /* 0x0000000202047228 */ /* 0x000fe20000000000 */
[----:B------:R-:W-:Y:S01]  /*0530*/  MOV R6, 0x420afc3d ;  /* 0x420afc3d00067802 */ /* 0x000fe20000000f00 */
[----:B------:R-:W-:Y:S01]  /*0540*/  UMOV UR6, 0xe2f5e964 ;  /* 0xe2f5e96400067882 */ /* 0x000fe20000000000 */
[----:B------:R-:W-:Y:S01]  /*0550*/  MOV R7, 0x3f14359f ;  /* 0x3f14359f00077802 */ /* 0x000fe20000000f00 */
[----:B------:R-:W-:-:S05]  /*0560*/  UMOV UR7, 0x3ef0bc46 ;  /* 0x3ef0bc4600077882 */ /* 0x000fca0000000000 */
        /* <DEDUP_REMOVED lines=28> */
[----:B------:R-:W-:-:S08]  /*0730*/  DFMA R6, R4, R6, RZ ;  /* 0x000000060406722b */ /* 0x000fd000000000ff */
[----:B------:R-:W-:-:S11]  /*0740*/  DFMA R2, R2, R6, R2 ;  /* 0x000000060202722b */ /* 0x000fd60000000002 */
.L_x_1089:
[----:B------:R-:W-:Y:S05]  /*0750*/  BSYNC.RECONVERGENT B0 ;  /* 0x0000000000007941 */ /* 0x000fea0003800200 */
.L_x_1087:
[----:B------:R-:W0:Y:S02]  /*0760*/  LDC.64 R4, c[0x0][0x388] ;  /* 0x0000e200ff047b82 */ /* 0x000e240000000a00 */
[----:B0-----:R-:W-:-:S05]  /*0770*/  IMAD.WIDE R4, R0, 0x8, R4 ;  /* 0x0000000800047825 */ /* 0x001fca00078e0204 */
[----:B------:R-:W-:Y:S01]  /*0780*/  STG.E.64 desc[UR4][R4.64], R2 ;  /* 0x0000000204007986 */ /* 0x000fe2000c101b04 */
[----:B------:R-:W-:Y:S05]  /*0790*/  EXIT ;  /* 0x000000000000794d */ /* 0x000fea0003800000 */
.L_x_1090:
        /* <DEDUP_REMOVED lines=14> */
.L_x_1706:


//--------------------- .text.vec_tan             --------------------------
	.section	.text.vec_tan,"ax",@progbits
	.align	128
        .global         vec_tan
        .type           vec_tan,@function
        .size           vec_tan,(.L_x_1583 - vec_tan)
        .other          vec_tan,@"STO_CUDA_ENTRY STV_DEFAULT"
vec_tan:
.text.vec_tan:
        /* <DEDUP_REMOVED lines=19> */
[----:B------:R-:W-:Y:S01]  /*0130*/  BSSY.RECONVERGENT B1, `(.L_x_1091) ;  /* 0x000001b000017945 */ /* 0x000fe20003800200 */
[----:B--2---:R-:W-:-:S14]  /*0140*/  DSETP.NEU.AND P1, PT, |R16|, +INF , PT ;  /* 0x7ff000001000742a */ /* 0x004fdc0003f2d200 */
[----:B------:R-:W-:Y:S01]  /*0150*/  @!P1 DMUL R2, RZ, R16 ;  /* 0x00000010ff029228 */ /* 0x000fe20000000000 */
[----:B------:R-:W-:Y:S01]  /*0160*/  @!P1 PLOP3.LUT P0, PT, PT, PT, PT, 0x80, 0x8 ;  /* 0x000000000008981c */ /* 0x000fe20003f0f070 */
[----:B------:R-:W-:-:S12]  /*0170*/  @!P1 BRA `(.L_x_1092) ;  /* 0x0000000000589947 */ /* 0x000fd80003800000 */
        /* <DEDUP_REMOVED lines=18> */
[----:B------:R-:W-:Y:S05]  /*02a0*/  CALL.REL.NOINC `($vec_tan$__internal_trig_reduction_slowpathd) ;  /* 0x0000000400107944 */ /* 0x000fea0003c00000 */
.L_x_1094:
[----:B------:R-:W-:Y:S05]  /*02b0*/  BSYNC.RECONVERGENT B0 ;  /* 0x0000000000007941 */ /* 0x000fea0003800200 */
.L_x_1093:
[----:B------:R-:W-:-:S04]  /*02c0*/  LOP3.LUT R4, R4, 0x1, RZ, 0xc0, !PT ;  /* 0x0000000104047812 */ /* 0x000fc800078ec0ff */
[----:B------:R-:W-:-:S13]  /*02d0*/  ISETP.NE.U32.AND P0, PT, R4, 0x1, PT ;  /* 0x000000010400780c */ /* 0x000fda0003f05070 */
.L_x_1092:
[----:B------:R-:W-:Y:S05]  /*02e0*/  BSYNC.RECONVERGENT B1 ;  /* 0x0000000000017941 */ /* 0x000fea0003800200 */
.L_x_1091:
[----:B------:R-:W-:Y:S01]  /*02f0*/  DMUL R4, R2, R2 ;  /* 0x0000000202047228 */ /* 0x000fe20000000000 */
[----:B------:R-:W-:Y:S01]  /*0300*/  IMAD.MOV.U32 R6, RZ, RZ, 0x5b27ebb1 ;  /* 0x5b27ebb1ff067424 */ /* 0x000fe200078e00ff */
[----:B------:R-:W-:Y:S01]  /*0310*/  UMOV UR6, 0x2799bcb9 ;  /* 0x2799bcb900067882 */ /* 0x000fe20000000000 */
[----:B------:R-:W-:Y:S01]  /*0320*/  IMAD.MOV.U32 R7, RZ, RZ, 0x3ef9757c ;  /* 0x3ef9757cff077424 */ /* 0x000fe200078e00ff */
[----:B------:R-:W-:Y:S01]  /*0330*/  UMOV UR7, 0x3ee48dac ;  /* 0x3ee48dac00077882 */ /* 0x000fe20000000000 */
[----:B------:R-:W0:Y:S01]  /*0340*/  LDC.64 R8, c[0x0][0x388] ;  /* 0x0000e200ff087b82 */ /* 0x000e220000000a00 */
[----:B------:R-:W-:Y:S03]  /*0350*/  BSSY.RECONVERGENT B0, `(.L_x_1095) ;  /* 0x0000037000007945 */ /* 0x000fe60003800200 */
        /* <DEDUP_REMOVED lines=8> */
[----:B------:R-:W-:Y:S01]  /*03e0*/  UMOV UR7, 0x3f119f53 ;  /* 0x3f119f5300077882 */ /* 0x000fe20000000000 */
[----:B0-----:R-:W-:-:S05]  /*03f0*/  IMAD.WIDE R12, R12, 0x8, R8 ;  /* 0x000000080c0c7825 */ /* 0x001fca00078e0208 */
        /* <DEDUP_REMOVED lines=33> */
[----:B------:R-:W-:Y:S10]  /*0610*/  @P0 BRA `(.L_x_1096) ;  /* 0x0000000000280947 */ /* 0x000ff40003800000 */
[----:B------:R-:W0:Y:S01]  /*0620*/  MUFU.RCP64H R9, R5 ;  /* 0x0000000500097308 */ /* 0x000e220000001800 */
[----:B------:R-:W-:-:S06]  /*0630*/  IMAD.MOV.U32 R8, RZ, RZ, RZ ;  /* 0x000000ffff087224 */ /* 0x000fcc00078e00ff */
[----:B0-----:R-:W-:-:S08]  /*0640*/  DFMA R6, -R4, R8, 1 ;  /* 0x3ff000000406742b */ /* 0x001fd00000000108 */
[----:B------:R-:W-:Y:S02]  /*0650*/  DFMA R10, R6, R6, R6 ;  /* 0x00000006060a722b */ /* 0x000fe40000000006 */
[----:B------:R-:W-:-:S06]  /*0660*/  DADD R6, R4, -R2 ;  /* 0x0000000004067229 */ /* 0x000fcc0000000802 */
[----:B------:R-:W-:Y:S02]  /*0670*/  DFMA R10, R8, R10, R8 ;  /* 0x0000000a080a722b */ /* 0x000fe40000000008 */
[----:B------:R-:W-:-:S06]  /*0680*/  DFMA R6, R14, R2, -R6 ;  /* 0x000000020e06722b */ /* 0x000fcc0000000806 */
[----:B------:R-:W-:-:S08]  /*0690*/  DFMA R2, R4, -R10, 1 ;  /* 0x3ff000000402742b */ /* 0x000fd0000000080a */
[----:B------:R-:W-:-:S08]  /*06a0*/  DFMA R2, R6, -R10, R2 ;  /* 0x8000000a0602722b */ /* 0x000fd00000000002 */
[----:B------:R-:W-:-:S11]  /*06b0*/  DFMA R4, -R10, R2, -R10 ;  /* 0x000000020a04722b */ /* 0x000fd6000000090a */
.L_x_1096:
[----:B------:R-:W-:Y:S05]  /*06c0*/  BSYNC.RECONVERGENT B0 ;  /* 0x0000000000007941 */ /* 0x000fea0003800200 */
.L_x_1095:
[----:B------:R-:W-:Y:S01]  /*06d0*/  STG.E.64 desc[UR4][R12.64], R4 ;  /* 0x000000040c007986 */ /* 0x000fe2000c101b04 */
[----:B------:R-:W-:Y:S05]  /*06e0*/  EXIT ;  /* 0x000000000000794d */ /* 0x000fea0003800000 */
        .type           $vec_tan$__internal_trig_reduction_slowpathd,@function
        .size           $vec_tan$__internal_trig_reduction_slowpathd,(.L_x_1583 - $vec_tan$__internal_trig_reduction_slowpathd)
$vec_tan$__internal_trig_reduction_slowpathd:
        /* <DEDUP_REMOVED lines=24> */
[----:B------:R-:W-:Y:S01]  /*0870*/  LOP3.LUT R13, R13, 0x80000000, RZ, 0xfc, !PT ;  /* 0x800000000d0d7812 */ /* 0x000fe200078efcff */
[----:B------:R-:W1:Y:S06]  /*0880*/  LDC.64 R2, c[0x4][0x38] ;  /* 0x01000e00ff027b82 */ /* 0x000e6c0000000a00 */
.L_x_1101:
[----:B0-----:R-:W-:Y:S01]  /*0890*/  R2UR UR6, R8 ;  /* 0x00000000080672ca */ /* 0x001fe200000e0000 */
[----:B-1----:R-:W-:Y:S01]  /*08a0*/  IMAD.WIDE R4, R21, 0x8, R2 ;  /* 0x0000000815047825 */ /* 0x002fe200078e0202 */
[----:B------:R-:W-:-:S13]  /*08b0*/  R2UR UR7, R9 ;  /* 0x00000000090772ca */ /* 0x000fda00000e0000 */
[----:B------:R-:W2:Y:S01]  /*08c0*/  LDG.E.64.CONSTANT R4, desc[UR6][R4.64] ;  /* 0x0000000604047981 */ /* 0x000ea2000c1e9b00 */
[----:B------:R-:W-:Y:S02]  /*08d0*/  VIADD R15, R15, 0x1 ;  /* 0x000000010f0f7836 */ /* 0x000fe40000000000 */
[----:B------:R-:W-:Y:S02]  /*08e0*/  VIADD R21, R21, 0x1 ;  /* 0x0000000115157836 */ /* 0x000fe40000000000 */
[----:B--2---:R-:W-:-:S04]  /*08f0*/  IMAD.WIDE.U32 R18, P2, R4, R11, R18 ;  /* 0x0000000b04127225 */ /* 0x004fc80007840012 */
[----:B------:R-:W-:Y:S02]  /*0900*/  IMAD R23, R4, R13, RZ ;  /* 0x0000000d04177224 */ /* 0x000fe400078e02ff */
[CC--:B------:R-:W-:Y:S02]  /*0910*/  IMAD R16, R5.reuse, R11.reuse, RZ ;  /* 0x0000000b05107224 */ /* 0x0c0fe400078e02ff */
[----:B------:R-:W-:Y:S01]  /*0920*/  IMAD.HI.U32 R25, R5, R11, RZ ;  /* 0x0000000b05197227 */ /* 0x000fe200078e00ff */
[----:B------:R-:W-:-:S03]  /*0930*/  IADD3 R19, P0, PT, R23, R19, RZ ;  /* 0x0000001317137210 */ /* 0x000fc60007f1e0ff */
[----:B------:R-:W-:Y:S01]  /*0940*/  IMAD R23, R14, 0x8, R1 ;  /* 0x000000080e177824 */ /* 0x000fe200078e0201 */
[----:B------:R-:W-:Y:S01]  /*0950*/  IADD3 R19, P1, PT, R16, R19, RZ ;  /* 0x0000001310137210 */ /* 0x000fe20007f3e0ff */
[----:B------:R-:W-:-:S04]  /*0960*/  IMAD.HI.U32 R16, R4, R13, RZ ;  /* 0x0000000d04107227 */ /* 0x000fc800078e00ff */
[----:B------:R-:W-:Y:S01]  /*0970*/  IMAD.X R4, RZ, RZ, R16, P2 ;  /* 0x000000ffff047224 */ /* 0x000fe200010e0610 */
[----:B------:R0:W-:Y:S01]  /*0980*/  STL.64 [R23], R18 ;  /* 0x0000001217007387 */ /* 0x0001e20000100a00 */
[----:B------:R-:W-:-:S03]  /*0990*/  IMAD.HI.U32 R16, R5, R13, RZ ;  /* 0x0000000d05107227 */ /* 0x000fc600078e00ff */
[----:B------:R-:W-:Y:S01]  /*09a0*/  IADD3.X R4, P0, PT, R25, R4, RZ, P0, !PT ;  /* 0x0000000419047210 */ /* 0x000fe2000071e4ff */
[----:B------:R-:W-:Y:S02]  /*09b0*/  IMAD R5, R5, R13, RZ ;  /* 0x0000000d05057224 */ /* 0x000fe400078e02ff */
[----:B------:R-:W-:-:S03]  /*09c0*/  VIADD R14, R14, 0x1 ;  /* 0x000000010e0e7836 */ /* 0x000fc60000000000 */
        /* <DEDUP_REMOVED lines=8> */
.L_x_1100:
[----:B------:R-:W-:-:S07]  /*0a50*/  IMAD.MOV.U32 R21, RZ, RZ, R0 ;  /* 0x000000ffff157224 */ /* 0x000fce00078e0000 */
.L_x_1099:
[----:B------:R-:W-:Y:S05]  /*0a60*/  BSYNC.RECONVERGENT B2 ;  /* 0x0000000000027941 */ /* 0x000fea0003800200 */
.L_x_1098:
        /* <DEDUP_REMOVED lines=12> */
[----:B------:R-:W-:Y:S02]  /*0b30*/  @P0 SHF.R.U64 R6, R7, R0, R9 ;  /* 0x0000000007060219 */ /* 0x000fe40000001209 */
        /* <DEDUP_REMOVED lines=10> */
[----:B------:R-:W-:Y:S02]  /*0be0*/  @P0 LOP3.LUT R4, R9, R14, RZ, 0xfc, !PT ;  /* 0x0000000e09040212 */ /* 0x000fe400078efcff */
[----:B------:R-:W-:Y:S02]  /*0bf0*/  @P0 SHF.R.U32.HI R0, RZ, R0, R15 ;  /* 0x00000000ff000219 */ /* 0x000fe4000001160f */
        /* <DEDUP_REMOVED lines=19> */
[----:B------:R-:W1:Y:S02]  /*0d30*/  FLO.U32 R3, R3 ;  /* 0x0000000300037300 */ /* 0x000e6400000e0000 */
[C---:B-1----:R-:W-:Y:S02]  /*0d40*/  IADD3 R7, PT, PT, -R3.reuse, 0x1f, RZ ;  /* 0x0000001f03077810 */ /* 0x042fe40007ffe1ff */
[----:B------:R-:W-:-:S03]  /*0d50*/  IADD3 R0, PT, PT, -R3, 0x3f, RZ ;  /* 0x0000003f03007810 */ /* 0x000fc60007ffe1ff */
[----:B------:R-:W-:-:S05]  /*0d60*/  @P1 IMAD.MOV R0, RZ, RZ, R7 ;  /* 0x000000ffff001224 */ /* 0x000fca00078e0207 */
[----:B------:R-:W-:-:S13]  /*0d70*/  ISETP.NE.AND P1, PT, R0, RZ, PT ;  /* 0x000000ff0000720c */ /* 0x000fda0003f25270 */
[----:B0-----:R-:W-:Y:S05]  /*0d80*/  @!P1 BRA `(.L_x_1103) ;  /* 0x0000000000289947 */ /* 0x001fea0003800000 */
        /* <DEDUP_REMOVED lines=10> */
.L_x_1103:
[----:B------:R-:W-:Y:S05]  /*0e30*/  BSYNC.RECONVERGENT B2 ;  /* 0x0000000000027941 */ /* 0x000fea0003800200 */
.L_x_1102:
        /* <DEDUP_REMOVED lines=36> */
.L_x_1097:
[----:B------:R-:W-:Y:S02]  /*1080*/  IMAD.MOV.U32 R2, RZ, RZ, R11 ;  /* 0x000000ffff027224 */ /* 0x000fe400078e000b */
[----:B------:R-:W-:Y:S02]  /*1090*/  IMAD.MOV.U32 R11, RZ, RZ, 0x0 ;  /* 0x00000000ff0b7424 */ /* 0x000fe400078e00ff */
[----:B------:R-:W-:Y:S02]  /*10a0*/  IMAD.MOV.U32 R3, RZ, RZ, R14 ;  /* 0x000000ffff037224 */ /* 0x000fe400078e000e */
[----:B------:R-:W-:Y:S05]  /*10b0*/  RET.REL.NODEC R10 `(vec_tan) ;  /* 0xffffffec0ad07950 */ /* 0x000fea0003c3ffff */
.L_x_1104:
        /* <DEDUP_REMOVED lines=12> */
.L_x_1583:


//--------------------- .text.vec_sqrt            --------------------------
	.section	.text.vec_sqrt,"ax",@progbits
	.align	128
        .global         vec_sqrt
        .type           vec_sqrt,@function
        .size           vec_sqrt,(.L_x_1584 - vec_sqrt)
        .other          vec_sqrt,@"STO_CUDA_ENTRY STV_DEFAULT"
vec_sqrt:
.text.vec_sqrt:
        /* <DEDUP_REMOVED lines=18> */
[----:B------:R-:W-:Y:S01]  /*0120*/  IMAD.MOV.U32 R8, RZ, RZ, 0x0 ;  /* 0x00000000ff087424 */ /* 0x000fe200078e00ff */
[----:B------:R-:W-:Y:S01]  /*0130*/  MOV R9, 0x3fd80000 ;  /* 0x3fd8000000097802 */ /* 0x000fe20000000f00 */
[----:B------:R-:W-:Y:S01]  /*0140*/  BSSY.RECONVERGENT B0, `(.L_x_1105) ;  /* 0x0000013000007945 */ /* 0x000fe20003800200 */
[----:B--2---:R-:W0:Y:S01]  /*0150*/  MUFU.RSQ64H R7, R5 ;  /* 0x0000000500077308 */ /* 0x004e220000001c00 */
        /* <DEDUP_REMOVED lines=14> */
[----:B------:R-:W-:Y:S05]  /*0240*/  CALL.REL.NOINC `($__internal_75_$__cuda_sm20_dsqrt_rn_f64_mediumpath_v1) ;  /* 0x00000000001c7944 */ /* 0x000fea0003c00000 */
[----:B------:R-:W-:Y:S01]  /*0250*/  IMAD.MOV.U32 R2, RZ, RZ, R6 ;  /* 0x000000ffff027224 */ /* 0x000fe200078e0006 */
[----:B------:R-:W-:-:S07]  /*0260*/  MOV R3, R7 ;  /* 0x0000000700037202 */ /* 0x000fce0000000f00 */
.L_x_1106:
[----:B------:R-:W-:Y:S05]  /*0270*/  BSYNC.RECONVERGENT B0 ;  /* 0x0000000000007941 */ /* 0x000fea0003800200 */
.L_x_1105:
[----:B------:R-:W0:Y:S02]  /*0280*/  LDC.64 R4, c[0x0][0x388] ;  /* 0x0000e200ff047b82 */ /* 0x000e240000000a00 */
[----:B0-----:R-:W-:-:S05]  /*0290*/  IMAD.WIDE R4, R0, 0x8, R4 ;  /* 0x0000000800047825 */ /* 0x001fca00078e0204 */
[----:B------:R-:W-:Y:S01]  /*02a0*/  STG.E.64 desc[UR4][R4.64], R2 ;  /* 0x0000000204007986 */ /* 0x000fe2000c101b04 */
[----:B------:R-:W-:Y:S05]  /*02b0*/  EXIT ;  /* 0x000000000000794d */ /* 0x000fea0003800000 */
        .weak           $__internal_75_$__cuda_sm20_dsqrt_rn_f64_mediumpath_v1
        .type           $__internal_75_$__cuda_sm20_dsqrt_rn_f64_mediumpath_v1,@function
        .size           $__internal_75_$__cuda_sm20_dsqrt_rn_f64_mediumpath_v1,(.L_x_1584 - $__internal_75_$__cuda_sm20_dsqrt_rn_f64_mediumpath_v1)
$__internal_75_$__cuda_sm20_dsqrt_rn_f64_mediumpath_v1:
[----:B------:R-:W-:Y:S01]  /*02c0*/  ISETP.GE.U32.AND P0, PT, R6, -0x3400000, PT ;  /* 0xfcc000000600780c */ /* 0x000fe20003f06070 */
[----:B------:R-:W-:Y:S01]  /*02d0*/  BSSY.RECONVERGENT B1, `(.L_x_1107) ;  /* 0x0000024000017945 */ /* 0x000fe20003800200 */
[----:B------:R-:W-:-:S11]  /*02e0*/  IMAD.MOV.U32 R9, RZ, RZ, R15 ;  /* 0x000000ffff097224 */ /* 0x000fd600078e000f */
        /* <DEDUP_REMOVED lines=9> */
.L_x_1108:
        /* <DEDUP_REMOVED lines=9> */
[----:B------:R-:W-:Y:S01]  /*0410*/  IMAD.MOV.U32 R6, RZ, RZ, RZ ;  /* 0x000000ffff067224 */ /* 0x000fe200078e00ff */
[----:B------:R-:W-:Y:S01]  /*0420*/  MOV R10, 0x0 ;  /* 0x00000000000a7802 */ /* 0x000fe20000000f00 */
        /* <DEDUP_REMOVED lines=8> */
[----:B------:R-:W-:-:S06]  /*04b0*/  IADD3 R9, PT, PT, R9, -0x100000, RZ ;  /* 0xfff0000009097810 */ /* 0x000fcc0007ffe0ff */
[----:B------:R-:W-:-:S08]  /*04c0*/  DFMA R10, R6, -R6, R4 ;  /* 0x80000006060a722b */ /* 0x000fd00000000004 */
[----:B------:R-:W-:-:S10]  /*04d0*/  DFMA R6, R8, R10, R6 ;  /* 0x0000000a0806722b */ /* 0x000fd40000000006 */
[----:B------:R-:W-:Y:S01]  /*04e0*/  VIADD R7, R7, 0xfcb00000 ;  /* 0xfcb0000007077836 */ /* 0x000fe20000000000 */
[----:B------:R-:W-:Y:S06]  /*04f0*/  BRA `(.L_x_1109) ;  /* 0x0000000000047947 */ /* 0x000fec0003800000 */
.L_x_1110:
[----:B------:R-:W-:-:S11]  /*0500*/  DADD R6, R4, R4 ;  /* 0x0000000004067229 */ /* 0x000fd60000000004 */
.L_x_1109:
[----:B------:R-:W-:Y:S05]  /*0510*/  BSYNC.RECONVERGENT B1 ;  /* 0x0000000000017941 */ /* 0x000fea0003800200 */
.L_x_1107:
[----:B------:R-:W-:-:S04]  /*0520*/  MOV R3, 0x0 ;  /* 0x0000000000037802 */ /* 0x000fc80000000f00 */
[----:B------:R-:W-:Y:S05]  /*0530*/  RET.REL.NODEC R2 `(vec_sqrt) ;  /* 0xfffffff802b07950 */ /* 0x000fea0003c3ffff */
.L_x_1111:
        /* <DEDUP_REMOVED lines=12> */
.L_x_1584:


//--------------------- .text.vec_sinpi           --------------------------
	.section	.text.vec_sinpi,"ax",@progbits
	.align	128
        .global         vec_sinpi
        .type           vec_sinpi,@function
        .size           vec_sinpi,(.L_x_1709 - vec_sinpi)
        .other          vec_sinpi,@"STO_CUDA_ENTRY STV_DEFAULT"
vec_sinpi:
.text.vec_sinpi:
        /* <DEDUP_REMOVED lines=16> */
[----:B------:R-:W2:Y:S01]  /*0100*/  LDCU.64 UR6, c[0x4][0x40] ;  /* 0x01000800ff0677ac */ /* 0x000ea20008000a00 */
[----:B0-----:R-:W-:-:S06]  /*0110*/  IMAD.WIDE R2, R0, 0x8, R2 ;  /* 0x0000000800027825 */ /* 0x001fcc00078e0202 */
[----:B-1----:R-:W3:Y:S02]  /*0120*/  LDG.E.64 R2, desc[UR4][R2.64] ;  /* 0x0000000402027981 */ /* 0x002ee4000c1e1b00 */
[----:B---3--:R-:W-:Y:S02]  /*0130*/  VIADD R21, R3, 0x100000 ;  /* 0x0010000003157836 */ /* 0x008fe40000000000 */
[----:B------:R-:W-:-:S04]  /*0140*/  IMAD.MOV.U32 R20, RZ, RZ, R2 ;  /* 0x000000ffff147224 */ /* 0x000fc800078e0002 */
[----:B------:R-:W0:Y:S02]  /*0150*/  F2I.S64.F64 R16, R20 ;  /* 0x0000001400107311 */ /* 0x000e240000301900 */
[----:B0-----:R-:W-:-:S05]  /*0160*/  IMAD.SHL.U32 R24, R16, 0x40, RZ ;  /* 0x0000004010187824 */ /* 0x001fca00078e00ff */
[----:B------:R-:W-:-:S04]  /*0170*/  LOP3.LUT R24, R24, 0x40, RZ, 0xc0, !PT ;  /* 0x0000004018187812 */ /* 0x000fc800078ec0ff */
[----:B--2---:R-:W-:-:S05]  /*0180*/  IADD3 R24, P0, PT, R24, UR6, RZ ;  /* 0x0000000618187c10 */ /* 0x004fca000ff1e0ff */
[----:B------:R-:W-:-:S05]  /*0190*/  IMAD.X R25, RZ, RZ, UR7, P0 ;  /* 0x00000007ff197e24 */ /* 0x000fca00080e06ff */
[----:B------:R-:W2:Y:S04]  /*01a0*/  LDG.E.128.CONSTANT R12, desc[UR4][R24.64] ;  /* 0x00000004180c7981 */ /* 0x000ea8000c1e9d00 */
[----:B------:R-:W3:Y:S04]  /*01b0*/  LDG.E.128.CONSTANT R8, desc[UR4][R24.64+0x10] ;  /* 0x0000100418087981 */ /* 0x000ee8000c1e9d00 */
[----:B------:R-:W4:Y:S01]  /*01c0*/  LDG.E.128.CONSTANT R4, desc[UR4][R24.64+0x20] ;  /* 0x0000200418047981 */ /* 0x000f22000c1e9d00 */
[----:B------:R-:W0:Y:S01]  /*01d0*/  FRND.F64 R18, R20 ;  /* 0x0000001400127313 */ /* 0x000e220000301800 */
[----:B------:R-:W-:Y:S01]  /*01e0*/  UMOV UR6, 0x33145c07 ;  /* 0x33145c0700067882 */ /* 0x000fe20000000000 */
[----:B------:R-:W-:Y:S01]  /*01f0*/  UMOV UR7, 0x3ca1a626 ;  /* 0x3ca1a62600077882 */ /* 0x000fe20000000000 */
[----:B------:R-:W-:-:S04]  /*0200*/  LOP3.LUT R17, R16, 0x1, RZ, 0xc0, !PT ;  /* 0x0000000110117812 */ /* 0x000fc800078ec0ff */
[----:B------:R-:W-:Y:S01]  /*0210*/  ISETP.NE.U32.AND P0, PT, R17, 0x1, PT ;  /* 0x000000011100780c */ /* 0x000fe20003f05070 */
[----:B------:R-:W-:-:S03]  /*0220*/  IMAD.MOV.U32 R17, RZ, RZ, 0x3da8ff83 ;  /* 0x3da8ff83ff117424 */ /* 0x000fc600078e00ff */
[----:B------:R-:W-:Y:S01]  /*0230*/  ISETP.NE.U32.AND.EX P0, PT, RZ, RZ, PT, P0 ;  /* 0x000000ffff00720c */ /* 0x000fe20003f05100 */
[----:B0-----:R-:W-:-:S08]  /*0240*/  DFMA R18, R18, -0.5, R2 ;  /* 0xbfe000001212782b */ /* 0x001fd00000000002 */
[----:B------:R-:W-:Y:S01]  /*0250*/  DMUL R22, R18, UR6 ;  /* 0x0000000612167c28 */ /* 0x000fe20008000000 */
[----:B------:R-:W-:Y:S01]  /*0260*/  UMOV UR6, 0x54442d18 ;  /* 0x54442d1800067882 */ /* 0x000fe20000000000 */
[----:B------:R-:W-:-:S06]  /*0270*/  UMOV UR7, 0x400921fb ;  /* 0x400921fb00077882 */ /* 0x000fcc0000000000 */
[----:B------:R-:W-:Y:S01]  /*0280*/  DFMA R18, R18, UR6, R22 ;  /* 0x0000000612127c2b */ /* 0x000fe20008000016 */
[----:B------:R-:W-:Y:S01]  /*0290*/  IMAD.MOV.U32 R22, RZ, RZ, 0x20fd8164 ;  /* 0x20fd8164ff167424 */ /* 0x000fe200078e00ff */
[----:B------:R-:W-:-:S04]  /*02a0*/  FSEL R23, -R17, 0.11223486810922622681, !P0 ;  /* 0x3de5db6511177808 */ /* 0x000fc80004000100 */
[----:B------:R-:W-:Y:S02]  /*02b0*/  FSEL R22, R22, -8.06006814911005101289e+34, !P0 ;  /* 0xf9785eba16167808 */ /* 0x000fe40004000000 */
[----:B------:R-:W-:-:S08]  /*02c0*/  DMUL R20, R18, R18 ;  /* 0x0000001212147228 */ /* 0x000fd00000000000 */
[----:B--2---:R-:W-:-:S08]  /*02d0*/  DFMA R12, R20, R22, R12 ;  /* 0x00000016140c722b */ /* 0x004fd0000000000c */
[----:B------:R-:W-:-:S08]  /*02e0*/  DFMA R12, R20, R12, R14 ;  /* 0x0000000c140c722b */ /* 0x000fd0000000000e */
[C---:B---3--:R-:W-:Y:S02]  /*02f0*/  DFMA R8, R20.reuse, R12, R8 ;  /* 0x0000000c1408722b */ /* 0x048fe40000000008 */
[----:B------:R-:W0:Y:S06]  /*0300*/  LDC.64 R12, c[0x0][0x388] ;  /* 0x0000e200ff0c7b82 */ /* 0x000e2c0000000a00 */
[----:B------:R-:W-:-:S08]  /*0310*/  DFMA R8, R20, R8, R10 ;  /* 0x000000081408722b */ /* 0x000fd0000000000a */
[----:B----4-:R-:W-:Y:S02]  /*0320*/  DFMA R4, R20, R8, R4 ;  /* 0x000000081404722b */ /* 0x010fe40000000004 */
[----:B------:R-:W-:-:S06]  /*0330*/  DMUL R8, RZ, R2 ;  /* 0x00000002ff087228 */ /* 0x000fcc0000000000 */
[----:B------:R-:W-:Y:S01]  /*0340*/  DFMA R4, R20, R4, R6 ;  /* 0x000000041404722b */ /* 0x000fe20000000006 */
[----:B------:R-:W1:Y:S07]  /*0350*/  FRND.F64.TRUNC R6, R2 ;  /* 0x0000000200067313 */ /* 0x000e6e000030d800 */
[-C--:B------:R-:W-:Y:S02]  /*0360*/  DFMA R18, R18, R4.reuse, R18 ;  /* 0x000000041212722b */ /* 0x080fe40000000012 */
[----:B------:R-:W-:-:S02]  /*0370*/  DFMA R4, R20, R4, 1 ;  /* 0x3ff000001404742b */ /* 0x000fc40000000004 */
[----:B-1----:R-:W-:Y:S01]  /*0380*/  DSETP.NEU.AND P1, PT, R2, R6, PT ;  /* 0x000000060200722a */ /* 0x002fe20003f2d000 */
[----:B0-----:R-:W-:-:S07]  /*0390*/  IMAD.WIDE R2, R0, 0x8, R12 ;  /* 0x0000000800027825 */ /* 0x001fce00078e020c */
[----:B------:R-:W-:Y:S02]  /*03a0*/  FSEL R10, R4, R18, !P0 ;  /* 0x00000012040a7208 */ /* 0x000fe40004000000 */
[----:B------:R-:W-:Y:S02]  /*03b0*/  FSEL R11, R5, R19, !P0 ;  /* 0x00000013050b7208 */ /* 0x000fe40004000000 */
[----:B------:R-:W-:-:S04]  /*03c0*/  LOP3.LUT P0, RZ, R16, 0x2, RZ, 0xc0, !PT ;  /* 0x0000000210ff7812 */ /* 0x000fc8000780c0ff */
[----:B------:R-:W-:-:S10]  /*03d0*/  DADD R4, RZ, -R10 ;  /* 0x00000000ff047229 */ /* 0x000fd4000000080a */
[----:B------:R-:W-:Y:S02]  /*03e0*/  FSEL R7, R10, R4, !P0 ;  /* 0x000000040a077208 */ /* 0x000fe40004000000 */
[----:B------:R-:W-:Y:S02]  /*03f0*/  FSEL R5, R11, R5, !P0 ;  /* 0x000000050b057208 */ /* 0x000fe40004000000 */
[----:B------:R-:W-:Y:S02]  /*0400*/  FSEL R4, R8, R7, !P1 ;  /* 0x0000000708047208 */ /* 0x000fe40004800000 */
[----:B------:R-:W-:-:S05]  /*0410*/  FSEL R5, R9, R5, !P1 ;  /* 0x0000000509057208 */ /* 0x000fca0004800000 */
[----:B------:R-:W-:Y:S01]  /*0420*/  STG.E.64 desc[UR4][R2.64], R4 ;  /* 0x0000000402007986 */ /* 0x000fe2000c101b04 */
[----:B------:R-:W-:Y:S05]  /*0430*/  EXIT ;  /* 0x000000000000794d */ /* 0x000fea0003800000 */
.L_x_1112:
        /* <DEDUP_REMOVED lines=12> */
.L_x_1709:


//--------------------- .text.vec_sinh            --------------------------
	.section	.text.vec_sinh,"ax",@progbits
	.align	128
        .global         vec_sinh
        .type           vec_sinh,@function
        .size           vec_sinh,(.L_x_1585 - vec_sinh)
        .other          vec_sinh,@"STO_CUDA_ENTRY STV_DEFAULT"
vec_sinh:
.text.vec_sinh:
        /* <DEDUP_REMOVED lines=19> */
[----:B--2---:R-:W-:Y:S01]  /*0130*/  LOP3.LUT R9, R5, 0x7fffffff, RZ, 0xc0, !PT ;  /* 0x7fffffff05097812 */ /* 0x004fe200078ec0ff */
[----:B------:R-:W-:-:S03]  /*0140*/  IMAD.MOV.U32 R6, RZ, RZ, R4 ;  /* 0x000000ffff067224 */ /* 0x000fc600078e0004 */
[----:B------:R-:W-:Y:S01]  /*0150*/  ISETP.GT.U32.AND P0, PT, R9, 0x3fefffff, PT ;  /* 0x3fefffff0900780c */ /* 0x000fe20003f04070 */
[----:B------:R-:W-:-:S12]  /*0160*/  IMAD.MOV.U32 R7, RZ, RZ, R9 ;  /* 0x000000ffff077224 */ /* 0x000fd800078e0009 */
[----:B------:R-:W-:Y:S05]  /*0170*/  @P0 BRA `(.L_x_1114) ;  /* 0x0000000000600947 */ /* 0x000fea0003800000 */
[----:B------:R-:W-:Y:S01]  /*0180*/  DMUL R2, R6, R6 ;  /* 0x0000000606027228 */ /* 0x000fe20000000000 */
[----:B------:R-:W-:Y:S01]  /*0190*/  IMAD.MOV.U32 R8, RZ, RZ, 0x61d87def ;  /* 0x61d87defff087424 */ /* 0x000fe200078e00ff */
[----:B------:R-:W-:Y:S01]  /*01a0*/  UMOV UR6, 0xab274c53 ;  /* 0xab274c5300067882 */ /* 0x000fe20000000000 */
        /* <DEDUP_REMOVED lines=20> */
[----:B------:R-:W-:Y:S10]  /*02f0*/  BRA `(.L_x_1115) ;  /* 0x0000000400587947 */ /* 0x000ff40003800000 */
.L_x_1114:
[----:B------:R-:W-:Y:S01]  /*0300*/  IMAD.MOV.U32 R2, RZ, RZ, 0x652b82fe ;  /* 0x652b82feff027424 */ /* 0x000fe200078e00ff */
[----:B------:R-:W-:Y:S01]  /*0310*/  UMOV UR6, 0xfefa39ef ;  /* 0xfefa39ef00067882 */ /* 0x000fe20000000000 */
[----:B------:R-:W-:Y:S01]  /*0320*/  IMAD.MOV.U32 R3, RZ, RZ, 0x3ff71547 ;  /* 0x3ff71547ff037424 */ /* 0x000fe200078e00ff */
[----:B------:R-:W-:Y:S01]  /*0330*/  UMOV UR7, 0x3fe62e42 ;  /* 0x3fe62e4200077882 */ /* 0x000fe20000000000 */
[----:B------:R-:W-:Y:S01]  /*0340*/  IMAD.MOV.U32 R14, RZ, RZ, -0x7142ec33 ;  /* 0x8ebd13cdff0e7424 */ /* 0x000fe200078e00ff */
[----:B------:R-:W-:Y:S01]  /*0350*/  BSSY.RECONVERGENT B1, `(.L_x_1116) ;  /* 0x000004a000017945 */ /* 0x000fe20003800200 */
[----:B------:R-:W-:Y:S02]  /*0360*/  IMAD.MOV.U32 R15, RZ, RZ, 0x3e5af86d ;  /* 0x3e5af86dff0f7424 */ /* 0x000fe400078e00ff */
[----:B------:R-:W-:Y:S01]  /*0370*/  DFMA R2, R6, R2, 6.75539944105574400000e+15 ;  /* 0x433800000602742b */ /* 0x000fe20000000002 */
[----:B------:R-:W-:Y:S02]  /*0380*/  IMAD.MOV.U32 R26, RZ, RZ, 0x0 ;  /* 0x00000000ff1a7424 */ /* 0x000fe400078e00ff */
[----:B------:R-:W-:-:S05]  /*0390*/  IMAD.MOV.U32 R27, RZ, RZ, 0x3ff00000 ;  /* 0x3ff00000ff1b7424 */ /* 0x000fca00078e00ff */
[----:B------:R-:W-:Y:S01]  /*03a0*/  DADD R10, R2, -6.75539944105574400000e+15 ;  /* 0xc3380000020a7429 */ /* 0x000fe20000000000 */
[----:B------:R-:W-:Y:S02]  /*03b0*/  IMAD.SHL.U32 R3, R9, 0x2, RZ ;  /* 0x0000000209037824 */ /* 0x000fe400078e00ff */
[----:B------:R-:W-:-:S03]  /*03c0*/  VIADD R2, R2, 0xffffffff ;  /* 0xffffffff02027836 */ /* 0x000fc60000000000 */
[C---:B------:R-:W-:Y:S02]  /*03d0*/  ISETP.GE.U32.AND P0, PT, R3.reuse, 0x7fb3e647, PT ;  /* 0x7fb3e6470300780c */ /* 0x040fe40003f06070 */
[----:B------:R-:W-:Y:S01]  /*03e0*/  DFMA R12, R10, -UR6, R6 ;  /* 0x800000060a0c7c2b */ /* 0x000fe20008000006 */
[----:B------:R-:W-:Y:S01]  /*03f0*/  UMOV UR6, 0x3b39803f ;  /* 0x3b39803f00067882 */ /* 0x000fe20000000000 */
[----:B------:R-:W-:Y:S01]  /*0400*/  UMOV UR7, 0x3c7abc9e ;  /* 0x3c7abc9e00077882 */ /* 0x000fe20000000000 */
[----:B------:R-:W-:Y:S02]  /*0410*/  SEL R2, R2, RZ, P0 ;  /* 0x000000ff02027207 */ /* 0x000fe40000000000 */
[----:B------:R-:W-:-:S03]  /*0420*/  ISETP.NE.AND P1, PT, R3, RZ, PT ;  /* 0x000000ff0300720c */ /* 0x000fc60003f25270 */
[----:B------:R-:W-:Y:S01]  /*0430*/  DFMA R12, R10, -UR6, R12 ;  /* 0x800000060a0c7c2b */ /* 0x000fe2000800000c */
[----:B------:R-:W-:Y:S01]  /*0440*/  UMOV UR6, 0x6acd15b6 ;  /* 0x6acd15b600067882 */ /* 0x000fe20000000000 */
[----:B------:R-:W-:-:S08]  /*0450*/  UMOV UR7, 0x3e21f407 ;  /* 0x3e21f40700077882 */ /* 0x000fd00000000000 */
[----:B------:R-:W-:Y:S02]  /*0460*/  FSEL R10, R4, R12, !P0 ;  /* 0x0000000c040a7208 */ /* 0x000fe40004000000 */
[----:B------:R-:W-:Y:S02]  /*0470*/  FSEL R11, R9, R13, !P0 ;  /* 0x0000000d090b7208 */ /* 0x000fe40004000000 */
[C---:B------:R-:W-:Y:S02]  /*0480*/  ISETP.NE.AND P0, PT, R2.reuse, 0x400, PT ;  /* 0x000004000200780c */ /* 0x040fe40003f05270 */
[----:B------:R-:W-:Y:S02]  /*0490*/  LEA R2, R2, 0x3ff00000, 0x14 ;  /* 0x3ff0000002027811 */ /* 0x000fe400078ea0ff */
[----:B------:R-:W-:Y:S01]  /*04a0*/  DFMA R12, R10, UR6, R14 ;  /* 0x000000060a0c7c2b */ /* 0x000fe2000800000e */
[----:B------:R-:W-:Y:S01]  /*04b0*/  UMOV UR6, 0x92ba033d ;  /* 0x92ba033d00067882 */ /* 0x000fe20000000000 */
[----:B------:R-:W-:Y:S01]  /*04c0*/  UMOV UR7, 0x3e927e50 ;  /* 0x3e927e5000077882 */ /* 0x000fe20000000000 */
[----:B------:R-:W-:Y:S01]  /*04d0*/  SEL R15, R2, 0x7fe00000, P0 ;  /* 0x7fe00000020f7807 */ /* 0x000fe20000000000 */
[----:B------:R-:W-:-:S04]  /*04e0*/  IMAD.MOV.U32 R14, RZ, RZ, RZ ;  /* 0x000000ffff0e7224 */ /* 0x000fc800078e00ff */
[----:B------:R-:W-:Y:S01]  /*04f0*/  DFMA R12, R10, R12, UR6 ;  /* 0x000000060a0c7e2b */ /* 0x000fe2000800000c */
[----:B------:R-:W-:Y:S01]  /*0500*/  UMOV UR6, 0x6c5f9da1 ;  /* 0x6c5f9da100067882 */ /* 0x000fe20000000000 */
[----:B------:R-:W-:Y:S01]  /*0510*/  UMOV UR7, 0x3ec71dde ;  /* 0x3ec71dde00077882 */ /* 0x000fe20000000000 */
[----:B------:R-:W-:-:S05]  /*0520*/  DADD R16, R14, -0.5 ;  /* 0xbfe000000e107429 */ /* 0x000fca0000000000 */
        /* <DEDUP_REMOVED lines=19> */
[----:B------:R-:W-:-:S08]  /*0660*/  DFMA R12, R10, R12, 0.5 ;  /* 0x3fe000000a0c742b */ /* 0x000fd0000000000c */
[----:B------:R-:W-:-:S08]  /*0670*/  DMUL R12, R10, R12 ;  /* 0x0000000c0a0c7228 */ /* 0x000fd00000000000 */
[----:B------:R-:W-:-:S08]  /*0680*/  DFMA R12, R10, R12, R10 ;  /* 0x0000000c0a0c722b */ /* 0x000fd0000000000a */
[----:B------:R-:W-:-:S08]  /*0690*/  DFMA R12, R12, R14, R16 ;  /* 0x0000000e0c0c722b */ /* 0x000fd00000000010 */
[----:B------:R-:W-:-:S10]  /*06a0*/  DADD R2, R12, R12 ;  /* 0x000000000c027229 */ /* 0x000fd4000000000c */
[----:B------:R-:W-:Y:S01]  /*06b0*/  FSEL R11, R2, R12, !P0 ;  /* 0x0000000c020b7208 */ /* 0x000fe20004000000 */
[----:B------:R-:W-:Y:S01]  /*06c0*/  IMAD.MOV.U32 R2, RZ, RZ, 0x1 ;  /* 0x00000001ff027424 */ /* 0x000fe200078e00ff */
[----:B------:R-:W-:Y:S02]  /*06d0*/  @P1 FSEL R9, R3, R13, !P0 ;  /* 0x0000000d03091208 */ /* 0x000fe40004000000 */
[----:B------:R-:W-:Y:S02]  /*06e0*/  FSEL R8, R4, R11, !P1 ;  /* 0x0000000b04087208 */ /* 0x000fe40004800000 */
[----:B------:R-:W-:-:S04]  /*06f0*/  FSETP.GEU.AND P0, PT, |R9|, 6.5827683646048100446e-37, PT ;  /* 0x036000000900780b */ /* 0x000fc80003f0e200 */
[----:B------:R-:W-:-:S06]  /*0700*/  DFMA R26, R8, 2, R26 ;  /* 0x40000000081a782b */ /* 0x000fcc000000001a */
        /* <DEDUP_REMOVED lines=13> */
[----:B------:R-:W-:Y:S05]  /*07e0*/  CALL.REL.NOINC `($__internal_76_$__cuda_sm20_div_rn_f64_full) ;  /* 0x0000000000347944 */ /* 0x000fea0003c00000 */
.L_x_1117:
[----:B------:R-:W-:Y:S05]  /*07f0*/  BSYNC.RECONVERGENT B1 ;  /* 0x0000000000017941 */ /* 0x000fea0003800200 */
.L_x_1116:
[----:B------:R-:W-:Y:S01]  /*0800*/  DADD R2, R8, R2 ;  /* 0x0000000008027229 */ /* 0x000fe20000000002 */
[----:B------:R-:W-:Y:S01]  /*0810*/  UMOV UR6, 0x8fb9f87e ;  /* 0x8fb9f87e00067882 */ /* 0x000fe20000000000 */
[----:B------:R-:W-:Y:S02]  /*0820*/  UMOV UR7, 0x408633ce ;  /* 0x408633ce00077882 */ /* 0x000fe40000000000 */
[----:B------:R-:W-:-:S06]  /*0830*/  DSETP.GE.AND P0, PT, R6, UR6, PT ;  /* 0x0000000606007e2a */ /* 0x000fcc000bf06000 */
[----:B------:R-:W-:Y:S02]  /*0840*/  FSEL R6, R2, RZ, !P0 ;  /* 0x000000ff02067208 */ /* 0x000fe40004000000 */
[----:B------:R-:W-:-:S07]  /*0850*/  FSEL R7, R3, +QNAN , !P0 ;  /* 0x7ff0000003077808 */ /* 0x000fce0004000000 */
.L_x_1115:
[----:B------:R-:W-:Y:S05]  /*0860*/  BSYNC.RECONVERGENT B0 ;  /* 0x0000000000007941 */ /* 0x000fea0003800200 */
.L_x_1113:
[----:B------:R-:W0:Y:S01]  /*0870*/  LDC.64 R2, c[0x0][0x388] ;  /* 0x0000e200ff027b82 */ /* 0x000e220000000a00 */
[----:B------:R-:W-:Y:S01]  /*0880*/  LOP3.LUT R7, R7, 0x80000000, R5, 0xb8, !PT ;  /* 0x8000000007077812 */ /* 0x000fe200078eb805 */
[----:B0-----:R-:W-:-:S05]  /*0890*/  IMAD.WIDE R2, R0, 0x8, R2 ;  /* 0x0000000800027825 */ /* 0x001fca00078e0202 */
[----:B------:R-:W-:Y:S01]  /*08a0*/  STG.E.64 desc[UR4][R2.64], R6 ;  /* 0x0000000602007986 */ /* 0x000fe2000c101b04 */
[----:B------:R-:W-:Y:S05]  /*08b0*/  EXIT ;  /* 0x000000000000794d */ /* 0x000fea0003800000 */
        .weak           $__internal_76_$__cuda_sm20_div_rn_f64_full
        .type           $__internal_76_$__cuda_sm20_div_rn_f64_full,@function
        .size           $__internal_76_$__cuda_sm20_div_rn_f64_full,(.L_x_1585 - $__internal_76_$__cuda_sm20_div_rn_f64_full)
$__internal_76_$__cuda_sm20_div_rn_f64_full:
[C---:B------:R-:W-:Y:S01]  /*08c0*/  FSETP.GEU.AND P0, PT, |R27|.reuse, 1.469367938527859385e-39, PT ;  /* 0x001000001b00780b */ /* 0x040fe20003f0e200 */
[--C-:B------:R-:W-:Y:S01]  /*08d0*/  IMAD.MOV.U32 R10, RZ, RZ, R26.reuse ;  /* 0x000000ffff0a7224 */ /* 0x100fe200078e001a */
[C---:B------:R-:W-:Y:S01]  /*08e0*/  LOP3.LUT R2, R27.reuse, 0x800fffff, RZ, 0xc0, !PT ;  /* 0x800fffff1b027812 */ /* 0x040fe200078ec0ff */
[----:B------:R-:W-:Y:S01]  /*08f0*/  IMAD.MOV.U32 R11, RZ, RZ, R27 ;  /* 0x000000ffff0b7224 */ /* 0x000fe200078e001b */
[----:B------:R-:W-:Y:S01]  /*0900*/  BSSY.RECONVERGENT B2, `(.L_x_1118) ;  /* 0x0000057000027945 */ /* 0x000fe20003800200 */
[----:B------:R-:W-:Y:S01]  /*0910*/  IMAD.MOV.U32 R13, RZ, RZ, R9 ;  /* 0x000000ffff0d7224 */ /* 0x000fe200078e0009 */
[----:B------:R-:W-:Y:S01]  /*0920*/  LOP3.LUT R3, R2, 0x3ff00000, RZ, 0xfc, !PT ;  /* 0x3ff0000002037812 */ /* 0x000fe200078efcff */
[----:B------:R-:W-:Y:S01]  /*0930*/  IMAD.MOV.U32 R2, RZ, RZ, R26 ;  /* 0x000000ffff027224 */ /* 0x000fe200078e001a */
[----:B------:R-:W-:Y:S01]  /*0940*/  LOP3.LUT R26, R27, 0x7ff00000, RZ, 0xc0, !PT ;  /* 0x7ff000001b1a7812 */ /* 0x000fe200078ec0ff */
[----:B------:R-:W-:Y:S01]  /*0950*/  IMAD.MOV.U32 R20, RZ, RZ, 0x1 ;  /* 0x00000001ff147424 */ /* 0x000fe200078e00ff */
[C---:B------:R-:W-:Y:S01]  /*0960*/  FSETP.GEU.AND P2, PT, |R13|.reuse, 1.469367938527859385e-39, PT ;  /* 0x001000000d00780b */ /* 0x040fe20003f4e200 */
[----:B------:R-:W-:Y:S01]  /*0970*/  IMAD.MOV.U32 R12, RZ, RZ, R8 ;  /* 0x000000ffff0c7224 */ /* 0x000fe200078e0008 */
[----:B------:R-:W-:Y:S01]  /*0980*/  LOP3.LUT R17, R13, 0x7ff00000, RZ, 0xc0, !PT ;  /* 0x7ff000000d117812 */ /* 0x000fe200078ec0ff */
[----:B------:R-:W-:-:S03]  /*0990*/  @!P0 DMUL R2, R10, 8.98846567431157953865e+307 ;  /* 0x7fe000000a028828 */ /* 0x000fc60000000000 */
[----:B------:R-:W-:-:S03]  /*09a0*/  ISETP.GE.U32.AND P1, PT, R17, R26, PT ;  /* 0x0000001a1100720c */ /* 0x000fc60003f26070 */
[----:B------:R-:W0:Y:S04]  /*09b0*/  MUFU.RCP64H R21, R3 ;  /* 0x0000000300157308 */ /* 0x000e280000001800 */
[----:B------:R-:W-:Y:S01]  /*09c0*/  @!P2 LOP3.LUT R18, R11, 0x7ff00000, RZ, 0xc0, !PT ;  /* 0x7ff000000b12a812 */ /* 0x000fe200078ec0ff */
[----:B------:R-:W-:Y:S01]  /*09d0*/  @!P2 IMAD.MOV.U32 R22, RZ, RZ, RZ ;  /* 0x000000ffff16a224 */ /* 0x000fe200078e00ff */
[----:B------:R-:W-:Y:S02]  /*09e0*/  @!P0 LOP3.LUT R26, R3, 0x7ff00000, RZ, 0xc0, !PT ;  /* 0x7ff00000031a8812 */ /* 0x000fe400078ec0ff */
[----:B------:R-:W-:Y:S01]  /*09f0*/  @!P2 ISETP.GE.U32.AND P3, PT, R17, R18, PT ;  /* 0x000000121100a20c */ /* 0x000fe20003f66070 */
[----:B------:R-:W-:Y:S02]  /*0a00*/  IMAD.MOV.U32 R18, RZ, RZ, 0x1ca00000 ;  /* 0x1ca00000ff127424 */ /* 0x000fe400078e00ff */
[----:B------:R-:W-:-:S03]  /*0a10*/  VIADD R27, R26, 0xffffffff ;  /* 0xffffffff1a1b7836 */ /* 0x000fc60000000000 */
[----:B------:R-:W-:Y:S01]  /*0a20*/  @!P2 SEL R19, R18, 0x63400000, !P3 ;  /* 0x634000001213a807 */ /* 0x000fe20005800000 */
[----:B0-----:R-:W-:-:S03]  /*0a30*/  DFMA R14, R20, -R2, 1 ;  /* 0x3ff00000140e742b */ /* 0x001fc60000000802 */
[----:B------:R-:W-:-:S04]  /*0a40*/  @!P2 LOP3.LUT R19, R19, 0x80000000, R13, 0xf8, !PT ;  /* 0x800000001313a812 */ /* 0x000fc800078ef80d */
[----:B------:R-:W-:Y:S01]  /*0a50*/  @!P2 LOP3.LUT R23, R19, 0x100000, RZ, 0xfc, !PT ;  /* 0x001000001317a812 */ /* 0x000fe200078efcff */
[----:B------:R-:W-:Y:S01]  /*0a60*/  IMAD.MOV.U32 R19, RZ, RZ, R17 ;  /* 0x000000ffff137224 */ /* 0x000fe200078e0011 */
        /* <DEDUP_REMOVED lines=20> */
[----:B------:R-:W-:Y:S01]  /*0bb0*/  SEL R13, R18, 0x63400000, !P0 ;  /* 0x63400000120d7807 */ /* 0x000fe20004000000 */
[----:B------:R-:W-:-:S04]  /*0bc0*/  IMAD.MOV.U32 R18, RZ, RZ, RZ ;  /* 0x000000ffff127224 */ /* 0x000fc800078e00ff */
        /* <DEDUP_REMOVED lines=21> */
.L_x_1119:
        /* <DEDUP_REMOVED lines=16> */
.L_x_1122:
[----:B------:R-:W-:Y:S01]  /*0e20*/  LOP3.LUT R21, R11, 0x80000, RZ, 0xfc, !PT ;  /* 0x000800000b157812 */ /* 0x000fe200078efcff */
[----:B------:R-:W-:Y:S01]  /*0e30*/  IMAD.MOV.U32 R20, RZ, RZ, R10 ;  /* 0x000000ffff147224 */ /* 0x000fe200078e000a */
[----:B------:R-:W-:Y:S06]  /*0e40*/  BRA `(.L_x_1120) ;  /* 0x0000000000087947 */ /* 0x000fec0003800000 */
.L_x_1121:
[----:B------:R-:W-:Y:S01]  /*0e50*/  LOP3.LUT R21, R13, 0x80000, RZ, 0xfc, !PT ;  /* 0x000800000d157812 */ /* 0x000fe200078efcff */
[----:B------:R-:W-:-:S07]  /*0e60*/  IMAD.MOV.U32 R20, RZ, RZ, R12 ;  /* 0x000000ffff147224 */ /* 0x000fce00078e000c */
.L_x_1120:
[----:B------:R-:W-:Y:S05]  /*0e70*/  BSYNC.RECONVERGENT B2 ;  /* 0x0000000000027941 */ /* 0x000fea0003800200 */
.L_x_1118:
[----:B------:R-:W-:Y:S02]  /*0e80*/  IMAD.MOV.U32 R17, RZ, RZ, 0x0 ;  /* 0x00000000ff117424 */ /* 0x000fe400078e00ff */
[----:B------:R-:W-:Y:S02]  /*0e90*/  IMAD.MOV.U32 R2, RZ, RZ, R20 ;  /* 0x000000ffff027224 */ /* 0x000fe400078e0014 */
[----:B------:R-:W-:Y:S01]  /*0ea0*/  IMAD.MOV.U32 R3, RZ, RZ, R21 ;  /* 0x000000ffff037224 */ /* 0x000fe200078e0015 */
[----:B------:R-:W-:Y:S06]  /*0eb0*/  RET.REL.NODEC R16 `(vec_sinh) ;  /* 0xfffffff010507950 */ /* 0x000fec0003c3ffff */
.L_x_1123:
        /* <DEDUP_REMOVED lines=12> */
.L_x_1585:


//--------------------- .text.vec_sin             --------------------------
	.section	.text.vec_sin,"ax",@progbits
	.align	128
        .global         vec_sin
        .type           vec_sin,@function
        .size           vec_sin,(.L_x_1586 - vec_sin)
        .other          vec_sin,@"STO_CUDA_ENTRY STV_DEFAULT"
vec_sin:
.text.vec_sin:
        /* <DEDUP_REMOVED lines=22> */
[----:B------:R-:W-:Y:S01]  /*0160*/  @!P0 IMAD.MOV.U32 R0, RZ, RZ, RZ ;  /* 0x000000ffff008224 */ /* 0x000fe200078e00ff */
[----:B------:R-:W-:Y:S09]  /*0170*/  @!P0 BRA `(.L_x_1125) ;  /* 0x0000000000488947 */ /* 0x000ff20003800000 */
        /* <DEDUP_REMOVED lines=17> */
[----:B------:R-:W-:Y:S05]  /*0290*/  CALL.REL.NOINC `($vec_sin$__internal_trig_reduction_slowpathd) ;  /* 0x0000000000887944 */ /* 0x000fea0003c00000 */
.L_x_1125:
[----:B------:R-:W-:Y:S05]  /*02a0*/  BSYNC.RECONVERGENT B0 ;  /* 0x0000000000007941 */ /* 0x000fea0003800200 */
.L_x_1124:
        /* <DEDUP_REMOVED lines=20> */
[----:B------:R-:W-:Y:S01]  /*03f0*/  DFMA R4, R8, R4, R6 ;  /* 0x000000040804722b */ /* 0x000fe20000000006 */
[----:B------:R-:W0:Y:S07]  /*0400*/  LDC.64 R6, c[0x0][0x388] ;  /* 0x0000e200ff067b82 */ /* 0x000e2e0000000a00 */
[----:B------:R-:W-:Y:S02]  /*0410*/  DFMA R2, R4, R2, R2 ;  /* 0x000000020402722b */ /* 0x000fe40000000002 */
[----:B------:R-:W-:-:S10]  /*0420*/  DFMA R4, R8, R4, 1 ;  /* 0x3ff000000804742b */ /* 0x000fd40000000004 */
[----:B------:R-:W-:Y:S02]  /*0430*/  FSEL R4, R4, R2, !P0 ;  /* 0x0000000204047208 */ /* 0x000fe40004000000 */
[----:B------:R-:W-:Y:S02]  /*0440*/  FSEL R5, R5, R3, !P0 ;  /* 0x0000000305057208 */ /* 0x000fe40004000000 */
[----:B------:R-:W-:Y:S01]  /*0450*/  LOP3.LUT P0, RZ, R0, 0x2, RZ, 0xc0, !PT ;  /* 0x0000000200ff7812 */ /* 0x000fe2000780c0ff */
[----:B0-----:R-:W-:-:S03]  /*0460*/  IMAD.WIDE R10, R10, 0x8, R6 ;  /* 0x000000080a0a7825 */ /* 0x001fc600078e0206 */
[----:B------:R-:W-:-:S10]  /*0470*/  DADD R2, RZ, -R4 ;  /* 0x00000000ff027229 */ /* 0x000fd40000000804 */
[----:B------:R-:W-:Y:S02]  /*0480*/  FSEL R2, R4, R2, !P0 ;  /* 0x0000000204027208 */ /* 0x000fe40004000000 */
[----:B------:R-:W-:-:S05]  /*0490*/  FSEL R3, R5, R3, !P0 ;  /* 0x0000000305037208 */ /* 0x000fca0004000000 */
[----:B------:R-:W-:Y:S01]  /*04a0*/  STG.E.64 desc[UR4][R10.64], R2 ;  /* 0x000000020a007986 */ /* 0x000fe2000c101b04 */
[----:B------:R-:W-:Y:S05]  /*04b0*/  EXIT ;  /* 0x000000000000794d */ /* 0x000fea0003800000 */
        .type           $vec_sin$__internal_trig_reduction_slowpathd,@function
        .size           $vec_sin$__internal_trig_reduction_slowpathd,(.L_x_1586 - $vec_sin$__internal_trig_reduction_slowpathd)
$vec_sin$__internal_trig_reduction_slowpathd:
        /* <DEDUP_REMOVED lines=26> */
.L_x_1130:
        /* <DEDUP_REMOVED lines=28> */
.L_x_1129:
[----:B------:R-:W-:-:S07]  /*0820*/  IMAD.MOV.U32 R21, RZ, RZ, R0 ;  /* 0x000000ffff157224 */ /* 0x000fce00078e0000 */
.L_x_1128:
[----:B------:R-:W-:Y:S05]  /*0830*/  BSYNC.RECONVERGENT B1 ;  /* 0x0000000000017941 */ /* 0x000fea0003800200 */
.L_x_1127:
        /* <DEDUP_REMOVED lines=60> */
.L_x_1132:
[----:B------:R-:W-:Y:S05]  /*0c00*/  BSYNC.RECONVERGENT B1 ;  /* 0x0000000000017941 */ /* 0x000fea0003800200 */
.L_x_1131:
        /* <DEDUP_REMOVED lines=36> */
.L_x_1126:
[----:B------:R-:W-:Y:S02]  /*0e50*/  IMAD.MOV.U32 R13, RZ, RZ, 0x0 ;  /* 0x00000000ff0d7424 */ /* 0x000fe400078e00ff */
[----:B------:R-:W-:Y:S02]  /*0e60*/  IMAD.MOV.U32 R0, RZ, RZ, R4 ;  /* 0x000000ffff007224 */ /* 0x000fe400078e0004 */
[----:B------:R-:W-:Y:S02]  /*0e70*/  IMAD.MOV.U32 R2, RZ, RZ, R11 ;  /* 0x000000ffff027224 */ /* 0x000fe400078e000b */
[----:B------:R-:W-:Y:S01]  /*0e80*/  IMAD.MOV.U32 R3, RZ, RZ, R14 ;  /* 0x000000ffff037224 */ /* 0x000fe200078e000e */
[----:B------:R-:W-:Y:S06]  /*0e90*/  RET.REL.NODEC R12 `(vec_sin) ;  /* 0xfffffff00c587950 */ /* 0x000fec0003c3ffff */
.L_x_1133:
        /* <DEDUP_REMOVED lines=14> */
.L_x_1586:


//--------------------- .text.vec_rsqrt           --------------------------
	.section	.text.vec_rsqrt,"ax",@progbits
	.align	128
        .global         vec_rsqrt
        .type           vec_rsqrt,@function
        .size           vec_rsqrt,(.L_x_1587 - vec_rsqrt)
        .other          vec_rsqrt,@"STO_CUDA_ENTRY STV_DEFAULT"
vec_rsqrt:
.text.vec_rsqrt:
        /* <DEDUP_REMOVED lines=18> */
[----:B------:R-:W-:Y:S01]  /*0120*/  IMAD.MOV.U32 R4, RZ, RZ, RZ ;  /* 0x000000ffff047224 */ /* 0x000fe200078e00ff */
[----:B------:R-:W-:Y:S01]  /*0130*/  MOV R9, 0x3fd80000 ;  /* 0x3fd8000000097802 */ /* 0x000fe20000000f00 */
[----:B------:R-:W-:Y:S01]  /*0140*/  IMAD.MOV.U32 R8, RZ, RZ, 0x0 ;  /* 0x00000000ff087424 */ /* 0x000fe200078e00ff */
        /* <DEDUP_REMOVED lines=8> */
[----:B------:R-:W-:Y:S01]  /*01d0*/  DFMA R4, R8, R6, R4 ;  /* 0x000000060804722b */ /* 0x000fe20000000004 */
[----:B------:R-:W-:Y:S10]  /*01e0*/  @!P0 BRA `(.L_x_1135) ;  /* 0x0000000000088947 */ /* 0x000ff40003800000 */
[----:B------:R-:W-:-:S07]  /*01f0*/  MOV R10, 0x210 ;  /* 0x00000210000a7802 */ /* 0x000fce0000000f00 */
[----:B------:R-:W-:Y:S05]  /*0200*/  CALL.REL.NOINC `($__internal_77_$__cuda_sm20_drsqrt_f64_slowpath_v2) ;  /* 0x0000000000147944 */ /* 0x000fea0003c00000 */
.L_x_1135:
[----:B------:R-:W-:Y:S05]  /*0210*/  BSYNC.RECONVERGENT B0 ;  /* 0x0000000000007941 */ /* 0x000fea0003800200 */
.L_x_1134:
[----:B------:R-:W0:Y:S02]  /*0220*/  LDC.64 R2, c[0x0][0x388] ;  /* 0x0000e200ff027b82 */ /* 0x000e240000000a00 */
[----:B0-----:R-:W-:-:S05]  /*0230*/  IMAD.WIDE R2, R0, 0x8, R2 ;  /* 0x0000000800027825 */ /* 0x001fca00078e0202 */
[----:B------:R-:W-:Y:S01]  /*0240*/  STG.E.64 desc[UR4][R2.64], R4 ;  /* 0x0000000402007986 */ /* 0x000fe2000c101b04 */
[----:B------:R-:W-:Y:S05]  /*0250*/  EXIT ;  /* 0x000000000000794d */ /* 0x000fea0003800000 */
        .weak           $__internal_77_$__cuda_sm20_drsqrt_f64_slowpath_v2
        .type           $__internal_77_$__cuda_sm20_drsqrt_f64_slowpath_v2,@function
        .size           $__internal_77_$__cuda_sm20_drsqrt_f64_slowpath_v2,(.L_x_1587 - $__internal_77_$__cuda_sm20_drsqrt_f64_slowpath_v2)
$__internal_77_$__cuda_sm20_drsqrt_f64_slowpath_v2:
[----:B------:R-:W-:Y:S01]  /*0260*/  DSETP.NEU.AND P0, PT, R2, RZ, PT ;  /* 0x000000ff0200722a */ /* 0x000fe20003f0d000 */
[----:B------:R-:W-:Y:S01]  /*0270*/  BSSY.RECONVERGENT B1, `(.L_x_1136) ;  /* 0x000001c000017945 */ /* 0x000fe20003800200 */
[----:B------:R-:W-:-:S12]  /*0280*/  LOP3.LUT R4, R3, 0x80000000, RZ, 0xc0, !PT ;  /* 0x8000000003047812 */ /* 0x000fd800078ec0ff */
[----:B------:R-:W-:Y:S05]  /*0290*/  @!P0 BRA `(.L_x_1137) ;  /* 0x00000000005c8947 */ /* 0x000fea0003800000 */
[----:B------:R-:W-:-:S14]  /*02a0*/  DSETP.GTU.AND P0, PT, |R2|, +INF , PT ;  /* 0x7ff000000200742a */ /* 0x000fdc0003f0c200 */
[----:B------:R-:W-:Y:S05]  /*02b0*/  @P0 BRA `(.L_x_1138) ;  /* 0x00000000004c0947 */ /* 0x000fea0003800000 */
[----:B------:R-:W-:-:S13]  /*02c0*/  ISETP.NE.AND P0, PT, R4, RZ, PT ;  /* 0x000000ff0400720c */ /* 0x000fda0003f05270 */
[----:B------:R-:W-:Y:S01]  /*02d0*/  @P0 MOV R4, 0x0 ;  /* 0x0000000000040802 */ /* 0x000fe20000000f00 */
[----:B------:R-:W-:Y:S01]  /*02e0*/  @P0 IMAD.MOV.U32 R5, RZ, RZ, -0x80000 ;  /* 0xfff80000ff050424 */ /* 0x000fe200078e00ff */
[----:B------:R-:W-:Y:S06]  /*02f0*/  @P0 BRA `(.L_x_1139) ;  /* 0x00000000004c0947 */ /* 0x000fec0003800000 */
[----:B------:R-:W-:-:S14]  /*0300*/  DSETP.NEU.AND P0, PT, |R2|, +INF , PT ;  /* 0x7ff000000200742a */ /* 0x000fdc0003f0d200 */
[----:B------:R-:W-:Y:S01]  /*0310*/  @!P0 CS2R R4, SRZ ;  /* 0x0000000000048805 */ /* 0x000fe2000001ff00 */
[----:B------:R-:W-:Y:S06]  /*0320*/  @!P0 BRA `(.L_x_1139) ;  /* 0x0000000000408947 */ /* 0x000fec0003800000 */
[----:B------:R-:W-:Y:S01]  /*0330*/  DMUL R2, R2, 1.80143985094819840000e+16 ;  /* 0x4350000002027828 */ /* 0x000fe20000000000 */
[----:B------:R-:W-:Y:S01]  /*0340*/  MOV R4, RZ ;  /* 0x000000ff00047202 */ /* 0x000fe20000000f00 */
[----:B------:R-:W-:Y:S01]  /*0350*/  IMAD.MOV.U32 R8, RZ, RZ, 0x0 ;  /* 0x00000000ff087424 */ /* 0x000fe200078e00ff */
[----:B------:R-:W-:-:S03]  /*0360*/  MOV R9, 0x3fd80000 ;  /* 0x3fd8000000097802 */ /* 0x000fc60000000f00 */
        /* <DEDUP_REMOVED lines=8> */
.L_x_1138:
[----:B------:R-:W-:Y:S01]  /*03f0*/  DADD R4, R2, R2 ;  /* 0x0000000002047229 */ /* 0x000fe20000000002 */
[----:B------:R-:W-:Y:S10]  /*0400*/  BRA `(.L_x_1139) ;  /* 0x0000000000087947 */ /* 0x000ff40003800000 */
.L_x_1137:
[----:B------:R-:W-:Y:S01]  /*0410*/  LOP3.LUT R5, R4, 0x7ff00000, RZ, 0xfc, !PT ;  /* 0x7ff0000004057812 */ /* 0x000fe200078efcff */
[----:B------:R-:W-:-:S07]  /*0420*/  IMAD.MOV.U32 R4, RZ, RZ, RZ ;  /* 0x000000ffff047224 */ /* 0x000fce00078e00ff */
.L_x_1139:
[----:B------:R-:W-:Y:S05]  /*0430*/  BSYNC.RECONVERGENT B1 ;  /* 0x0000000000017941 */ /* 0x000fea0003800200 */
.L_x_1136:
[----:B------:R-:W-:Y:S01]  /*0440*/  MOV R2, R10 ;  /* 0x0000000a00027202 */ /* 0x000fe20000000f00 */
[----:B------:R-:W-:-:S04]  /*0450*/  IMAD.MOV.U32 R3, RZ, RZ, 0x0 ;  /* 0x00000000ff037424 */ /* 0x000fc800078e00ff */
[----:B------:R-:W-:Y:S05]  /*0460*/  RET.REL.NODEC R2 `(vec_rsqrt) ;  /* 0xfffffff802e47950 */ /* 0x000fea0003c3ffff */
.L_x_1140:
        /* <DEDUP_REMOVED lines=9> */
.L_x_1587:


//--------------------- .text.vec_round           --------------------------
	.section	.text.vec_round,"ax",@progbits
	.align	128
        .global         vec_round
        .type           vec_round,@function
        .size           vec_round,(.L_x_1713 - vec_round)
        .other          vec_round,@"STO_CUDA_ENTRY STV_DEFAULT"
vec_round:
.text.vec_round:
        /* <DEDUP_REMOVED lines=16> */
[----:B------:R-:W-:-:S06]  /*0100*/  HFMA2 R5, -RZ, RZ, 1.96875, 0 ;  /* 0x3fe00000ff057431 */ /* 0x000fcc00000001ff */
[----:B------:R-:W2:Y:S01]  /*0110*/  LDC.64 R6, c[0x0][0x388] ;  /* 0x0000e200ff067b82 */ /* 0x000ea20000000a00 */
[----:B0-----:R-:W-:-:S06]  /*0120*/  IMAD.WIDE R2, R9, 0x8, R2 ;  /* 0x0000000809027825 */ /* 0x001fcc00078e0202 */
[----:B-1----:R-:W3:Y:S01]  /*0130*/  LDG.E.64 R2, desc[UR4][R2.64] ;  /* 0x0000000402027981 */ /* 0x002ee2000c1e1b00 */
[----:B------:R-:W-:Y:S01]  /*0140*/  MOV R4, RZ ;  /* 0x000000ff00047202 */ /* 0x000fe20000000f00 */
[----:B--2---:R-:W-:Y:S01]  /*0150*/  IMAD.WIDE R6, R9, 0x8, R6 ;  /* 0x0000000809067825 */ /* 0x004fe200078e0206 */
[----:B---3--:R-:W-:-:S06]  /*0160*/  LOP3.LUT R5, R5, 0x80000000, R3, 0xb8, !PT ;  /* 0x8000000005057812 */ /* 0x008fcc00078eb803 */
[----:B------:R-:W-:-:S10]  /*0170*/  DADD.RZ R4, R2, R4 ;  /* 0x0000000002047229 */ /* 0x000fd4000000c004 */
[----:B------:R-:W0:Y:S02]  /*0180*/  FRND.F64.TRUNC R4, R4 ;  /* 0x0000000400047313 */ /* 0x000e24000030d800 */
[----:B0-----:R-:W-:Y:S01]  /*0190*/  STG.E.64 desc[UR4][R6.64], R4 ;  /* 0x0000000406007986 */ /* 0x001fe2000c101b04 */
[----:B------:R-:W-:Y:S05]  /*01a0*/  EXIT ;  /* 0x000000000000794d */ /* 0x000fea0003800000 */
.L_x_1141:
        /* <DEDUP_REMOVED lines=13> */
.L_x_1713:


//--------------------- .text.vec_rint            --------------------------
	.section	.text.vec_rint,"ax",@progbits
	.align	128
        .global         vec_rint
        .type           vec_rint,@function
        .size           vec_rint,(.L_x_1714 - vec_rint)
        .other          vec_rint,@"STO_CUDA_ENTRY STV_DEFAULT"
vec_rint:
.text.vec_rint:
        /* <DEDUP_REMOVED lines=20> */
[----:B---3--:R-:W0:Y:S04]  /*0140*/  FRND.F64 R4, R2 ;  /* 0x0000000200047313 */ /* 0x008e280000301800 */
[----:B0-----:R-:W-:Y:S01]  /*0150*/  STG.E.64 desc[UR4][R6.64], R4 ;  /* 0x0000000406007986 */ /* 0x001fe2000c101b04 */
[----:B------:R-:W-:Y:S05]  /*0160*/  EXIT ;  /* 0x000000000000794d */ /* 0x000fea0003800000 */
.L_x_1142:
        /* <DEDUP_REMOVED lines=9> */
.L_x_1714:


//--------------------- .text.vec_rcbrt           --------------------------
	.section	.text.vec_rcbrt,"ax",@progbits
	.align	128
        .global         vec_rcbrt
        .type           vec_rcbrt,@function
        .size           vec_rcbrt,(.L_x_1715 - vec_rcbrt)
        .other          vec_rcbrt,@"STO_CUDA_ENTRY STV_DEFAULT"
vec_rcbrt:
.text.vec_rcbrt:
        /* <DEDUP_REMOVED lines=20> */
[----:B--2---:R-:W-:Y:S01]  /*0140*/  LOP3.LUT R5, R3, 0x7fffffff, RZ, 0xc0, !PT ;  /* 0x7fffffff03057812 */ /* 0x004fe200078ec0ff */
[----:B------:R-:W-:-:S03]  /*0150*/  IMAD.MOV.U32 R4, RZ, RZ, R2 ;  /* 0x000000ffff047224 */ /* 0x000fc600078e0002 */
[----:B------:R-:W-:-:S03]  /*0160*/  ISETP.GE.U32.AND P1, PT, R5, 0x100000, PT ;  /* 0x001000000500780c */ /* 0x000fc60003f26070 */
[----:B------:R-:W-:-:S10]  /*0170*/  DMUL R8, R4, 1.80143985094819840000e+16 ;  /* 0x4350000004087828 */ /* 0x000fd40000000000 */
[----:B------:R-:W-:Y:S02]  /*0180*/  SEL R5, R9, R5, !P1 ;  /* 0x0000000509057207 */ /* 0x000fe40004800000 */
[----:B------:R-:W-:Y:S02]  /*0190*/  SEL R8, R8, R2, !P1 ;  /* 0x0000000208087207 */ /* 0x000fe40004800000 */
[----:B------:R-:W-:-:S04]  /*01a0*/  LEA.HI R4, R5, 0xfffffc02, RZ, 0xc ;  /* 0xfffffc0205047811 */ /* 0x000fc800078f60ff */
[----:B------:R-:W-:-:S05]  /*01b0*/  I2FP.F32.S32 R4, R4 ;  /* 0x0000000400047245 */ /* 0x000fca0000201400 */
[----:B------:R-:W-:-:S06]  /*01c0*/  FMUL R6, R4, 0.3333333432674407959 ;  /* 0x3eaaaaab04067820 */ /* 0x000fcc0000400000 */
[----:B------:R-:W0:Y:S02]  /*01d0*/  F2I.NTZ R6, R6 ;  /* 0x0000000600067305 */ /* 0x000e240000203100 */
[----:B0-----:R-:W-:-:S06]  /*01e0*/  IMAD R9, R6, -0x300000, R5 ;  /* 0xffd0000006097824 */ /* 0x001fcc00078e0205 */
[----:B------:R-:W0:Y:S08]  /*01f0*/  F2F.F32.F64 R7, R8 ;  /* 0x0000000800077310 */ /* 0x000e300000301000 */
[----:B0-----:R-:W0:Y:S02]  /*0200*/  MUFU.LG2 R7, R7 ;  /* 0x0000000700077308 */ /* 0x001e240000000c00 */
[----:B0-----:R-:W-:Y:S01]  /*0210*/  FMUL R20, R7, -0.3333333432674407959 ;  /* 0xbeaaaaab07147820 */ /* 0x001fe20000400000 */
[----:B------:R-:W-:-:S05]  /*0220*/  LOP3.LUT R7, R3, 0x7ff00000, RZ, 0x3c, !PT ;  /* 0x7ff0000003077812 */ /* 0x000fca00078e3cff */
[----:B------:R-:W0:Y:S08]  /*0230*/  MUFU.EX2 R4, R20 ;  /* 0x0000001400047308 */ /* 0x000e300000000800 */
[----:B0-----:R-:W0:Y:S02]  /*0240*/  F2F.F64.F32 R4, R4 ;  /* 0x0000000400047310 */ /* 0x001e240000201800 */
[----:B0-----:R-:W-:-:S02]  /*0250*/  DMUL R12, R8, R4 ;  /* 0x00000004080c7228 */ /* 0x001fc40000000000 */
[----:B------:R-:W-:-:S06]  /*0260*/  DMUL R10, R4, R4 ;  /* 0x00000004040a7228 */ /* 0x000fcc0000000000 */
[----:B------:R-:W-:Y:S02]  /*0270*/  DFMA R16, R8, R4, -R12 ;  /* 0x000000040810722b */ /* 0x000fe4000000080c */
[----:B------:R-:W-:Y:S02]  /*0280*/  DFMA R14, R10, -R12, 1 ;  /* 0x3ff000000a0e742b */ /* 0x000fe4000000080c */
[----:B------:R-:W-:Y:S02]  /*0290*/  DFMA R18, R4, R4, -R10 ;  /* 0x000000040412722b */ /* 0x000fe4000000080a */
[----:B------:R-:W-:-:S04]  /*02a0*/  DADD R8, R2, R2 ;  /* 0x0000000002087229 */ /* 0x000fc80000000002 */
[----:B------:R-:W-:Y:S01]  /*02b0*/  DFMA R14, R10, -R16, R14 ;  /* 0x800000100a0e722b */ /* 0x000fe2000000000e */
[----:B------:R-:W-:Y:S02]  /*02c0*/  IMAD.MOV.U32 R10, RZ, RZ, 0x55555555 ;  /* 0x55555555ff0a7424 */ /* 0x000fe400078e00ff */
[----:B------:R-:W-:Y:S01]  /*02d0*/  IMAD.MOV.U32 R11, RZ, RZ, 0x3fd55555 ;  /* 0x3fd55555ff0b7424 */ /* 0x000fe200078e00ff */
[----:B------:R-:W-:-:S04]  /*02e0*/  DSETP.NEU.AND P0, PT, R8, R2, PT ;  /* 0x000000020800722a */ /* 0x000fc80003f0d000 */
[----:B------:R-:W-:Y:S01]  /*02f0*/  DFMA R14, R12, -R18, R14 ;  /* 0x800000120c0e722b */ /* 0x000fe2000000000e */
[----:B------:R-:W0:Y:S07]  /*0300*/  LDC.64 R12, c[0x0][0x388] ;  /* 0x0000e200ff0c7b82 */ /* 0x000e2e0000000a00 */
[----:B------:R-:W-:Y:S02]  /*0310*/  DFMA R10, R14, UR6, R10 ;  /* 0x000000060e0a7c2b */ /* 0x000fe4000800000a */
[----:B------:R-:W-:-:S08]  /*0320*/  DMUL R14, R4, R14 ;  /* 0x0000000e040e7228 */ /* 0x000fd00000000000 */
[----:B------:R-:W-:Y:S01]  /*0330*/  DFMA R10, R10, R14, R4 ;  /* 0x0000000e0a0a722b */ /* 0x000fe20000000004 */
[C---:B------:R-:W-:Y:S02]  /*0340*/  IADD3 R5, PT, PT, -R6.reuse, 0x12, RZ ;  /* 0x0000001206057810 */ /* 0x040fe40007ffe1ff */
[----:B------:R-:W-:Y:S01]  /*0350*/  @P1 IADD3 R5, PT, PT, -R6, 0x100000, RZ ;  /* 0x0010000006051810 */ /* 0x000fe20007ffe1ff */
[----:B------:R-:W-:-:S06]  /*0360*/  DSETP.NAN.AND P1, PT, R2, R2, PT ;  /* 0x000000020200722a */ /* 0x000fcc0003f28000 */
[----:B------:R-:W-:Y:S01]  /*0370*/  IMAD R5, R5, 0x100000, R11 ;  /* 0x0010000005057824 */ /* 0x000fe200078e020b */
[----:B------:R-:W-:-:S04]  /*0380*/  FSEL R2, R8, R10, P1 ;  /* 0x0000000a08027208 */ /* 0x000fc80000800000 */
[----:B------:R-:W-:Y:S01]  /*0390*/  @P0 FSEL R7, R9, R5, P1 ;  /* 0x0000000509070208 */ /* 0x000fe20000800000 */
[----:B0-----:R-:W-:Y:S01]  /*03a0*/  IMAD.WIDE R4, R0, 0x8, R12 ;  /* 0x0000000800047825 */ /* 0x001fe200078e020c */
[----:B------:R-:W-:Y:S02]  /*03b0*/  FSEL R2, R2, RZ, P0 ;  /* 0x000000ff02027208 */ /* 0x000fe40000000000 */
[----:B------:R-:W-:-:S05]  /*03c0*/  LOP3.LUT R3, R7, 0x80000000, R3, 0xb8, !PT ;  /* 0x8000000007037812 */ /* 0x000fca00078eb803 */
[----:B------:R-:W-:Y:S01]  /*03d0*/  STG.E.64 desc[UR4][R4.64], R2 ;  /* 0x0000000204007986 */ /* 0x000fe2000c101b04 */
[----:B------:R-:W-:Y:S05]  /*03e0*/  EXIT ;  /* 0x000000000000794d */ /* 0x000fea0003800000 */
.L_x_1143:
        /* <DEDUP_REMOVED lines=9> */
.L_x_1715:


//--------------------- .text.vec_normcdfinv      --------------------------
	.section	.text.vec_normcdfinv,"ax",@progbits
	.align	128
        .global         vec_normcdfinv
        .type           vec_normcdfinv,@function
        .size           vec_normcdfinv,(.L_x_1589 - vec_normcdfinv)
        .other          vec_normcdfinv,@"STO_CUDA_ENTRY STV_DEFAULT"
vec_normcdfinv:
.text.vec_normcdfinv:
        /* <DEDUP_REMOVED lines=21> */
[----:B--2---:R-:W-:-:S08]  /*0150*/  DADD R4, R2, R2 ;  /* 0x0000000002047229 */ /* 0x004fd00000000002 */
[C---:B------:R-:W-:Y:S01]  /*0160*/  DSETP.GTU.AND P0, PT, R4.reuse, UR6, PT ;  /* 0x0000000604007e2a */ /* 0x040fe2000bf0c000 */
[----:B------:R-:W-:Y:S01]  /*0170*/  UMOV UR6, 0xad8f904d ;  /* 0xad8f904d00067882 */ /* 0x000fe20000000000 */
[----:B------:R-:W-:Y:S01]  /*0180*/  UMOV UR7, 0x3f4fa4d2 ;  /* 0x3f4fa4d200077882 */ /* 0x000fe20000000000 */
[----:B------:R-:W-:-:S03]  /*0190*/  DADD R6, -R4, 2 ;  /* 0x4000000004067429 */ /* 0x000fc60000000100 */
[----:B------:R-:W-:-:S14]  /*01a0*/  DSETP.LTU.OR P0, PT, R4, UR6, P0 ;  /* 0x0000000604007e2a */ /* 0x000fdc0008709400 */
[----:B------:R-:W-:Y:S05]  /*01b0*/  @P0 BRA `(.L_x_1145) ;  /* 0x0000000800040947 */ /* 0x000fea0003800000 */
[----:B------:R-:W-:Y:S01]  /*01c0*/  DMUL R2, R4, R6 ;  /* 0x0000000604027228 */ /* 0x000fe20000000000 */
[----:B------:R-:W-:Y:S01]  /*01d0*/  IMAD.MOV.U32 R8, RZ, RZ, RZ ;  /* 0x000000ffff087224 */ /* 0x000fe200078e00ff */
[----:B------:R-:W-:Y:S01]  /*01e0*/  UMOV UR6, 0x18c775c9 ;  /* 0x18c775c900067882 */ /* 0x000fe20000000000 */
[----:B------:R-:W-:-:S07]  /*01f0*/  UMOV UR7, 0x3fb5c5c2 ;  /* 0x3fb5c5c200077882 */ /* 0x000fce0000000000 */
[----:B------:R-:W-:-:S04]  /*0200*/  LOP3.LUT R6, R3, 0x801fffff, RZ, 0xc0, !PT ;  /* 0x801fffff03067812 */ /* 0x000fc800078ec0ff */
[----:B------:R-:W-:Y:S01]  /*0210*/  LOP3.LUT R7, R6, 0x3fe00000, RZ, 0xfc, !PT ;  /* 0x3fe0000006077812 */ /* 0x000fe200078efcff */
[----:B------:R-:W-:Y:S01]  /*0220*/  IMAD.MOV.U32 R6, RZ, RZ, R2 ;  /* 0x000000ffff067224 */ /* 0x000fe200078e0002 */
[----:B------:R-:W-:Y:S01]  /*0230*/  SHF.R.U32.HI R2, RZ, 0x14, R3 ;  /* 0x00000014ff027819 */ /* 0x000fe20000011603 */
[----:B------:R-:W-:-:S03]  /*0240*/  IMAD.MOV.U32 R3, RZ, RZ, 0x43300000 ;  /* 0x43300000ff037424 */ /* 0x000fc600078e00ff */
[----:B------:R-:W-:Y:S01]  /*0250*/  LOP3.LUT R2, R2, 0x7fe, RZ, 0xc0, !PT ;  /* 0x000007fe02027812 */ /* 0x000fe200078ec0ff */
[C---:B------:R-:W-:Y:S02]  /*0260*/  DADD R10, R6.reuse, 1 ;  /* 0x3ff00000060a7429 */ /* 0x040fe40000000000 */
[----:B------:R-:W-:Y:S02]  /*0270*/  DADD R6, R6, -1 ;  /* 0xbff0000006067429 */ /* 0x000fe40000000000 */
[----:B------:R-:W-:Y:S02]  /*0280*/  VIADD R2, R2, 0x7ffffc02 ;  /* 0x7ffffc0202027836 */ /* 0x000fe40000000000 */
[----:B------:R-:W0:Y:S02]  /*0290*/  MUFU.RCP64H R9, R11 ;  /* 0x0000000b00097308 */ /* 0x000e240000001800 */
[----:B0-----:R-:W-:Y:S01]  /*02a0*/  DFMA R12, -R10, R8, 1 ;  /* 0x3ff000000a0c742b */ /* 0x001fe20000000108 */
[----:B------:R-:W-:-:S02]  /*02b0*/  IMAD.MOV.U32 R10, RZ, RZ, -0x6323a277 ;  /* 0x9cdc5d89ff0a7424 */ /* 0x000fc400078e00ff */
[----:B------:R-:W-:-:S05]  /*02c0*/  IMAD.MOV.U32 R11, RZ, RZ, 0x3fa55cf5 ;  /* 0x3fa55cf5ff0b7424 */ /* 0x000fca00078e00ff */
[----:B------:R-:W-:-:S08]  /*02d0*/  DFMA R12, R12, R12, R12 ;  /* 0x0000000c0c0c722b */ /* 0x000fd0000000000c */
[----:B------:R-:W-:-:S08]  /*02e0*/  DFMA R12, R8, R12, R8 ;  /* 0x0000000c080c722b */ /* 0x000fd00000000008 */
[----:B------:R-:W-:-:S08]  /*02f0*/  DMUL R8, R6, R12 ;  /* 0x0000000c06087228 */ /* 0x000fd00000000000 */
[----:B------:R-:W-:-:S08]  /*0300*/  DFMA R14, R8, -2, R6 ;  /* 0xc0000000080e782b */ /* 0x000fd00000000006 */
[----:B------:R-:W-:-:S08]  /*0310*/  DFMA R6, R6, -R8, R14 ;  /* 0x800000080606722b */ /* 0x000fd0000000000e */
[----:B------:R-:W-:-:S08]  /*0320*/  DFMA R6, R12, R6, R8 ;  /* 0x000000060c06722b */ /* 0x000fd00000000008 */
[----:B------:R-:W-:-:S08]  /*0330*/  DMUL R8, R6, R6 ;  /* 0x0000000606087228 */ /* 0x000fd00000000000 */
        /* <DEDUP_REMOVED lines=27> */
[----:B------:R-:W-:Y:S01]  /*04f0*/  DADD R2, R2, -UR6 ;  /* 0x8000000602027e29 */ /* 0x000fe20008000000 */
[----:B------:R-:W-:Y:S01]  /*0500*/  UMOV UR6, 0xfefa39ef ;  /* 0xfefa39ef00067882 */ /* 0x000fe20000000000 */
[----:B------:R-:W-:Y:S02]  /*0510*/  UMOV UR7, 0x3fe62e42 ;  /* 0x3fe62e4200077882 */ /* 0x000fe40000000000 */
[----:B------:R-:W-:-:S08]  /*0520*/  DMUL R10, R8, R10 ;  /* 0x0000000a080a7228 */ /* 0x000fd00000000000 */
[----:B------:R-:W-:Y:S01]  /*0530*/  DFMA R10, R6, R10, R6 ;  /* 0x0000000a060a722b */ /* 0x000fe20000000006 */
[----:B------:R-:W-:Y:S02]  /*0540*/  IMAD.MOV.U32 R6, RZ, RZ, 0x3324d327 ;  /* 0x3324d327ff067424 */ /* 0x000fe400078e00ff */
[----:B------:R-:W-:-:S05]  /*0550*/  IMAD.MOV.U32 R7, RZ, RZ, 0x3c08ddf9 ;  /* 0x3c08ddf9ff077424 */ /* 0x000fca00078e00ff */
[----:B------:R-:W-:-:S08]  /*0560*/  DADD R10, R10, R10 ;  /* 0x000000000a0a7229 */ /* 0x000fd0000000000a */
[----:B------:R-:W-:Y:S01]  /*0570*/  DFMA R2, R2, UR6, R10 ;  /* 0x0000000602027c2b */ /* 0x000fe2000800000a */
[----:B------:R-:W-:Y:S01]  /*0580*/  UMOV UR6, 0xe746e627 ;  /* 0xe746e62700067882 */ /* 0x000fe20000000000 */
[----:B------:R-:W-:-:S06]  /*0590*/  UMOV UR7, 0x3bb135d2 ;  /* 0x3bb135d200077882 */ /* 0x000fcc0000000000 */
[----:B------:R-:W-:-:S08]  /*05a0*/  DADD R2, -R2, -3.125 ;  /* 0xc009000002027429 */ /* 0x000fd00000000100 */
        /* <DEDUP_REMOVED lines=63> */
[----:B------:R-:W-:-:S08]  /*09a0*/  DFMA R6, R2, R6, UR6 ;  /* 0x0000000602067e2b */ /* 0x000fd00008000006 */
[----:B------:R-:W-:Y:S01]  /*09b0*/  DFMA R4, -R4, R6, R6 ;  /* 0x000000060404722b */ /* 0x000fe20000000106 */
[----:B------:R-:W-:Y:S10]  /*09c0*/  BRA `(.L_x_1146) ;  /* 0x0000001000ac7947 */ /* 0x000ff40003800000 */
.L_x_1145:
[----:B------:R-:W-:Y:S01]  /*09d0*/  ISETP.GT.AND P0, PT, R5, 0x3fefffff, PT ;  /* 0x3fefffff0500780c */ /* 0x000fe20003f04270 */
[----:B------:R-:W-:Y:S03]  /*09e0*/  BSSY.RECONVERGENT B0, `(.L_x_1147) ;  /* 0x0000125000007945 */ /* 0x000fe60003800200 */
[----:B------:R-:W-:Y:S02]  /*09f0*/  FSEL R3, R7, R5, P0 ;  /* 0x0000000507037208 */ /* 0x000fe40000000000 */
[----:B------:R-:W-:Y:S02]  /*0a00*/  FSEL R6, R6, R4, P0 ;  /* 0x0000000406067208 */ /* 0x000fe40000000000 */
[----:B------:R-:W-:Y:S01]  /*0a10*/  FSETP.GE.AND P1, PT, R3, 6.1105542284098368633e-13, PT ;  /* 0x2b2bff2f0300780b */ /* 0x000fe20003f26000 */
[----:B------:R-:W-:-:S12]  /*0a20*/  IMAD.MOV.U32 R7, RZ, RZ, R3 ;  /* 0x000000ffff077224 */ /* 0x000fd800078e0003 */
[----:B------:R-:W-:Y:S05]  /*0a30*/  @!P1 BRA `(.L_x_1148) ;  /* 0x00000008001c9947 */ /* 0x000fea0003800000 */
[----:B------:R-:W-:Y:S01]  /*0a40*/  LOP3.LUT R7, R3, 0x801fffff, RZ, 0xc0, !PT ;  /* 0x801fffff03077812 */ /* 0x000fe200078ec0ff */
[----:B------:R-:W-:Y:S01]  /*0a50*/  UMOV UR6, 0x18c775c9 ;  /* 0x18c775c900067882 */ /* 0x000fe20000000000 */
[----:B------:R-:W-:Y:S01]  /*0a60*/  MOV R8, RZ ;  /* 0x000000ff00087202 */ /* 0x000fe20000000f00 */
[----:B------:R-:W-:Y:S01]  /*0a70*/  UMOV UR7, 0x3fb5c5c2 ;  /* 0x3fb5c5c200077882 */ /* 0x000fe20000000000 */
[----:B------:R-:W-:Y:S01]  /*0a80*/  LOP3.LUT R7, R7, 0x3fe00000, RZ, 0xfc, !PT ;  /* 0x3fe0000007077812 */ /* 0x000fe200078efcff */
[----:B------:R-:W-:Y:S01]  /*0a90*/  BSSY.RECONVERGENT B2, `(.L_x_1149) ;  /* 0x0000080000027945 */ /* 0x000fe20003800200 */
[----:B------:R-:W-:-:S04]  /*0aa0*/  SHF.R.U32.HI R3, RZ, 0x14, R3 ;  /* 0x00000014ff037819 */ /* 0x000fc80000011603 */
[C---:B------:R-:W-:Y:S01]  /*0ab0*/  DADD R10, R6.reuse, 1 ;  /* 0x3ff00000060a7429 */ /* 0x040fe20000000000 */
[----:B------:R-:W-:Y:S01]  /*0ac0*/  LOP3.LUT R3, R3, 0x7fe, RZ, 0xc0, !PT ;  /* 0x000007fe03037812 */ /* 0x000fe200078ec0ff */
[----:B------:R-:W-:-:S04]  /*0ad0*/  DADD R6, R6, -1 ;  /* 0xbff0000006067429 */ /* 0x000fc80000000000 */
[----:B------:R-:W0:Y:S01]  /*0ae0*/  MUFU.RCP64H R9, R11 ;  /* 0x0000000b00097308 */ /* 0x000e220000001800 */
[----:B------:R-:W-:Y:S02]  /*0af0*/  VIADD R2, R3, 0x7ffffc02 ;  /* 0x7ffffc0203027836 */ /* 0x000fe40000000000 */
[----:B------:R-:W-:Y:S01]  /*0b00*/  IMAD.MOV.U32 R3, RZ, RZ, 0x43300000 ;  /* 0x43300000ff037424 */ /* 0x000fe200078e00ff */
[----:B0-----:R-:W-:Y:S01]  /*0b10*/  DFMA R12, -R10, R8, 1 ;  /* 0x3ff000000a0c742b */ /* 0x001fe20000000108 */
[----:B------:R-:W-:Y:S02]  /*0b20*/  IMAD.MOV.U32 R10, RZ, RZ, -0x6323a277 ;  /* 0x9cdc5d89ff0a7424 */ /* 0x000fe400078e00ff */
        /* <DEDUP_REMOVED lines=40> */
[----:B------:R-:W-:-:S07]  /*0db0*/  IMAD.MOV.U32 R6, RZ, RZ, RZ ;  /* 0x000000ffff067224 */ /* 0x000fce00078e00ff */
[----:B------:R-:W-:-:S08]  /*0dc0*/  DADD R10, R10, R10 ;  /* 0x000000000a0a7229 */ /* 0x000fd0000000000a */
[----:B------:R-:W-:Y:S01]  /*0dd0*/  DFMA R2, R2, UR6, R10 ;  /* 0x0000000602027c2b */ /* 0x000fe2000800000a */
[----:B------:R-:W-:Y:S01]  /*0de0*/  UMOV UR6, 0xf51c2197 ;  /* 0xf51c219700067882 */ /* 0x000fe20000000000 */
[----:B------:R-:W-:-:S06]  /*0df0*/  UMOV UR7, 0x4001e90f ;  /* 0x4001e90f00077882 */ /* 0x000fcc0000000000 */
[----:B------:R-:W-:-:S06]  /*0e00*/  DADD R10, -RZ, -R2 ;  /* 0x00000000ff0a7229 */ /* 0x000fcc0000000902 */
[----:B------:R-:W0:Y:S01]  /*0e10*/  MUFU.RSQ64H R7, R11 ;  /* 0x0000000b00077308 */ /* 0x000e220000001c00 */
[----:B------:R-:W-:Y:S01]  /*0e20*/  IMAD.MOV.U32 R10, RZ, RZ, 0x1 ;  /* 0x00000001ff0a7424 */ /* 0x000fe200078e00ff */
[----:B0-----:R-:W-:-:S08]  /*0e30*/  DMUL R8, R6, R6 ;  /* 0x0000000606087228 */ /* 0x001fd00000000000 */
[----:B------:R-:W-:Y:S01]  /*0e40*/  DFMA R8, R2, R8, 1 ;  /* 0x3ff000000208742b */ /* 0x000fe20000000008 */
[----:B------:R-:W-:Y:S02]  /*0e50*/  IMAD.MOV.U32 R2, RZ, RZ, 0x0 ;  /* 0x00000000ff027424 */ /* 0x000fe400078e00ff */
[----:B------:R-:W-:-:S06]  /*0e60*/  IMAD.MOV.U32 R3, RZ, RZ, 0x3fd80000 ;  /* 0x3fd80000ff037424 */ /* 0x000fcc00078e00ff */
[----:B------:R-:W-:Y:S02]  /*0e70*/  DFMA R2, R8, R2, 0.5 ;  /* 0x3fe000000802742b */ /* 0x000fe40000000002 */
[----:B------:R-:W-:-:S08]  /*0e80*/  DMUL R8, R6, R8 ;  /* 0x0000000806087228 */ /* 0x000fd00000000000 */
[----:B------:R-:W-:Y:S01]  /*0e90*/  DFMA R2, R2, R8, R6 ;  /* 0x000000080202722b */ /* 0x000fe20000000006 */
[----:B------:R-:W-:Y:S01]  /*0ea0*/  IMAD.MOV.U32 R8, RZ, RZ, 0x333839aa ;  /* 0x333839aaff087424 */ /* 0x000fe200078e00ff */
[----:B------:R-:W-:-:S06]  /*0eb0*/  MOV R9, 0x4000a0e7 ;  /* 0x4000a0e700097802 */ /* 0x000fcc0000000f00 */
[----:B------:R-:W-:Y:S01]  /*0ec0*/  DADD R6, R2, UR6 ;  /* 0x0000000602067e29 */ /* 0x000fe20008000000 */
        /* <DEDUP_REMOVED lines=20> */
[C---:B------:R-:W-:Y:S01]  /*1010*/  DFMA R6, R2.reuse, R6, UR6 ;  /* 0x0000000602067e2b */ /* 0x040fe20008000006 */
[----:B------:R-:W-:Y:S01]  /*1020*/  UMOV UR6, 0x2591afab ;  /* 0x2591afab00067882 */ /* 0x000fe20000000000 */
[----:B------:R-:W-:Y:S02]  /*1030*/  UMOV UR7, 0x3febe922 ;  /* 0x3febe92200077882 */ /* 0x000fe40000000000 */
[C---:B------:R-:W-:Y:S01]  /*1040*/  DFMA R8, R2.reuse, UR6, R8 ;  /* 0x0000000602087c2b */ /* 0x040fe20008000008 */
[----:B------:R-:W-:Y:S01]  /*1050*/  UMOV UR6, 0xf7e57d5c ;  /* 0xf7e57d5c00067882 */ /* 0x000fe20000000000 */
[----:B------:R-:W-:Y:S02]  /*1060*/  UMOV UR7, 0x4008768c ;  /* 0x4008768c00077882 */ /* 0x000fe40000000000 */
[----:B------:R-:W-:-:S04]  /*1070*/  DMUL R6, R2, R6 ;  /* 0x0000000602067228 */ /* 0x000fc80000000000 */
[----:B------:R-:W-:Y:S01]  /*1080*/  DFMA R8, R2, R8, UR6 ;  /* 0x0000000602087e2b */ /* 0x000fe20008000008 */
[----:B------:R-:W-:Y:S01]  /*1090*/  UMOV UR6, 0xe28da583 ;  /* 0xe28da58300067882 */ /* 0x000fe20000000000 */
[----:B------:R-:W0:Y:S01]  /*10a0*/  MUFU.RCP64H R11, R7 ;  /* 0x00000007000b7308 */ /* 0x000e220000001800 */
[----:B------:R-:W-:-:S05]  /*10b0*/  UMOV UR7, 0x400b77e7 ;  /* 0x400b77e700077882 */ /* 0x000fca0000000000 */
[----:B------:R-:W-:Y:S01]  /*10c0*/  DFMA R8, R2, R8, UR6 ;  /* 0x0000000602087e2b */ /* 0x000fe20008000008 */
[----:B------:R-:W-:Y:S01]  /*10d0*/  UMOV UR6, 0xa4f99cf9 ;  /* 0xa4f99cf900067882 */ /* 0x000fe20000000000 */
[----:B------:R-:W-:-:S06]  /*10e0*/  UMOV UR7, 0x3ff34f26 ;  /* 0x3ff34f2600077882 */ /* 0x000fcc0000000000 */
[----:B------:R-:W-:Y:S01]  /*10f0*/  DFMA R8, R2, R8, UR6 ;  /* 0x0000000602087e2b */ /* 0x000fe20008000008 */
[----:B------:R-:W-:Y:S01]  /*1100*/  UMOV UR6, 0xadb019ed ;  /* 0xadb019ed00067882 */ /* 0x000fe20000000000 */
[----:B------:R-:W-:Y:S01]  /*1110*/  UMOV UR7, 0x3fc1f674 ;  /* 0x3fc1f67400077882 */ /* 0x000fe20000000000 */
[----:B0-----:R-:W-:-:S05]  /*1120*/  DFMA R12, -R6, R10, 1 ;  /* 0x3ff00000060c742b */ /* 0x001fca000000010a */
[----:B------:R-:W-:Y:S01]  /*1130*/  DFMA R8, R2, R8, UR6 ;  /* 0x0000000602087e2b */ /* 0x000fe20008000008 */
[----:B------:R-:W-:Y:S01]  /*1140*/  UMOV UR6, 0x9506431d ;  /* 0x9506431d00067882 */ /* 0x000fe20000000000 */
[----:B------:R-:W-:Y:S01]  /*1150*/  UMOV UR7, 0x3f75ddae ;  /* 0x3f75ddae00077882 */ /* 0x000fe20000000000 */
[----:B------:R-:W-:-:S05]  /*1160*/  DFMA R12, R12, R12, R12 ;  /* 0x0000000c0c0c722b */ /* 0x000fca000000000c */
[----:B------:R-:W-:Y:S01]  /*1170*/  DFMA R8, R2, R8, UR6 ;  /* 0x0000000602087e2b */ /* 0x000fe20008000008 */
[----:B------:R-:W-:Y:S01]  /*1180*/  UMOV UR6, 0xaa32489c ;  /* 0xaa32489c00067882 */ /* 0x000fe20000000000 */
[----:B------:R-:W-:Y:S01]  /*1190*/  UMOV UR7, 0x3f0ada49 ;  /* 0x3f0ada4900077882 */ /* 0x000fe20000000000 */
[----:B------:R-:W-:-:S05]  /*11a0*/  DFMA R12, R10, R12, R10 ;  /* 0x0000000c0a0c722b */ /* 0x000fca000000000a */
[----:B------:R-:W-:-:S03]  /*11b0*/  DFMA R14, R2, R8, UR6 ;  /* 0x00000006020e7e2b */ /* 0x000fc60008000008 */
[----:B------:R-:W-:-:S07]  /*11c0*/  DFMA R10, -R6, R12, 1 ;  /* 0x3ff00000060a742b */ /* 0x000fce000000010c */
[----:B------:R-:W-:Y:S01]  /*11d0*/  FSETP.GEU.AND P1, PT, |R15|, 6.5827683646048100446e-37, PT ;  /* 0x036000000f00780b */ /* 0x000fe20003f2e200 */
        /* <DEDUP_REMOVED lines=10> */
[----:B------:R-:W-:Y:S05]  /*1280*/  CALL.REL.NOINC `($__internal_78_$__cuda_sm20_div_rn_f64_full) ;  /* 0x0000000800ac7944 */ /* 0x000fea0003c00000 */
.L_x_1150:
[----:B------:R-:W-:Y:S05]  /*1290*/  BSYNC.RECONVERGENT B2 ;  /* 0x0000000000027941 */ /* 0x000fea0003800200 */
.L_x_1149:
[----:B------:R-:W-:Y:S05]  /*12a0*/  BRA `(.L_x_1151) ;  /* 0x0000000800607947 */ /* 0x000fea0003800000 */
.L_x_1148:
[----:B------:R-:W-:Y:S01]  /*12b0*/  ISETP.GT.AND P0, PT, R3, 0xfffff, PT ;  /* 0x000fffff0300780c */ /* 0x000fe20003f04270 */
[----:B------:R-:W-:Y:S01]  /*12c0*/  IMAD.MOV.U32 R8, RZ, RZ, R6 ;  /* 0x000000ffff087224 */ /* 0x000fe200078e0006 */
[----:B------:R-:W-:Y:S11]  /*12d0*/  BSSY.RECONVERGENT B2, `(.L_x_1152) ;  /* 0x0000050000027945 */ /* 0x000ff60003800200 */
[----:B------:R-:W-:-:S10]  /*12e0*/  @!P0 DMUL R6, R6, 1.80143985094819840000e+16 ;  /* 0x4350000006068828 */ /* 0x000fd40000000000 */
[----:B------:R-:W-:Y:S01]  /*12f0*/  @!P0 IMAD.MOV.U32 R3, RZ, RZ, R7 ;  /* 0x000000ffff038224 */ /* 0x000fe200078e0007 */
[----:B------:R-:W-:-:S03]  /*1300*/  @!P0 MOV R8, R6 ;  /* 0x0000000600088202 */ /* 0x000fc60000000f00 */
[----:B------:R-:W-:-:S05]  /*1310*/  VIADD R2, R3, 0xffffffff ;  /* 0xffffffff03027836 */ /* 0x000fca0000000000 */
[----:B------:R-:W-:Y:S01]  /*1320*/  ISETP.GT.U32.AND P1, PT, R2, 0x7feffffe, PT ;  /* 0x7feffffe0200780c */ /* 0x000fe20003f24070 */
[----:B------:R-:W-:Y:S02]  /*1330*/  IMAD.MOV.U32 R2, RZ, RZ, -0x3ff ;  /* 0xfffffc01ff027424 */ /* 0x000fe400078e00ff */
[----:B------:R-:W-:-:S10]  /*1340*/  @!P0 IMAD.MOV.U32 R2, RZ, RZ, -0x435 ;  /* 0xfffffbcbff028424 */ /* 0x000fd400078e00ff */
[----:B------:R-:W-:Y:S05]  /*1350*/  @P1 BRA `(.L_x_1153) ;  /* 0x0000000400041947 */ /* 0x000fea0003800000 */
[----:B------:R-:W-:Y:S01]  /*1360*/  LOP3.LUT R6, R3, 0xfffff, RZ, 0xc0, !PT ;  /* 0x000fffff03067812 */ /* 0x000fe200078ec0ff */
[----:B------:R-:W-:Y:S01]  /*1370*/  IMAD.MOV.U32 R16, RZ, RZ, -0x748574fc ;  /* 0x8b7a8b04ff107424 */ /* 0x000fe200078e00ff */
[----:B------:R-:W-:Y:S01]  /*1380*/  UMOV UR6, 0x3ae80f1e ;  /* 0x3ae80f1e00067882 */ /* 0x000fe20000000000 */
[----:B------:R-:W-:Y:S01]  /*1390*/  IMAD.MOV.U32 R17, RZ, RZ, 0x3ed0ee25 ;  /* 0x3ed0ee25ff117424 */ /* 0x000fe200078e00ff */
[----:B------:R-:W-:Y:S01]  /*13a0*/  LOP3.LUT R7, R6, 0x3ff00000, RZ, 0xfc, !PT ;  /* 0x3ff0000006077812 */ /* 0x000fe200078efcff */
[----:B------:R-:W-:Y:S01]  /*13b0*/  IMAD.MOV.U32 R6, RZ, RZ, R8 ;  /* 0x000000ffff067224 */ /* 0x000fe200078e0008 */
[----:B------:R-:W-:Y:S01]  /*13c0*/  UMOV UR7, 0x3eb1380b ;  /* 0x3eb1380b00077882 */ /* 0x000fe20000000000 */
[----:B------:R-:W-:Y:S01]  /*13d0*/  IMAD.MOV.U32 R8, RZ, RZ, RZ ;  /* 0x000000ffff087224 */ /* 0x000fe200078e00ff */
        /* <DEDUP_REMOVED lines=57> */
.L_x_1153:
[----:B------:R-:W-:Y:S01]  /*1770*/  MOV R2, 0x0 ;  /* 0x0000000000027802 */ /* 0x000fe20000000f00 */
[----:B------:R-:W-:Y:S01]  /*1780*/  IMAD.MOV.U32 R3, RZ, RZ, 0x7ff00000 ;  /* 0x7ff00000ff037424 */ /* 0x000fe200078e00ff */
[----:B------:R-:W-:-:S05]  /*1790*/  LOP3.LUT P0, RZ, R7, 0x7fffffff, RZ, 0xc0, !PT ;  /* 0x7fffffff07ff7812 */ /* 0x000fca000780c0ff */
[----:B------:R-:W-:-:S10]  /*17a0*/  DFMA R2, R6, R2, +INF ;  /* 0x7ff000000602742b */ /* 0x000fd40000000002 */
[----:B------:R-:W-:Y:S02]  /*17b0*/  FSEL R6, R2, RZ, P0 ;  /* 0x000000ff02067208 */ /* 0x000fe40000000000 */
[----:B------:R-:W-:-:S07]  /*17c0*/  FSEL R7, R3, -QNAN , P0 ;  /* 0xfff0000003077808 */ /* 0x000fce0000000000 */
.L_x_1154:
[----:B------:R-:W-:Y:S05]  /*17d0*/  BSYNC.RECONVERGENT B2 ;  /* 0x0000000000027941 */ /* 0x000fea0003800200 */
.L_x_1152:
[----:B------:R-:W-:Y:S01]  /*17e0*/  DADD R10, -RZ, -R6 ;  /* 0x00000000ff0a7229 */ /* 0x000fe20000000906 */
[----:B------:R-:W-:Y:S01]  /*17f0*/  IMAD.MOV.U32 R2, RZ, RZ, RZ ;  /* 0x000000ffff027224 */ /* 0x000fe200078e00ff */
[----:B------:R-:W-:Y:S04]  /*1800*/  BSSY.RECONVERGENT B2, `(.L_x_1155) ;  /* 0x0000010000027945 */ /* 0x000fe80003800200 */
[----:B------:R-:W0:Y:S04]  /*1810*/  MUFU.RSQ64H R3, R11 ;  /* 0x0000000b00037308 */ /* 0x000e280000001c00 */
[----:B------:R-:W-:-:S05]  /*1820*/  VIADD R12, R11, 0xfff00000 ;  /* 0xfff000000b0c7836 */ /* 0x000fca0000000000 */
[----:B------:R-:W-:Y:S01]  /*1830*/  ISETP.GE.U32.AND P0, PT, R12, 0x7fe00000, PT ;  /* 0x7fe000000c00780c */ /* 0x000fe20003f06070 */
[----:B0-----:R-:W-:-:S08]  /*1840*/  DMUL R8, R2, R2 ;  /* 0x0000000202087228 */ /* 0x001fd00000000000 */
[----:B------:R-:W-:Y:S01]  /*1850*/  DFMA R8, -R8, -R6, 1 ;  /* 0x3ff000000808742b */ /* 0x000fe20000000906 */
[----:B------:R-:W-:Y:S02]  /*1860*/  IMAD.MOV.U32 R6, RZ, RZ, 0x0 ;  /* 0x00000000ff067424 */ /* 0x000fe400078e00ff */
[----:B------:R-:W-:-:S06]  /*1870*/  IMAD.MOV.U32 R7, RZ, RZ, 0x3fd80000 ;  /* 0x3fd80000ff077424 */ /* 0x000fcc00078e00ff */
[----:B------:R-:W-:Y:S02]  /*1880*/  DFMA R6, R8, R6, 0.5 ;  /* 0x3fe000000806742b */ /* 0x000fe40000000006 */
[----:B------:R-:W-:-:S08]  /*1890*/  DMUL R8, R2, R8 ;  /* 0x0000000802087228 */ /* 0x000fd00000000000 */
[----:B------:R-:W-:Y:S01]  /*18a0*/  DFMA R2, R6, R8, R2 ;  /* 0x000000080602722b */ /* 0x000fe20000000002 */
[----:B------:R-:W-:Y:S10]  /*18b0*/  @!P0 BRA `(.L_x_1156) ;  /* 0x0000000000108947 */ /* 0x000ff40003800000 */
[----:B------:R-:W-:-:S07]  /*18c0*/  MOV R12, 0x18e0 ;  /* 0x000018e0000c7802 */ /* 0x000fce0000000f00 */
[----:B------:R-:W-:Y:S05]  /*18d0*/  CALL.REL.NOINC `($__internal_79_$__cuda_sm20_drsqrt_f64_slowpath_v2) ;  /* 0x0000000800947944 */ /* 0x000fea0003c00000 */
[----:B------:R-:W-:Y:S02]  /*18e0*/  IMAD.MOV.U32 R2, RZ, RZ, R6 ;  /* 0x000000ffff027224 */ /* 0x000fe400078e0006 */
[----:B------:R-:W-:-:S07]  /*18f0*/  IMAD.MOV.U32 R3, RZ, RZ, R7 ;  /* 0x000000ffff037224 */ /* 0x000fce00078e0007 */
.L_x_1156:
[----:B------:R-:W-:Y:S05]  /*1900*/  BSYNC.RECONVERGENT B2 ;  /* 0x0000000000027941 */ /* 0x000fea0003800200 */
.L_x_1155:
[----:B------:R-:W-:Y:S01]  /*1910*/  UMOV UR6, 0xc30baa54 ;  /* 0xc30baa5400067882 */ /* 0x000fe20000000000 */
[----:B------:R-:W-:Y:S01]  /*1920*/  UMOV UR7, 0x3ff59895 ;  /* 0x3ff5989500077882 */ /* 0x000fe20000000000 */
[----:B------:R-:W-:Y:S01]  /*1930*/  IMAD.MOV.U32 R10, RZ, RZ, 0x1 ;  /* 0x00000001ff0a7424 */ /* 0x000fe200078e00ff */
[----:B------:R-:W-:Y:S01]  /*1940*/  DADD R6, R2, UR6 ;  /* 0x0000000602067e29 */ /* 0x000fe20008000000 */
[----:B------:R-:W-:Y:S01]  /*1950*/  UMOV UR6, 0x956a143f ;  /* 0x956a143f00067882 */ /* 0x000fe20000000000 */
[----:B------:R-:W-:Y:S01]  /*1960*/  UMOV UR7, 0x3ffae8e5 ;  /* 0x3ffae8e500077882 */ /* 0x000fe20000000000 */
[----:B------:R-:W-:Y:S01]  /*1970*/  MOV R8, 0x964e259c ;  /* 0x964e259c00087802 */ /* 0x000fe20000000f00 */
[----:B------:R-:W-:Y:S01]  /*1980*/  IMAD.MOV.U32 R9, RZ, RZ, 0x3ffa2013 ;  /* 0x3ffa2013ff097424 */ /* 0x000fe200078e00ff */
[----:B------:R-:W-:Y:S03]  /*1990*/  BSSY.RECONVERGENT B2, `(.L_x_1151) ;  /* 0x0000029000027945 */ /* 0x000fe60003800200 */
        /* <DEDUP_REMOVED lines=9> */
[-C--:B------:R-:W-:Y:S01]  /*1a30*/  DFMA R6, R6, R2.reuse, UR6 ;  /* 0x0000000606067e2b */ /* 0x080fe20008000002 */
[----:B------:R-:W-:Y:S01]  /*1a40*/  UMOV UR6, 0x1c71b0bf ;  /* 0x1c71b0bf00067882 */ /* 0x000fe20000000000 */
[----:B------:R-:W-:Y:S02]  /*1a50*/  UMOV UR7, 0x3fe8e210 ;  /* 0x3fe8e21000077882 */ /* 0x000fe40000000000 */
[----:B------:R-:W-:Y:S01]  /*1a60*/  DFMA R8, R2, UR6, R8 ;  /* 0x0000000602087c2b */ /* 0x000fe20008000008 */
        /* <DEDUP_REMOVED lines=10> */
[----:B------:R-:W-:Y:S02]  /*1b10*/  DFMA R14, R8, R2, UR6 ;  /* 0x00000006080e7e2b */ /* 0x000fe40008000002 */
[----:B0-----:R-:W-:-:S08]  /*1b20*/  DFMA R12, -R6, R10, 1 ;  /* 0x3ff00000060c742b */ /* 0x001fd0000000010a */
[----:B------:R-:W-:Y:S01]  /*1b30*/  FSETP.GEU.AND P1, PT, |R15|, 6.5827683646048100446e-37, PT ;  /* 0x036000000f00780b */ /* 0x000fe20003f2e200 */
        /* <DEDUP_REMOVED lines=14> */
.L_x_1157:
[----:B------:R-:W-:Y:S05]  /*1c20*/  BSYNC.RECONVERGENT B2 ;  /* 0x0000000000027941 */ /* 0x000fea0003800200 */
.L_x_1151:
[----:B------:R-:W-:Y:S05]  /*1c30*/  BSYNC.RECONVERGENT B0 ;  /* 0x0000000000007941 */ /* 0x000fea0003800200 */
.L_x_1147:
[----:B------:R-:W-:Y:S01]  /*1c40*/  DADD R6, -RZ, -R2 ;  /* 0x00000000ff067229 */ /* 0x000fe20000000902 */
[----:B------:R-:W-:-:S09]  /*1c50*/  ISETP.GT.AND P0, PT, R5, 0x3fefffff, PT ;  /* 0x3fefffff0500780c */ /* 0x000fd20003f04270 */
[----:B------:R-:W-:Y:S02]  /*1c60*/  FSEL R4, R6, R2, P0 ;  /* 0x0000000206047208 */ /* 0x000fe40000000000 */
[----:B------:R-:W-:-:S07]  /*1c70*/  FSEL R5, R7, R3, P0 ;  /* 0x0000000307057208 */ /* 0x000fce0000000000 */
.L_x_1146:
[----:B------:R-:W-:Y:S05]  /*1c80*/  BSYNC.RECONVERGENT B1 ;  /* 0x0000000000017941 */ /* 0x000fea0003800200 */
.L_x_1144:
[----:B------:R-:W0:Y:S01]  /*1c90*/  LDC.64 R6, c[0x0][0x388] ;  /* 0x0000e200ff067b82 */ /* 0x000e220000000a00 */
[----:B------:R-:W-:Y:S01]  /*1ca0*/  UMOV UR6, 0xf626cdd5 ;  /* 0xf626cdd500067882 */ /* 0x000fe20000000000 */
[----:B------:R-:W-:Y:S02]  /*1cb0*/  UMOV UR7, 0x3ca21165 ;  /* 0x3ca2116500077882 */ /* 0x000fe40000000000 */
[----:B------:R-:W-:Y:S01]  /*1cc0*/  DMUL R2, R4, -UR6 ;  /* 0x8000000604027c28 */ /* 0x000fe20008000000 */
[----:B------:R-:W-:Y:S01]  /*1cd0*/  UMOV UR6, 0x667f3bcc ;  /* 0x667f3bcc00067882 */ /* 0x000fe20000000000 */
[----:B------:R-:W-:-:S06]  /*1ce0*/  UMOV UR7, 0x3ff6a09e ;  /* 0x3ff6a09e00077882 */ /* 0x000fcc0000000000 */
[----:B------:R-:W-:-:S08]  /*1cf0*/  DFMA R2, R4, -UR6, R2 ;  /* 0x8000000604027c2b */ /* 0x000fd00008000002 */
[----:B------:R-:W-:Y:S01]  /*1d00*/  DADD R2, RZ, R2 ;  /* 0x00000000ff027229 */ /* 0x000fe20000000002 */
[----:B0-----:R-:W-:-:S06]  /*1d10*/  IMAD.WIDE R4, R0, 0x8, R6 ;  /* 0x0000000800047825 */ /* 0x001fcc00078e0206 */
[----:B------:R-:W-:Y:S01]  /*1d20*/  STG.E.64 desc[UR4][R4.64], R2 ;  /* 0x0000000204007986 */ /* 0x000fe2000c101b04 */
[----:B------:R-:W-:Y:S05]  /*1d30*/  EXIT ;  /* 0x000000000000794d */ /* 0x000fea0003800000 */
        .weak           $__internal_78_$__cuda_sm20_div_rn_f64_full
        .type           $__internal_78_$__cuda_sm20_div_rn_f64_full,@function
        .size           $__internal_78_$__cuda_sm20_div_rn_f64_full,($__internal_79_$__cuda_sm20_drsqrt_f64_slowpath_v2 - $__internal_78_$__cuda_sm20_div_rn_f64_full)
$__internal_78_$__cuda_sm20_div_rn_f64_full:
[C---:B------:R-:W-:Y:S01]  /*1d40*/  FSETP.GEU.AND P0, PT, |R9|.reuse, 1.469367938527859385e-39, PT ;  /* 0x001000000900780b */ /* 0x040fe20003f0e200 */
[----:B------:R-:W-:Y:S01]  /*1d50*/  IMAD.MOV.U32 R11, RZ, RZ, R15 ;  /* 0x000000ffff0b7224 */ /* 0x000fe200078e000f */
[C---:B------:R-:W-:Y:S01]  /*1d60*/  LOP3.LUT R6, R9.reuse, 0x800fffff, RZ, 0xc0, !PT ;  /* 0x800fffff09067812 */ /* 0x040fe200078ec0ff */
[----:B------:R-:W-:Y:S01]  /*1d70*/  IMAD.MOV.U32 R18, RZ, RZ, 0x1 ;  /* 0x00000001ff127424 */ /* 0x000fe200078e00ff */
[----:B------:R-:W-:Y:S01]  /*1d80*/  LOP3.LUT R16, R9, 0x7ff00000, RZ, 0xc0, !PT ;  /* 0x7ff0000009107812 */ /* 0x000fe200078ec0ff */
[----:B------:R-:W-:Y:S01]  /*1d90*/  IMAD.MOV.U32 R10, RZ, RZ, R14 ;  /* 0x000000ffff0a7224 */ /* 0x000fe200078e000e */
[----:B------:R-:W-:Y:S01]  /*1da0*/  LOP3.LUT R7, R6, 0x3ff00000, RZ, 0xfc, !PT ;  /* 0x3ff0000006077812 */ /* 0x000fe200078efcff */
[----:B------:R-:W-:Y:S01]  /*1db0*/  IMAD.MOV.U32 R6, RZ, RZ, R8 ;  /* 0x000000ffff067224 */ /* 0x000fe200078e0008 */
[C---:B------:R-:W-:Y:S01]  /*1dc0*/  FSETP.GEU.AND P2, PT, |R11|.reuse, 1.469367938527859385e-39, PT ;  /* 0x001000000b00780b */ /* 0x040fe20003f4e200 */
[----:B------:R-:W-:Y:S01]  /*1dd0*/  BSSY.RECONVERGENT B3, `(.L_x_1158) ;  /* 0x0000051000037945 */ /* 0x000fe20003800200 */
[----:B------:R-:W-:-:S03]  /*1de0*/  LOP3.LUT R13, R11, 0x7ff00000, RZ, 0xc0, !PT ;  /* 0x7ff000000b0d7812 */ /* 0x000fc600078ec0ff */
[----:B------:R-:W-:Y:S01]  /*1df0*/  @!P0 DMUL R6, R8, 8.98846567431157953865e+307 ;  /* 0x7fe0000008068828 */ /* 0x000fe20000000000 */
[----:B------:R-:W-:-:S05]  /*1e00*/  ISETP.GE.U32.AND P1, PT, R13, R16, PT ;  /* 0x000000100d00720c */ /* 0x000fca0003f26070 */
[----:B------:R-:W0:Y:S02]  /*1e10*/  MUFU.RCP64H R19, R7 ;  /* 0x0000000700137308 */ /* 0x000e240000001800 */
[----:B------:R-:W-:Y:S01]  /*1e20*/  @!P2 LOP3.LUT R14, R9, 0x7ff00000, RZ, 0xc0, !PT ;  /* 0x7ff00000090ea812 */ /* 0x000fe200078ec0ff */
[----:B------:R-:W-:-:S03]  /*1e30*/  @!P2 IMAD.MOV.U32 R20, RZ, RZ, RZ ;  /* 0x000000ffff14a224 */ /* 0x000fc600078e00ff */
        /* <DEDUP_REMOVED lines=8> */
[----:B------:R-:W-:Y:S02]  /*1ec0*/  SEL R3, R14, 0x63400000, !P1 ;  /* 0x634000000e037807 */ /* 0x000fe40004800000 */
[----:B------:R-:W-:Y:S02]  /*1ed0*/  MOV R2, R10 ;  /* 0x0000000a00027202 */ /* 0x000fe40000000f00 */
        /* <DEDUP_REMOVED lines=43> */
.L_x_1159:
        /* <DEDUP_REMOVED lines=16> */
.L_x_1162:
[----:B------:R-:W-:Y:S02]  /*2290*/  LOP3.LUT R15, R9, 0x80000, RZ, 0xfc, !PT ;  /* 0x00080000090f7812 */ /* 0x000fe400078efcff */
[----:B------:R-:W-:Y:S01]  /*22a0*/  MOV R14, R8 ;  /* 0x00000008000e7202 */ /* 0x000fe20000000f00 */
[----:B------:R-:W-:Y:S06]  /*22b0*/  BRA `(.L_x_1160) ;  /* 0x0000000000087947 */ /* 0x000fec0003800000 */
.L_x_1161:
[----:B------:R-:W-:Y:S01]  /*22c0*/  LOP3.LUT R15, R11, 0x80000, RZ, 0xfc, !PT ;  /* 0x000800000b0f7812 */ /* 0x000fe200078efcff */
[----:B------:R-:W-:-:S07]  /*22d0*/  IMAD.MOV.U32 R14, RZ, RZ, R10 ;  /* 0x000000ffff0e7224 */ /* 0x000fce00078e000a */
.L_x_1160:
[----:B------:R-:W-:Y:S05]  /*22e0*/  BSYNC.RECONVERGENT B3 ;  /* 0x0000000000037941 */ /* 0x000fea0003800200 */
.L_x_1158:
[----:B------:R-:W-:Y:S02]  /*22f0*/  IMAD.MOV.U32 R13, RZ, RZ, 0x0 ;  /* 0x00000000ff0d7424 */ /* 0x000fe400078e00ff */
[----:B------:R-:W-:Y:S02]  /*2300*/  IMAD.MOV.U32 R2, RZ, RZ, R14 ;  /* 0x000000ffff027224 */ /* 0x000fe400078e000e */
[----:B------:R-:W-:Y:S01]  /*2310*/  IMAD.MOV.U32 R3, RZ, RZ, R15 ;  /* 0x000000ffff037224 */ /* 0x000fe200078e000f */
[----:B------:R-:W-:Y:S06]  /*2320*/  RET.REL.NODEC R12 `(vec_normcdfinv) ;  /* 0xffffffdc0c347950 */ /* 0x000fec0003c3ffff */
        .weak           $__internal_79_$__cuda_sm20_drsqrt_f64_slowpath_v2
        .type           $__internal_79_$__cuda_sm20_drsqrt_f64_slowpath_v2,@function
        .size           $__internal_79_$__cuda_sm20_drsqrt_f64_slowpath_v2,(.L_x_1589 - $__internal_79_$__cuda_sm20_drsqrt_f64_slowpath_v2)
$__internal_79_$__cuda_sm20_drsqrt_f64_slowpath_v2:
[----:B------:R-:W-:Y:S01]  /*2330*/  DSETP.NEU.AND P0, PT, R10, RZ, PT ;  /* 0x000000ff0a00722a */ /* 0x000fe20003f0d000 */
[----:B------:R-:W-:Y:S01]  /*2340*/  BSSY.RECONVERGENT B3, `(.L_x_1163) ;  /* 0x000001e000037945 */ /* 0x000fe20003800200 */
[----:B------:R-:W-:-:S12]  /*2350*/  LOP3.LUT R6, R11, 0x80000000, RZ, 0xc0, !PT ;  /* 0x800000000b067812 */ /* 0x000fd800078ec0ff */
[----:B------:R-:W-:Y:S05]  /*2360*/  @!P0 BRA `(.L_x_1164) ;  /* 0x0000000000648947 */ /* 0x000fea0003800000 */
[----:B------:R-:W-:Y:S01]  /*2370*/  DSETP.GTU.AND P0, PT, |R10|, +INF , PT ;  /* 0x7ff000000a00742a */ /* 0x000fe20003f0c200 */
[----:B------:R-:W-:Y:S02]  /*2380*/  IMAD.MOV.U32 R2, RZ, RZ, R10 ;  /* 0x000000ffff027224 */ /* 0x000fe400078e000a */
[----:B------:R-:W-:-:S11]  /*2390*/  IMAD.MOV.U32 R3, RZ, RZ, R11 ;  /* 0x000000ffff037224 */ /* 0x000fd600078e000b */
[----:B------:R-:W-:Y:S05]  /*23a0*/  @P0 BRA `(.L_x_1165) ;  /* 0x00000000004c0947 */ /* 0x000fea0003800000 */
[----:B------:R-:W-:-:S13]  /*23b0*/  ISETP.NE.AND P0, PT, R6, RZ, PT ;  /* 0x000000ff0600720c */ /* 0x000fda0003f05270 */
[----:B------:R-:W-:Y:S01]  /*23c0*/  @P0 IMAD.MOV.U32 R6, RZ, RZ, 0x0 ;  /* 0x00000000ff060424 */ /* 0x000fe200078e00ff */
[----:B------:R-:W-:Y:S01]  /*23d0*/  @P0 MOV R7, 0xfff80000 ;  /* 0xfff8000000070802 */ /* 0x000fe20000000f00 */
        /* <DEDUP_REMOVED lines=16> */
.L_x_1165:
[----:B------:R-:W-:Y:S01]  /*24e0*/  DADD R6, R2, R2 ;  /* 0x0000000002067229 */ /* 0x000fe20000000002 */
[----:B------:R-:W-:Y:S10]  /*24f0*/  BRA `(.L_x_1166) ;  /* 0x0000000000087947 */ /* 0x000ff40003800000 */
.L_x_1164:
[----:B------:R-:W-:Y:S01]  /*2500*/  LOP3.LUT R7, R6, 0x7ff00000, RZ, 0xfc, !PT ;  /* 0x7ff0000006077812 */ /* 0x000fe200078efcff */
[----:B------:R-:W-:-:S07]  /*2510*/  IMAD.MOV.U32 R6, RZ, RZ, RZ ;  /* 0x000000ffff067224 */ /* 0x000fce00078e00ff */
.L_x_1166:
[----:B------:R-:W-:Y:S05]  /*2520*/  BSYNC.RECONVERGENT B3 ;  /* 0x0000000000037941 */ /* 0x000fea0003800200 */
.L_x_1163:
[----:B------:R-:W-:Y:S02]  /*2530*/  IMAD.MOV.U32 R2, RZ, RZ, R12 ;  /* 0x000000ffff027224 */ /* 0x000fe400078e000c */
[----:B------:R-:W-:-:S04]  /*2540*/  IMAD.MOV.U32 R3, RZ, RZ, 0x0 ;  /* 0x00000000ff037424 */ /* 0x000fc800078e00ff */
[----:B------:R-:W-:Y:S05]  /*2550*/  RET.REL.NODEC R2 `(vec_normcdfinv) ;  /* 0xffffffd802a87950 */ /* 0x000fea0003c3ffff */
.L_x_1167:
        /* <DEDUP_REMOVED lines=10> */
.L_x_1589:


//--------------------- .text.vec_normcdf         --------------------------
	.section	.text.vec_normcdf,"ax",@progbits
	.align	128
        .global         vec_normcdf
        .type           vec_normcdf,@function
        .size           vec_normcdf,(.L_x_1717 - vec_normcdf)
        .other          vec_normcdf,@"STO_CUDA_ENTRY STV_DEFAULT"
vec_normcdf:
.text.vec_normcdf:
        /* <DEDUP_REMOVED lines=19> */
[----:B------:R-:W-:Y:S01]  /*0130*/  UMOV UR6, 0x667f3bcd ;  /* 0x667f3bcd00067882 */ /* 0x000fe20000000000 */
[----:B------:R-:W-:Y:S01]  /*0140*/  UMOV UR7, 0x3fe6a09e ;  /* 0x3fe6a09e00077882 */ /* 0x000fe20000000000 */
[----:B------:R-:W-:Y:S01]  /*0150*/  BSSY.RECONVERGENT B0, `(.L_x_1168) ;  /* 0x00000b1000007945 */ /* 0x000fe20003800200 */
[----:B--2---:R-:W-:Y:S01]  /*0160*/  DSETP.GT.AND P0, PT, |R8|, 38.5, PT ;  /* 0x404340000800742a */ /* 0x004fe20003f04200 */
[----:B------:R-:W-:-:S05]  /*0170*/  LOP3.LUT R3, R3, 0x80000000, R9, 0xb8, !PT ;  /* 0x8000000003037812 */ /* 0x000fca00078eb809 */
[----:B------:R-:W-:Y:S02]  /*0180*/  FSEL R3, R3, R9, P0 ;  /* 0x0000000903037208 */ /* 0x000fe40000000000 */
[----:B------:R-:W-:-:S06]  /*0190*/  FSEL R2, R8, RZ, !P0 ;  /* 0x000000ff08027208 */ /* 0x000fcc0004000000 */
[----:B------:R-:W-:-:S08]  /*01a0*/  DMUL R4, R2, -UR6 ;  /* 0x8000000602047c28 */ /* 0x000fd00008000000 */
[----:B------:R-:W-:Y:S01]  /*01b0*/  DFMA R6, R2, -UR6, -R4 ;  /* 0x8000000602067c2b */ /* 0x000fe20008000804 */
[----:B------:R-:W-:Y:S01]  /*01c0*/  UMOV UR6, 0x13b26456 ;  /* 0x13b2645600067882 */ /* 0x000fe20000000000 */
[----:B------:R-:W-:-:S06]  /*01d0*/  UMOV UR7, 0x3c8bdd34 ;  /* 0x3c8bdd3400077882 */ /* 0x000fcc0000000000 */
[----:B------:R-:W-:-:S08]  /*01e0*/  DFMA R6, R2, UR6, R6 ;  /* 0x0000000602067c2b */ /* 0x000fd00008000006 */
[----:B------:R-:W-:-:S10]  /*01f0*/  DADD R8, R4, R6 ;  /* 0x0000000004087229 */ /* 0x000fd40000000006 */
[----:B------:R-:W-:-:S04]  /*0200*/  LOP3.LUT R11, R9, 0x7fffffff, RZ, 0xc0, !PT ;  /* 0x7fffffff090b7812 */ /* 0x000fc800078ec0ff */
[----:B------:R-:W-:-:S13]  /*0210*/  ISETP.GT.U32.AND P0, PT, R11, 0x7fefffff, PT ;  /* 0x7fefffff0b00780c */ /* 0x000fda0003f04070 */
[----:B------:R-:W-:Y:S05]  /*0220*/  @P0 BRA `(.L_x_1169) ;  /* 0x0000000800680947 */ /* 0x000fea0003800000 */
[----:B------:R-:W-:Y:S01]  /*0230*/  IMAD.MOV.U32 R10, RZ, RZ, R8 ;  /* 0x000000ffff0a7224 */ /* 0x000fe200078e0008 */
[----:B------:R-:W-:Y:S01]  /*0240*/  UMOV UR6, 0xd4e0bfd7 ;  /* 0xd4e0bfd700067882 */ /* 0x000fe20000000000 */
[----:B------:R-:W-:Y:S01]  /*0250*/  IMAD.MOV.U32 R14, RZ, RZ, RZ ;  /* 0x000000ffff0e7224 */ /* 0x000fe200078e00ff */
[----:B------:R-:W-:Y:S01]  /*0260*/  UMOV UR7, 0x3df8774a ;  /* 0x3df8774a00077882 */ /* 0x000fe20000000000 */
[----:B------:R-:W-:Y:S02]  /*0270*/  ISETP.GT.U32.AND P0, PT, R11, 0x403b4000, PT ;  /* 0x403b40000b00780c */ /* 0x000fe40003f04070 */
[----:B------:R-:W-:-:S06]  /*0280*/  DADD R16, R10, 4 ;  /* 0x401000000a107429 */ /* 0x000fcc0000000000 */
[----:B------:R-:W0:Y:S02]  /*0290*/  MUFU.RCP64H R15, R17 ;  /* 0x00000011000f7308 */ /* 0x000e240000001800 */
[----:B0-----:R-:W-:-:S08]  /*02a0*/  DFMA R12, -R16, R14, 1 ;  /* 0x3ff00000100c742b */ /* 0x001fd0000000010e */
[----:B------:R-:W-:Y:S02]  /*02b0*/  DFMA R18, R12, R12, R12 ;  /* 0x0000000c0c12722b */ /* 0x000fe4000000000c */
[----:B------:R-:W-:-:S06]  /*02c0*/  DADD R12, R10, -4 ;  /* 0xc01000000a0c7429 */ /* 0x000fcc0000000000 */
[----:B------:R-:W-:-:S08]  /*02d0*/  DFMA R14, R14, R18, R14 ;  /* 0x000000120e0e722b */ /* 0x000fd0000000000e */
[----:B------:R-:W-:-:S08]  /*02e0*/  DMUL R12, R12, R14 ;  /* 0x0000000e0c0c7228 */ /* 0x000fd00000000000 */
[----:B------:R-:W-:-:S08]  /*02f0*/  DADD R18, R12, 1 ;  /* 0x3ff000000c127429 */ /* 0x000fd00000000000 */
[----:B------:R-:W-:-:S08]  /*0300*/  DFMA R18, R18, -4, R10 ;  /* 0xc01000001212782b */ /* 0x000fd0000000000a */
[----:B------:R-:W-:-:S08]  /*0310*/  DFMA R18, R10, -R12, R18 ;  /* 0x8000000c0a12722b */ /* 0x000fd00000000012 */
[----:B------:R-:W-:Y:S01]  /*0320*/  DFMA R14, R14, R18, R12 ;  /* 0x000000120e0e722b */ /* 0x000fe2000000000c */
[----:B------:R-:W-:Y:S02]  /*0330*/  IMAD.MOV.U32 R12, RZ, RZ, -0x2fc2cd8 ;  /* 0xfd03d328ff0c7424 */ /* 0x000fe400078e00ff */
[----:B------:R-:W-:Y:S02]  /*0340*/  IMAD.MOV.U32 R13, RZ, RZ, 0x3e44e1c6 ;  /* 0x3e44e1c6ff0d7424 */ /* 0x000fe400078e00ff */
[----:B------:R-:W-:Y:S02]  /*0350*/  IMAD.MOV.U32 R18, RZ, RZ, 0x0 ;  /* 0x00000000ff127424 */ /* 0x000fe400078e00ff */
[----:B------:R-:W-:Y:S02]  /*0360*/  IMAD.MOV.U32 R19, RZ, RZ, 0x3ff00000 ;  /* 0x3ff00000ff137424 */ /* 0x000fe400078e00ff */
[----:B------:R-:W-:Y:S01]  /*0370*/  DFMA R12, R14, -UR6, -R12 ;  /* 0x800000060e0c7c2b */ /* 0x000fe2000800080c */
[----:B------:R-:W-:Y:S01]  /*0380*/  UMOV UR6, 0x9f7a56b6 ;  /* 0x9f7a56b600067882 */ /* 0x000fe20000000000 */
[----:B------:R-:W-:-:S02]  /*0390*/  UMOV UR7, 0x3e433014 ;  /* 0x3e43301400077882 */ /* 0x000fc40000000000 */
[----:B------:R-:W-:-:S04]  /*03a0*/  DFMA R18, R10, 2, R18 ;  /* 0x400000000a12782b */ /* 0x000fc80000000012 */
        /* <DEDUP_REMOVED lines=47> */
[----:B------:R-:W-:Y:S01]  /*06a0*/  UMOV UR7, 0x3fb9ddb2 ;  /* 0x3fb9ddb200077882 */ /* 0x000fe20000000000 */
[----:B------:R-:W0:Y:S01]  /*06b0*/  MUFU.RCP64H R13, R19 ;  /* 0x00000013000d7308 */ /* 0x000e220000001800 */
[----:B------:R-:W-:-:S04]  /*06c0*/  IMAD.MOV.U32 R12, RZ, RZ, RZ ;  /* 0x000000ffff0c7224 */ /* 0x000fc800078e00ff */
[----:B------:R-:W-:Y:S01]  /*06d0*/  DFMA R16, R14, R16, -UR6 ;  /* 0x800000060e107e2b */ /* 0x000fe20008000010 */
[----:B------:R-:W-:Y:S01]  /*06e0*/  UMOV UR6, 0xfcfa5fda ;  /* 0xfcfa5fda00067882 */ /* 0x000fe20000000000 */
[----:B------:R-:W-:-:S06]  /*06f0*/  UMOV UR7, 0x3fb16ece ;  /* 0x3fb16ece00077882 */ /* 0x000fcc0000000000 */
[----:B------:R-:W-:Y:S01]  /*0700*/  DFMA R16, R14, R16, UR6 ;  /* 0x000000060e107e2b */ /* 0x000fe20008000010 */
[----:B------:R-:W-:Y:S01]  /*0710*/  UMOV UR6, 0xf66fb6d6 ;  /* 0xf66fb6d600067882 */ /* 0x000fe20000000000 */
[----:B------:R-:W-:Y:S01]  /*0720*/  UMOV UR7, 0x3f8f7f5d ;  /* 0x3f8f7f5d00077882 */ /* 0x000fe20000000000 */
[----:B0-----:R-:W-:Y:S02]  /*0730*/  DFMA R20, -R18, R12, 1 ;  /* 0x3ff000001214742b */ /* 0x001fe4000000010c */
[----:B------:R-:W-:-:S03]  /*0740*/  DMUL R18, R10, -R10 ;  /* 0x8000000a0a127228 */ /* 0x000fc60000000000 */
[----:B------:R-:W-:Y:S01]  /*0750*/  DFMA R16, R14, R16, UR6 ;  /* 0x000000060e107e2b */ /* 0x000fe20008000010 */
[----:B------:R-:W-:Y:S01]  /*0760*/  UMOV UR6, 0xd154a29d ;  /* 0xd154a29d00067882 */ /* 0x000fe20000000000 */
[----:B------:R-:W-:Y:S01]  /*0770*/  UMOV UR7, 0x3fc1df1a ;  /* 0x3fc1df1a00077882 */ /* 0x000fe20000000000 */
[----:B------:R-:W-:-:S05]  /*0780*/  DFMA R20, R20, R20, R20 ;  /* 0x000000141414722b */ /* 0x000fca0000000014 */
[----:B------:R-:W-:Y:S01]  /*0790*/  DFMA R16, R14, R16, -UR6 ;  /* 0x800000060e107e2b */ /* 0x000fe20008000010 */
[----:B------:R-:W-:Y:S01]  /*07a0*/  UMOV UR6, 0x16e9fd7f ;  /* 0x16e9fd7f00067882 */ /* 0x000fe20000000000 */
[----:B------:R-:W-:Y:S01]  /*07b0*/  UMOV UR7, 0x3ff3ba59 ;  /* 0x3ff3ba5900077882 */ /* 0x000fe20000000000 */
[----:B------:R-:W-:Y:S01]  /*07c0*/  DFMA R12, R12, R20, R12 ;  /* 0x000000140c0c722b */ /* 0x000fe2000000000c */
[----:B------:R-:W-:-:S04]  /*07d0*/  IMAD.MOV.U32 R20, RZ, RZ, 0x652b82fe ;  /* 0x652b82feff147424 */ /* 0x000fc800078e00ff */
[----:B------:R-:W-:Y:S01]  /*07e0*/  DFMA R16, R14, R16, UR6 ;  /* 0x000000060e107e2b */ /* 0x000fe20008000010 */
[----:B------:R-:W-:Y:S01]  /*07f0*/  IMAD.MOV.U32 R21, RZ, RZ, 0x3ff71547 ;  /* 0x3ff71547ff157424 */ /* 0x000fe200078e00ff */
[----:B------:R-:W-:Y:S01]  /*0800*/  UMOV UR6, 0xfefa39ef ;  /* 0xfefa39ef00067882 */ /* 0x000fe20000000000 */
[----:B------:R-:W-:-:S04]  /*0810*/  UMOV UR7, 0x3fe62e42 ;  /* 0x3fe62e4200077882 */ /* 0x000fc80000000000 */
[----:B------:R-:W-:Y:S02]  /*0820*/  DFMA R20, R18, R20, 6.75539944105574400000e+15 ;  /* 0x433800001214742b */ /* 0x000fe40000000014 */
[----:B------:R-:W-:-:S06]  /*0830*/  DMUL R14, R16, R12 ;  /* 0x0000000c100e7228 */ /* 0x000fcc0000000000 */
[----:B------:R-:W-:Y:S02]  /*0840*/  DADD R22, R20, -6.75539944105574400000e+15 ;  /* 0xc338000014167429 */ /* 0x000fe40000000000 */
[----:B------:R-:W-:Y:S01]  /*0850*/  DMUL R24, R14, -2 ;  /* 0xc00000000e187828 */ /* 0x000fe20000000000 */
[----:B------:R-:W-:-:S04]  /*0860*/  LEA.HI R21, R20, R20, RZ, 0x1 ;  /* 0x0000001414157211 */ /* 0x000fc800078f08ff */
[----:B------:R-:W-:-:S03]  /*0870*/  SHF.R.S32.HI R21, RZ, 0x1, R21 ;  /* 0x00000001ff157819 */ /* 0x000fc60000011415 */
[----:B------:R-:W-:Y:S02]  /*0880*/  DFMA R16, R10, R24, R16 ;  /* 0x000000180a10722b */ /* 0x000fe40000000010 */
[--C-:B------:R-:W-:Y:S01]  /*0890*/  DFMA R24, R22, -UR6, R18.reuse ;  /* 0x8000000616187c2b */ /* 0x100fe20008000012 */
[----:B------:R-:W-:Y:S01]  /*08a0*/  UMOV UR6, 0x3b39803f ;  /* 0x3b39803f00067882 */ /* 0x000fe20000000000 */
[----:B------:R-:W-:Y:S01]  /*08b0*/  UMOV UR7, 0x3c7abc9e ;  /* 0x3c7abc9e00077882 */ /* 0x000fe20000000000 */
[----:B------:R-:W-:Y:S01]  /*08c0*/  IMAD.IADD R20, R20, 0x1, -R21 ;  /* 0x0000000114147824 */ /* 0x000fe200078e0a15 */
[----:B------:R-:W-:Y:S02]  /*08d0*/  DFMA R18, -R10, R10, -R18 ;  /* 0x0000000a0a12722b */ /* 0x000fe40000000912 */
[----:B------:R-:W-:Y:S02]  /*08e0*/  DADD R16, -R14, R16 ;  /* 0x000000000e107229 */ /* 0x000fe40000000110 */
[----:B------:R-:W-:Y:S01]  /*08f0*/  DFMA R22, R22, -UR6, R24 ;  /* 0x8000000616167c2b */ /* 0x000fe20008000018 */
[----:B------:R-:W-:Y:S01]  /*0900*/  UMOV UR6, 0x69ce2bdf ;  /* 0x69ce2bdf00067882 */ /* 0x000fe20000000000 */
[----:B------:R-:W-:Y:S01]  /*0910*/  IMAD.MOV.U32 R24, RZ, RZ, -0x35dec16 ;  /* 0xfca213eaff187424 */ /* 0x000fe200078e00ff */
[----:B------:R-:W-:Y:S01]  /*0920*/  UMOV UR7, 0x3e5ade15 ;  /* 0x3e5ade1500077882 */ /* 0x000fe20000000000 */
[----:B------:R-:W-:-:S02]  /*0930*/  IMAD.MOV.U32 R25, RZ, RZ, 0x3e928af3 ;  /* 0x3e928af3ff197424 */ /* 0x000fc400078e00ff */
[----:B------:R-:W-:-:S04]  /*0940*/  DFMA R16, R12, R16, R14 ;  /* 0x000000100c10722b */ /* 0x000fc8000000000e */
        /* <DEDUP_REMOVED lines=28> */
[----:B------:R-:W-:Y:S01]  /*0b10*/  LEA R21, R20, 0x3ff00000, 0x14 ;  /* 0x3ff0000014157811 */ /* 0x000fe200078ea0ff */
[----:B------:R-:W-:-:S06]  /*0b20*/  IMAD.MOV.U32 R20, RZ, RZ, RZ ;  /* 0x000000ffff147224 */ /* 0x000fcc00078e00ff */
[----:B------:R-:W-:-:S08]  /*0b30*/  DMUL R20, R22, R20 ;  /* 0x0000001416147228 */ /* 0x000fd00000000000 */
[----:B------:R-:W-:-:S08]  /*0b40*/  DFMA R18, R20, R18, R20 ;  /* 0x000000121412722b */ /* 0x000fd00000000014 */
[----:B------:R-:W-:-:S10]  /*0b50*/  DMUL R16, R16, R18 ;  /* 0x0000001210107228 */ /* 0x000fd40000000000 */
[----:B------:R-:W-:Y:S02]  /*0b60*/  FSEL R12, R16, RZ, !P0 ;  /* 0x000000ff100c7208 */ /* 0x000fe40004000000 */
[----:B------:R-:W-:Y:S02]  /*0b70*/  FSEL R13, R17, RZ, !P0 ;  /* 0x000000ff110d7208 */ /* 0x000fe40004000000 */
[----:B------:R-:W-:-:S04]  /*0b80*/  ISETP.GE.AND P0, PT, R9, RZ, PT ;  /* 0x000000ff0900720c */ /* 0x000fc80003f06270 */
[----:B------:R-:W-:-:S10]  /*0b90*/  DADD R10, -R12, 2 ;  /* 0x400000000c0a7429 */ /* 0x000fd40000000100 */
[----:B------:R-:W-:Y:S02]  /*0ba0*/  FSEL R10, R10, R12, !P0 ;  /* 0x0000000c0a0a7208 */ /* 0x000fe40004000000 */
[----:B------:R-:W-:Y:S01]  /*0bb0*/  FSEL R11, R11, R13, !P0 ;  /* 0x0000000d0b0b7208 */ /* 0x000fe20004000000 */
[----:B------:R-:W-:Y:S06]  /*0bc0*/  BRA `(.L_x_1170) ;  /* 0x0000000000247947 */ /* 0x000fec0003800000 */
.L_x_1169:
[----:B------:R-:W-:Y:S01]  /*0bd0*/  DADD R12, R8, R8 ;  /* 0x00000000080c7229 */ /* 0x000fe20000000008 */
[----:B------:R-:W-:Y:S02]  /*0be0*/  ISETP.GE.AND P1, PT, R9, RZ, PT ;  /* 0x000000ff0900720c */ /* 0x000fe40003f26270 */
[----:B------:R-:W-:Y:S02]  /*0bf0*/  ISETP.NE.AND P0, PT, R8, RZ, PT ;  /* 0x000000ff0800720c */ /* 0x000fe40003f05270 */
[----:B------:R-:W-:Y:S02]  /*0c00*/  FSEL R15, RZ, 2, P1 ;  /* 0x40000000ff0f7808 */ /* 0x000fe40000800000 */
[----:B------:R-:W-:-:S03]  /*0c10*/  ISETP.NE.AND P1, PT, R11, 0x7ff00000, PT ;  /* 0x7ff000000b00780c */ /* 0x000fc60003f25270 */
[----:B------:R-:W-:Y:S02]  /*0c20*/  FSEL R11, R12, RZ, P0 ;  /* 0x000000ff0c0b7208 */ /* 0x000fe40000000000 */
[-C--:B------:R-:W-:Y:S02]  /*0c30*/  FSEL R15, R15, R13.reuse, !P0 ;  /* 0x0000000d0f0f7208 */ /* 0x080fe40004000000 */
[----:B------:R-:W-:Y:S02]  /*0c40*/  FSEL R10, R11, R12, !P1 ;  /* 0x0000000c0b0a7208 */ /* 0x000fe40004800000 */
[----:B------:R-:W-:-:S07]  /*0c50*/  FSEL R11, R15, R13, !P1 ;  /* 0x0000000d0f0b7208 */ /* 0x000fce0004800000 */
.L_x_1170:
[----:B------:R-:W-:Y:S05]  /*0c60*/  BSYNC.RECONVERGENT B0 ;  /* 0x0000000000007941 */ /* 0x000fea0003800200 */
.L_x_1168:
[----:B------:R-:W-:Y:S02]  /*0c70*/  ISETP.GE.U32.AND P0, PT, R3, -0x400fffff, PT ;  /* 0xbff000010300780c */ /* 0x000fe40003f06070 */
[----:B------:R-:W0:Y:S11]  /*0c80*/  LDC.64 R2, c[0x0][0x388] ;  /* 0x0000e200ff027b82 */ /* 0x000e360000000a00 */
[----:B------:R-:W-:-:S02]  /*0c90*/  @P0 DADD R4, R4, -R8 ;  /* 0x0000000004040229 */ /* 0x000fc40000000808 */
[----:B------:R-:W-:-:S06]  /*0ca0*/  @P0 DMUL R8, R8, -2 ;  /* 0xc000000008080828 */ /* 0x000fcc0000000000 */
[----:B------:R-:W-:Y:S02]  /*0cb0*/  @P0 DADD R4, R6, R4 ;  /* 0x0000000006040229 */ /* 0x000fe40000000004 */
[----:B------:R-:W-:Y:S01]  /*0cc0*/  @P0 DMUL R8, R10, R8 ;  /* 0x000000080a080228 */ /* 0x000fe20000000000 */
[----:B0-----:R-:W-:-:S07]  /*0cd0*/  IMAD.WIDE R2, R0, 0x8, R2 ;  /* 0x0000000800027825 */ /* 0x001fce00078e0202 */
[----:B------:R-:W-:-:S08]  /*0ce0*/  @P0 DFMA R10, R4, R8, R10 ;  /* 0x00000008040a022b */ /* 0x000fd0000000000a */
[----:B------:R-:W-:-:S07]  /*0cf0*/  DMUL R10, R10, 0.5 ;  /* 0x3fe000000a0a7828 */ /* 0x000fce0000000000 */
[----:B------:R-:W-:Y:S01]  /*0d00*/  STG.E.64 desc[UR4][R2.64], R10 ;  /* 0x0000000a02007986 */ /* 0x000fe2000c101b04 */
[----:B------:R-:W-:Y:S05]  /*0d10*/  EXIT ;  /* 0x000000000000794d */ /* 0x000fea0003800000 */
.L_x_1171:
        /* <DEDUP_REMOVED lines=14> */
.L_x_1717:


//--------------------- .text.vec_log             --------------------------
	.section	.text.vec_log,"ax",@progbits
	.align	128
        .global         vec_log
        .type           vec_log,@function
        .size           vec_log,(.L_x_1718 - vec_log)
        .other          vec_log,@"STO_CUDA_ENTRY STV_DEFAULT"
vec_log:
.text.vec_log:
        /* <DEDUP_REMOVED lines=19> */
[----:B--2---:R-:W-:Y:S01]  /*0130*/  ISETP.GT.AND P0, PT, R5, 0xfffff, PT ;  /* 0x000fffff0500780c */ /* 0x004fe20003f04270 */
[----:B------:R-:W-:Y:S01]  /*0140*/  IMAD.MOV.U32 R6, RZ, RZ, R4 ;  /* 0x000000ffff067224 */ /* 0x000fe200078e0004 */
[----:B------:R-:W-:Y:S01]  /*0150*/  MOV R3, R5 ;  /* 0x0000000500037202 */ /* 0x000fe20000000f00 */
[----:B------:R-:W-:-:S10]  /*0160*/  IMAD.MOV.U32 R7, RZ, RZ, R5 ;  /* 0x000000ffff077224 */ /* 0x000fd400078e0005 */
[----:B------:R-:W-:-:S10]  /*0170*/  @!P0 DMUL R6, R6, 1.80143985094819840000e+16 ;  /* 0x4350000006068828 */ /* 0x000fd40000000000 */
[----:B------:R-:W-:Y:S02]  /*0180*/  @!P0 IMAD.MOV.U32 R3, RZ, RZ, R7 ;  /* 0x000000ffff038224 */ /* 0x000fe400078e0007 */
[----:B------:R-:W-:Y:S02]  /*0190*/  @!P0 IMAD.MOV.U32 R4, RZ, RZ, R6 ;  /* 0x000000ffff048224 */ /* 0x000fe400078e0006 */
[----:B------:R-:W-:-:S05]  /*01a0*/  VIADD R2, R3, 0xffffffff ;  /* 0xffffffff03027836 */ /* 0x000fca0000000000 */
[----:B------:R-:W-:Y:S02]  /*01b0*/  ISETP.GT.U32.AND P1, PT, R2, 0x7feffffe, PT ;  /* 0x7feffffe0200780c */ /* 0x000fe40003f24070 */
[----:B------:R-:W-:Y:S01]  /*01c0*/  MOV R2, 0xfffffc01 ;  /* 0xfffffc0100027802 */ /* 0x000fe20000000f00 */
[----:B------:R-:W-:-:S10]  /*01d0*/  @!P0 IMAD.MOV.U32 R2, RZ, RZ, -0x435 ;  /* 0xfffffbcbff028424 */ /* 0x000fd400078e00ff */
        /* <DEDUP_REMOVED lines=65> */
.L_x_1173:
[----:B------:R-:W-:Y:S01]  /*05f0*/  IMAD.MOV.U32 R2, RZ, RZ, 0x0 ;  /* 0x00000000ff027424 */ /* 0x000fe200078e00ff */
[----:B------:R-:W-:Y:S02]  /*0600*/  MOV R3, 0x7ff00000 ;  /* 0x7ff0000000037802 */ /* 0x000fe40000000f00 */
[----:B------:R-:W-:-:S04]  /*0610*/  LOP3.LUT P0, RZ, R7, 0x7fffffff, RZ, 0xc0, !PT ;  /* 0x7fffffff07ff7812 */ /* 0x000fc8000780c0ff */
[----:B------:R-:W-:-:S10]  /*0620*/  DFMA R2, R6, R2, +INF ;  /* 0x7ff000000602742b */ /* 0x000fd40000000002 */
[----:B------:R-:W-:Y:S02]  /*0630*/  FSEL R4, R2, RZ, P0 ;  /* 0x000000ff02047208 */ /* 0x000fe40000000000 */
[----:B------:R-:W-:-:S07]  /*0640*/  FSEL R5, R3, -QNAN , P0 ;  /* 0xfff0000003057808 */ /* 0x000fce0000000000 */
.L_x_1174:
[----:B------:R-:W-:Y:S05]  /*0650*/  BSYNC.RECONVERGENT B0 ;  /* 0x0000000000007941 */ /* 0x000fea0003800200 */
.L_x_1172:
[----:B------:R-:W0:Y:S02]  /*0660*/  LDC.64 R2, c[0x0][0x388] ;  /* 0x0000e200ff027b82 */ /* 0x000e240000000a00 */
[----:B0-----:R-:W-:-:S05]  /*0670*/  IMAD.WIDE R2, R0, 0x8, R2 ;  /* 0x0000000800027825 */ /* 0x001fca00078e0202 */
[----:B------:R-:W-:Y:S01]  /*0680*/  STG.E.64 desc[UR4][R2.64], R4 ;  /* 0x0000000402007986 */ /* 0x000fe2000c101b04 */
[----:B------:R-:W-:Y:S05]  /*0690*/  EXIT ;  /* 0x000000000000794d */ /* 0x000fea0003800000 */
.L_x_1175:
        /* <DEDUP_REMOVED lines=14> */
.L_x_1718:


//--------------------- .text.vec_logb            --------------------------
	.section	.text.vec_logb,"ax",@progbits
	.align	128
        .global         vec_logb
        .type           vec_logb,@function
        .size           vec_logb,(.L_x_1719 - vec_logb)
        .other          vec_logb,@"STO_CUDA_ENTRY STV_DEFAULT"
vec_logb:
.text.vec_logb:
        /* <DEDUP_REMOVED lines=19> */
[----:B--2---:R-:W-:-:S14]  /*0130*/  DSETP.NAN.AND P0, PT, R2, R2, PT ;  /* 0x000000020200722a */ /* 0x004fdc0003f08000 */
[----:B------:R-:W-:Y:S01]  /*0140*/  @P0 DADD R4, R2, R2 ;  /* 0x0000000002040229 */ /* 0x000fe20000000002 */
[----:B------:R-:W-:Y:S10]  /*0150*/  @P0 BRA `(.L_x_1177) ;  /* 0x0000000000540947 */ /* 0x000ff40003800000 */
[----:B------:R-:W-:Y:S01]  /*0160*/  DSETP.NEU.AND P0, PT, |R2|, +INF , PT ;  /* 0x7ff000000200742a */ /* 0x000fe20003f0d200 */
[----:B------:R-:W-:Y:S02]  /*0170*/  IMAD.MOV.U32 R4, RZ, RZ, 0x0 ;  /* 0x00000000ff047424 */ /* 0x000fe400078e00ff */
[----:B------:R-:W-:-:S11]  /*0180*/  IMAD.MOV.U32 R5, RZ, RZ, 0x7ff00000 ;  /* 0x7ff00000ff057424 */ /* 0x000fd600078e00ff */
[----:B------:R-:W-:Y:S05]  /*0190*/  @!P0 BRA `(.L_x_1177) ;  /* 0x0000000000448947 */ /* 0x000fea0003800000 */
[----:B------:R-:W-:Y:S01]  /*01a0*/  DSETP.NEU.AND P0, PT, R2, RZ, PT ;  /* 0x000000ff0200722a */ /* 0x000fe20003f0d000 */
[----:B------:R-:W-:Y:S01]  /*01b0*/  MOV R4, 0x0 ;  /* 0x0000000000047802 */ /* 0x000fe20000000f00 */
[----:B------:R-:W-:-:S12]  /*01c0*/  IMAD.MOV.U32 R5, RZ, RZ, -0x100000 ;  /* 0xfff00000ff057424 */ /* 0x000fd800078e00ff */
[----:B------:R-:W-:Y:S05]  /*01d0*/  @!P0 BRA `(.L_x_1177) ;  /* 0x0000000000348947 */ /* 0x000fea0003800000 */
[----:B------:R-:W-:-:S10]  /*01e0*/  DADD R2, -RZ, |R2| ;  /* 0x00000000ff027229 */ /* 0x000fd40000000502 */
[----:B------:R-:W-:-:S13]  /*01f0*/  ISETP.GE.U32.AND P0, PT, R3, 0x100000, PT ;  /* 0x001000000300780c */ /* 0x000fda0003f06070 */
[----:B------:R-:W-:-:S06]  /*0200*/  @P0 LEA.HI R4, R3, 0xfffffc01, RZ, 0xc ;  /* 0xfffffc0103040811 */ /* 0x000fcc00078f60ff */
[----:B------:R-:W0:Y:S01]  /*0210*/  @P0 I2F.F64 R4, R4 ;  /* 0x0000000400040312 */ /* 0x000e220000201c00 */
[----:B------:R-:W-:Y:S05]  /*0220*/  @P0 BRA `(.L_x_1177) ;  /* 0x0000000000200947 */ /* 0x000fea0003800000 */
[----:B------:R-:W-:-:S04]  /*0230*/  ISETP.NE.U32.AND P0, PT, R3, RZ, PT ;  /* 0x000000ff0300720c */ /* 0x000fc80003f05070 */
[----:B------:R-:W-:-:S06]  /*0240*/  SEL R2, R2, R3, !P0 ;  /* 0x0000000302027207 */ /* 0x000fcc0004000000 */
[----:B------:R-:W1:Y:S02]  /*0250*/  FLO.U32 R2, R2 ;  /* 0x0000000200027300 */ /* 0x000e6400000e0000 */
[C---:B-1----:R-:W-:Y:S02]  /*0260*/  IADD3 R0, PT, PT, -R2.reuse, 0x1f, RZ ;  /* 0x0000001f02007810 */ /* 0x042fe40007ffe1ff */
[----:B------:R-:W-:Y:S02]  /*0270*/  IADD3 R3, PT, PT, -R2, 0x3f, RZ ;  /* 0x0000003f02037810 */ /* 0x000fe40007ffe1ff */
[----:B------:R-:W-:-:S04]  /*0280*/  @P0 IADD3 R3, PT, PT, R0, RZ, RZ ;  /* 0x000000ff00030210 */ /* 0x000fc80007ffe0ff */
[----:B------:R-:W-:-:S04]  /*0290*/  IADD3 R3, PT, PT, -R3, -0x3f3, RZ ;  /* 0xfffffc0d03037810 */ /* 0x000fc80007ffe1ff */
[----:B0-----:R1:W2:Y:S03]  /*02a0*/  I2F.F64 R4, R3 ;  /* 0x0000000300047312 */ /* 0x0012a60000201c00 */
.L_x_1177:
[----:B------:R-:W-:Y:S05]  /*02b0*/  BSYNC.RECONVERGENT B0 ;  /* 0x0000000000007941 */ /* 0x000fea0003800200 */
.L_x_1176:
[----:B-1----:R-:W1:Y:S02]  /*02c0*/  LDC.64 R2, c[0x0][0x388] ;  /* 0x0000e200ff027b82 */ /* 0x002e640000000a00 */
[----:B-1----:R-:W-:-:S05]  /*02d0*/  IMAD.WIDE R2, R7, 0x8, R2 ;  /* 0x0000000807027825 */ /* 0x002fca00078e0202 */
[----:B0-2---:R-:W-:Y:S01]  /*02e0*/  STG.E.64 desc[UR4][R2.64], R4 ;  /* 0x0000000402007986 */ /* 0x005fe2000c101b04 */
[----:B------:R-:W-:Y:S05]  /*02f0*/  EXIT ;  /* 0x000000000000794d */ /* 0x000fea0003800000 */
.L_x_1178:
        /* <DEDUP_REMOVED lines=16> */
.L_x_1719:


//--------------------- .text.vec_log2            --------------------------
	.section	.text.vec_log2,"ax",@progbits
	.align	128
        .global         vec_log2
        .type           vec_log2,@function
        .size           vec_log2,(.L_x_1720 - vec_log2)
        .other          vec_log2,@"STO_CUDA_ENTRY STV_DEFAULT"
vec_log2:
.text.vec_log2:
        /* <DEDUP_REMOVED lines=95> */
.L_x_1180:
[----:B------:R-:W-:Y:S01]  /*05f0*/  IMAD.MOV.U32 R2, RZ, RZ, 0x0 ;  /* 0x00000000ff027424 */ /* 0x000fe200078e00ff */
[----:B------:R-:W-:Y:S02]  /*0600*/  MOV R3, 0x7ff00000 ;  /* 0x7ff0000000037802 */ /* 0x000fe40000000f00 */
[----:B------:R-:W-:-:S04]  /*0610*/  LOP3.LUT P0, RZ, R7, 0x7fffffff, RZ, 0xc0, !PT ;  /* 0x7fffffff07ff7812 */ /* 0x000fc8000780c0ff */
[----:B------:R-:W-:-:S10]  /*0620*/  DFMA R2, R6, R2, +INF ;  /* 0x7ff000000602742b */ /* 0x000fd40000000002 */
[----:B------:R-:W-:Y:S02]  /*0630*/  FSEL R4, R2, RZ, P0 ;  /* 0x000000ff02047208 */ /* 0x000fe40000000000 */
[----:B------:R-:W-:-:S07]  /*0640*/  FSEL R5, R3, -QNAN , P0 ;  /* 0xfff0000003057808 */ /* 0x000fce0000000000 */
.L_x_1181:
[----:B------:R-:W-:Y:S05]  /*0650*/  BSYNC.RECONVERGENT B0 ;  /* 0x0000000000007941 */ /* 0x000fea0003800200 */
.L_x_1179:
[----:B------:R-:W0:Y:S01]  /*0660*/  LDC.64 R6, c[0x0][0x388] ;  /* 0x0000e200ff067b82 */ /* 0x000e220000000a00 */
[----:B------:R-:W-:Y:S01]  /*0670*/  UMOV UR6, 0xffda0d24 ;  /* 0xffda0d2400067882 */ /* 0x000fe20000000000 */
[----:B------:R-:W-:Y:S02]  /*0680*/  UMOV UR7, 0x3c7777d0 ;  /* 0x3c7777d000077882 */ /* 0x000fe40000000000 */
[----:B------:R-:W-:Y:S01]  /*0690*/  DMUL R2, R4, UR6 ;  /* 0x0000000604027c28 */ /* 0x000fe20008000000 */
[----:B------:R-:W-:Y:S01]  /*06a0*/  UMOV UR6, 0x652b82fe ;  /* 0x652b82fe00067882 */ /* 0x000fe20000000000 */
[----:B------:R-:W-:-:S06]  /*06b0*/  UMOV UR7, 0x3ff71547 ;  /* 0x3ff7154700077882 */ /* 0x000fcc0000000000 */
[----:B------:R-:W-:Y:S01]  /*06c0*/  DFMA R2, R4, UR6, R2 ;  /* 0x0000000604027c2b */ /* 0x000fe20008000002 */
[----:B0-----:R-:W-:-:S06]  /*06d0*/  IMAD.WIDE R4, R0, 0x8, R6 ;  /* 0x0000000800047825 */ /* 0x001fcc00078e0206 */
[----:B------:R-:W-:Y:S01]  /*06e0*/  STG.E.64 desc[UR4][R4.64], R2 ;  /* 0x0000000204007986 */ /* 0x000fe2000c101b04 */
[----:B------:R-:W-:Y:S05]  /*06f0*/  EXIT ;  /* 0x000000000000794d */ /* 0x000fea0003800000 */
.L_x_1182:
        /* <DEDUP_REMOVED lines=16> */
.L_x_1720:


//--------------------- .text.vec_log1p           --------------------------
	.section	.text.vec_log1p,"ax",@progbits
	.align	128
        .global         vec_log1p
        .type           vec_log1p,@function
        .size           vec_log1p,(.L_x_1590 - vec_log1p)
        .other          vec_log1p,@"STO_CUDA_ENTRY STV_DEFAULT"
vec_log1p:
.text.vec_log1p:
        /* <DEDUP_REMOVED lines=19> */
[----:B--2---:R-:W-:-:S04]  /*0130*/  FSETP.GT.AND P0, PT, R5, -1.6999999284744262695, PT ;  /* 0xbfd999990500780b */ /* 0x004fc80003f04000 */
[----:B------:R-:W-:-:S13]  /*0140*/  FSETP.GEU.OR P0, PT, R5, 1.7916666269302368164, !P0 ;  /* 0x3fe555550500780b */ /* 0x000fda000470e400 */
[----:B------:R-:W-:Y:S05]  /*0150*/  @P0 BRA `(.L_x_1184) ;  /* 0x0000000000c40947 */ /* 0x000fea0003800000 */
[----:B------:R-:W-:Y:S01]  /*0160*/  DADD R6, R4, 2 ;  /* 0x4000000004067429 */ /* 0x000fe20000000000 */
[----:B------:R-:W-:Y:S01]  /*0170*/  IMAD.MOV.U32 R2, RZ, RZ, 0x1 ;  /* 0x00000001ff027424 */ /* 0x000fe200078e00ff */
[----:B------:R-:W-:Y:S01]  /*0180*/  FSETP.GEU.AND P1, PT, |R5|, 6.5827683646048100446e-37, PT ;  /* 0x036000000500780b */ /* 0x000fe20003f2e200 */
        /* <DEDUP_REMOVED lines=14> */
[----:B------:R-:W-:Y:S05]  /*0270*/  CALL.REL.NOINC `($__internal_80_$__cuda_sm20_div_rn_f64_full) ;  /* 0x0000000400dc7944 */ /* 0x000fea0003c00000 */
.L_x_1186:
[----:B------:R-:W-:Y:S05]  /*0280*/  BSYNC.RECONVERGENT B1 ;  /* 0x0000000000017941 */ /* 0x000fea0003800200 */
.L_x_1185:
[----:B------:R-:W-:Y:S01]  /*0290*/  DMUL R2, R4, -R2 ;  /* 0x8000000204027228 */ /* 0x000fe20000000000 */
[----:B------:R-:W-:Y:S01]  /*02a0*/  IMAD.MOV.U32 R10, RZ, RZ, -0x314d23bc ;  /* 0xceb2dc44ff0a7424 */ /* 0x000fe200078e00ff */
[----:B------:R-:W-:Y:S01]  /*02b0*/  UMOV UR6, 0x2fbe14b5 ;  /* 0x2fbe14b500067882 */ /* 0x000fe20000000000 */
[----:B------:R-:W-:Y:S01]  /*02c0*/  IMAD.MOV.U32 R11, RZ, RZ, 0x3ed087ff ;  /* 0x3ed087ffff0b7424 */ /* 0x000fe200078e00ff */
[----:B------:R-:W-:-:S04]  /*02d0*/  UMOV UR7, 0x3eb372fb ;  /* 0x3eb372fb00077882 */ /* 0x000fc80000000000 */
[----:B------:R-:W-:-:S08]  /*02e0*/  DADD R6, R4, R2 ;  /* 0x0000000004067229 */ /* 0x000fd00000000002 */
        /* <DEDUP_REMOVED lines=21> */
[----:B------:R-:W-:-:S08]  /*0440*/  DFMA R10, R6, R10, R2 ;  /* 0x0000000a060a722b */ /* 0x000fd00000000002 */
[----:B------:R-:W-:Y:S01]  /*0450*/  DADD R4, R4, R10 ;  /* 0x0000000004047229 */ /* 0x000fe2000000000a */
[----:B------:R-:W-:Y:S10]  /*0460*/  BRA `(.L_x_1187) ;  /* 0x00000004004c7947 */ /* 0x000ff40003800000 */
.L_x_1184:
[----:B------:R-:W-:-:S10]  /*0470*/  DADD R4, R4, 1 ;  /* 0x3ff0000004047429 */ /* 0x000fd40000000000 */
[----:B------:R-:W-:Y:S01]  /*0480*/  ISETP.GT.AND P0, PT, R5, 0xfffff, PT ;  /* 0x000fffff0500780c */ /* 0x000fe20003f04270 */
[----:B------:R-:W-:Y:S02]  /*0490*/  IMAD.MOV.U32 R6, RZ, RZ, R4 ;  /* 0x000000ffff067224 */ /* 0x000fe400078e0004 */
[--C-:B------:R-:W-:Y:S02]  /*04a0*/  IMAD.MOV.U32 R7, RZ, RZ, R5.reuse ;  /* 0x000000ffff077224 */ /* 0x100fe400078e0005 */
[----:B------:R-:W-:-:S08]  /*04b0*/  IMAD.MOV.U32 R3, RZ, RZ, R5 ;  /* 0x000000ffff037224 */ /* 0x000fd000078e0005 */
[----:B------:R-:W-:-:S10]  /*04c0*/  @!P0 DMUL R6, R6, 1.80143985094819840000e+16 ;  /* 0x4350000006068828 */ /* 0x000fd40000000000 */
        /* <DEDUP_REMOVED lines=12> */
[----:B------:R-:W-:Y:S01]  /*0590*/  IMAD.MOV.U32 R15, RZ, RZ, 0x3ed0ee25 ;  /* 0x3ed0ee25ff0f7424 */ /* 0x000fe200078e00ff */
[----:B------:R-:W-:Y:S01]  /*05a0*/  UMOV UR7, 0x3eb1380b ;  /* 0x3eb1380b00077882 */ /* 0x000fe20000000000 */
[----:B------:R-:W-:Y:S01]  /*05b0*/  LEA.HI R16, R3, R2, RZ, 0xc ;  /* 0x0000000203107211 */ /* 0x000fe200078f60ff */
[----:B------:R-:W-:Y:S01]  /*05c0*/  IMAD.MOV.U32 R17, RZ, RZ, 0x43300000 ;  /* 0x43300000ff117424 */ /* 0x000fe200078e00ff */
[----:B------:R-:W-:Y:S01]  /*05d0*/  ISETP.GE.U32.AND P0, PT, R5, 0x3ff6a09f, PT ;  /* 0x3ff6a09f0500780c */ /* 0x000fe20003f06070 */
[----:B------:R-:W-:Y:S01]  /*05e0*/  UMOV UR8, 0x80000000 ;  /* 0x8000000000087882 */ /* 0x000fe20000000000 */
[----:B------:R-:W-:-:S11]  /*05f0*/  UMOV UR9, 0x43300000 ;  /* 0x4330000000097882 */ /* 0x000fd60000000000 */
        /* <DEDUP_REMOVED lines=52> */
.L_x_1188:
[----:B------:R-:W-:Y:S01]  /*0940*/  IMAD.MOV.U32 R2, RZ, RZ, 0x0 ;  /* 0x00000000ff027424 */ /* 0x000fe200078e00ff */
[----:B------:R-:W-:Y:S01]  /*0950*/  LOP3.LUT P0, RZ, R7, 0x7fffffff, RZ, 0xc0, !PT ;  /* 0x7fffffff07ff7812 */ /* 0x000fe2000780c0ff */
[----:B------:R-:W-:-:S06]  /*0960*/  IMAD.MOV.U32 R3, RZ, RZ, 0x7ff00000 ;  /* 0x7ff00000ff037424 */ /* 0x000fcc00078e00ff */
[----:B------:R-:W-:-:S10]  /*0970*/  DFMA R2, R6, R2, +INF ;  /* 0x7ff000000602742b */ /* 0x000fd40000000002 */
[----:B------:R-:W-:Y:S02]  /*0980*/  FSEL R4, R2, RZ, P0 ;  /* 0x000000ff02047208 */ /* 0x000fe40000000000 */
[----:B------:R-:W-:-:S07]  /*0990*/  FSEL R5, R3, -QNAN , P0 ;  /* 0xfff0000003057808 */ /* 0x000fce0000000000 */
.L_x_1187:
[----:B------:R-:W-:Y:S05]  /*09a0*/  BSYNC.RECONVERGENT B0 ;  /* 0x0000000000007941 */ /* 0x000fea0003800200 */
.L_x_1183:
[----:B------:R-:W0:Y:S02]  /*09b0*/  LDC.64 R2, c[0x0][0x388] ;  /* 0x0000e200ff027b82 */ /* 0x000e240000000a00 */
[----:B0-----:R-:W-:-:S05]  /*09c0*/  IMAD.WIDE R2, R0, 0x8, R2 ;  /* 0x0000000800027825 */ /* 0x001fca00078e0202 */
[----:B------:R-:W-:Y:S01]  /*09d0*/  STG.E.64 desc[UR4][R2.64], R4 ;  /* 0x0000000402007986 */ /* 0x000fe2000c101b04 */
[----:B------:R-:W-:Y:S05]  /*09e0*/  EXIT ;  /* 0x000000000000794d */ /* 0x000fea0003800000 */
        .weak           $__internal_80_$__cuda_sm20_div_rn_f64_full
        .type           $__internal_80_$__cuda_sm20_div_rn_f64_full,@function
        .size           $__internal_80_$__cuda_sm20_div_rn_f64_full,(.L_x_1590 - $__internal_80_$__cuda_sm20_div_rn_f64_full)
$__internal_80_$__cuda_sm20_div_rn_f64_full:
[C---:B------:R-:W-:Y:S01]  /*09f0*/  FSETP.GEU.AND P0, PT, |R7|.reuse, 1.469367938527859385e-39, PT ;  /* 0x001000000700780b */ /* 0x040fe20003f0e200 */
[--C-:B------:R-:W-:Y:S01]  /*0a00*/  IMAD.MOV.U32 R8, RZ, RZ, R6.reuse ;  /* 0x000000ffff087224 */ /* 0x100fe200078e0006 */
[----:B------:R-:W-:Y:S01]  /*0a10*/  LOP3.LUT R2, R7, 0x800fffff, RZ, 0xc0, !PT ;  /* 0x800fffff07027812 */ /* 0x000fe200078ec0ff */
[----:B------:R-:W-:Y:S01]  /*0a20*/  IMAD.MOV.U32 R9, RZ, RZ, R7 ;  /* 0x000000ffff097224 */ /* 0x000fe200078e0007 */
[C---:B------:R-:W-:Y:S01]  /*0a30*/  FSETP.GEU.AND P2, PT, |R5|.reuse, 1.469367938527859385e-39, PT ;  /* 0x001000000500780b */ /* 0x040fe20003f4e200 */
[----:B------:R-:W-:Y:S01]  /*0a40*/  IMAD.MOV.U32 R16, RZ, RZ, 0x1 ;  /* 0x00000001ff107424 */ /* 0x000fe200078e00ff */
[----:B------:R-:W-:Y:S01]  /*0a50*/  LOP3.LUT R3, R2, 0x3ff00000, RZ, 0xfc, !PT ;  /* 0x3ff0000002037812 */ /* 0x000fe200078efcff */
[----:B------:R-:W-:Y:S01]  /*0a60*/  IMAD.MOV.U32 R2, RZ, RZ, R6 ;  /* 0x000000ffff027224 */ /* 0x000fe200078e0006 */
[----:B------:R-:W-:Y:S01]  /*0a70*/  LOP3.LUT R11, R5, 0x7ff00000, RZ, 0xc0, !PT ;  /* 0x7ff00000050b7812 */ /* 0x000fe200078ec0ff */
[----:B------:R-:W-:Y:S01]  /*0a80*/  BSSY.RECONVERGENT B2, `(.L_x_1189) ;  /* 0x0000051000027945 */ /* 0x000fe20003800200 */
[----:B------:R-:W-:-:S03]  /*0a90*/  LOP3.LUT R14, R7, 0x7ff00000, RZ, 0xc0, !PT ;  /* 0x7ff00000070e7812 */ /* 0x000fc600078ec0ff */
[----:B------:R-:W-:Y:S01]  /*0aa0*/  @!P0 DMUL R2, R8, 8.98846567431157953865e+307 ;  /* 0x7fe0000008028828 */ /* 0x000fe20000000000 */
[----:B------:R-:W-:-:S03]  /*0ab0*/  ISETP.GE.U32.AND P1, PT, R11, R14, PT ;  /* 0x0000000e0b00720c */ /* 0x000fc60003f26070 */
[----:B------:R-:W-:Y:S02]  /*0ac0*/  @!P2 LOP3.LUT R6, R9, 0x7ff00000, RZ, 0xc0, !PT ;  /* 0x7ff000000906a812 */ /* 0x000fe400078ec0ff */
[----:B------:R-:W0:Y:S02]  /*0ad0*/  MUFU.RCP64H R17, R3 ;  /* 0x0000000300117308 */ /* 0x000e240000001800 */
[----:B------:R-:W-:Y:S01]  /*0ae0*/  @!P2 ISETP.GE.U32.AND P3, PT, R11, R6, PT ;  /* 0x000000060b00a20c */ /* 0x000fe20003f66070 */
[----:B------:R-:W-:Y:S01]  /*0af0*/  IMAD.MOV.U32 R6, RZ, RZ, R4 ;  /* 0x000000ffff067224 */ /* 0x000fe200078e0004 */
[----:B0-----:R-:W-:-:S08]  /*0b00*/  DFMA R12, R16, -R2, 1 ;  /* 0x3ff00000100c742b */ /* 0x001fd00000000802 */
[----:B------:R-:W-:Y:S01]  /*0b10*/  DFMA R18, R12, R12, R12 ;  /* 0x0000000c0c12722b */ /* 0x000fe2000000000c */
[----:B------:R-:W-:-:S05]  /*0b20*/  IMAD.MOV.U32 R12, RZ, RZ, 0x1ca00000 ;  /* 0x1ca00000ff0c7424 */ /* 0x000fca00078e00ff */
[C---:B------:R-:W-:Y:S02]  /*0b30*/  @!P2 SEL R13, R12.reuse, 0x63400000, !P3 ;  /* 0x634000000c0da807 */ /* 0x040fe40005800000 */
[----:B------:R-:W-:Y:S01]  /*0b40*/  DFMA R16, R16, R18, R16 ;  /* 0x000000121010722b */ /* 0x000fe20000000010 */
[----:B------:R-:W-:Y:S01]  /*0b50*/  SEL R7, R12, 0x63400000, !P1 ;  /* 0x634000000c077807 */ /* 0x000fe20004800000 */
[----:B------:R-:W-:Y:S01]  /*0b60*/  @!P2 IMAD.MOV.U32 R18, RZ, RZ, RZ ;  /* 0x000000ffff12a224 */ /* 0x000fe200078e00ff */
[--C-:B------:R-:W-:Y:S02]  /*0b70*/  @!P2 LOP3.LUT R13, R13, 0x80000000, R5.reuse, 0xf8, !PT ;  /* 0x800000000d0da812 */ /* 0x100fe400078ef805 */
[----:B------:R-:W-:Y:S02]  /*0b80*/  LOP3.LUT R7, R7, 0x800fffff, R5, 0xf8, !PT ;  /* 0x800fffff07077812 */ /* 0x000fe400078ef805 */
[----:B------:R-:W-:Y:S01]  /*0b90*/  @!P2 LOP3.LUT R19, R13, 0x100000, RZ, 0xfc, !PT ;  /* 0x001000000d13a812 */ /* 0x000fe200078efcff */
[----:B------:R-:W-:-:S05]  /*0ba0*/  DFMA R20, R16, -R2, 1 ;  /* 0x3ff000001014742b */ /* 0x000fca0000000802 */
[----:B------:R-:W-:-:S03]  /*0bb0*/  @!P2 DFMA R6, R6, 2, -R18 ;  /* 0x400000000606a82b */ /* 0x000fc60000000812 */
[----:B------:R-:W-:Y:S01]  /*0bc0*/  DFMA R16, R16, R20, R16 ;  /* 0x000000141010722b */ /* 0x000fe20000000010 */
[----:B------:R-:W-:Y:S02]  /*0bd0*/  IMAD.MOV.U32 R21, RZ, RZ, R11 ;  /* 0x000000ffff157224 */ /* 0x000fe400078e000b */
[----:B------:R-:W-:Y:S01]  /*0be0*/  IMAD.MOV.U32 R20, RZ, RZ, R14 ;  /* 0x000000ffff147224 */ /* 0x000fe200078e000e */
        /* <DEDUP_REMOVED lines=12> */
[----:B------:R-:W-:Y:S01]  /*0cb0*/  ISETP.GE.U32.AND P0, PT, R11, R16, PT ;  /* 0x000000100b00720c */ /* 0x000fe20003f06070 */
[----:B------:R-:W-:Y:S01]  /*0cc0*/  IMAD.MOV.U32 R16, RZ, RZ, RZ ;  /* 0x000000ffff107224 */ /* 0x000fe200078e00ff */
        /* <DEDUP_REMOVED lines=23> */
.L_x_1190:
        /* <DEDUP_REMOVED lines=16> */
.L_x_1193:
[----:B------:R-:W-:Y:S01]  /*0f40*/  LOP3.LUT R13, R9, 0x80000, RZ, 0xfc, !PT ;  /* 0x00080000090d7812 */ /* 0x000fe200078efcff */
[----:B------:R-:W-:Y:S01]  /*0f50*/  IMAD.MOV.U32 R12, RZ, RZ, R8 ;  /* 0x000000ffff0c7224 */ /* 0x000fe200078e0008 */
[----:B------:R-:W-:Y:S06]  /*0f60*/  BRA `(.L_x_1191) ;  /* 0x0000000000087947 */ /* 0x000fec0003800000 */
.L_x_1192:
[----:B------:R-:W-:Y:S01]  /*0f70*/  LOP3.LUT R13, R5, 0x80000, RZ, 0xfc, !PT ;  /* 0x00080000050d7812 */ /* 0x000fe200078efcff */
[----:B------:R-:W-:-:S07]  /*0f80*/  IMAD.MOV.U32 R12, RZ, RZ, R4 ;  /* 0x000000ffff0c7224 */ /* 0x000fce00078e0004 */
.L_x_1191:
[----:B------:R-:W-:Y:S05]  /*0f90*/  BSYNC.RECONVERGENT B2 ;  /* 0x0000000000027941 */ /* 0x000fea0003800200 */
.L_x_1189:
[----:B------:R-:W-:Y:S02]  /*0fa0*/  IMAD.MOV.U32 R11, RZ, RZ, 0x0 ;  /* 0x00000000ff0b7424 */ /* 0x000fe400078e00ff */
[----:B------:R-:W-:Y:S02]  /*0fb0*/  IMAD.MOV.U32 R2, RZ, RZ, R12 ;  /* 0x000000ffff027224 */ /* 0x000fe400078e000c */
[----:B------:R-:W-:Y:S01]  /*0fc0*/  IMAD.MOV.U32 R3, RZ, RZ, R13 ;  /* 0x000000ffff037224 */ /* 0x000fe200078e000d */
[----:B------:R-:W-:Y:S06]  /*0fd0*/  RET.REL.NODEC R10 `(vec_log1p) ;  /* 0xfffffff00a087950 */ /* 0x000fec0003c3ffff */
.L_x_1194:
        /* <DEDUP_REMOVED lines=10> */
.L_x_1590:


//--------------------- .text.vec_log10           --------------------------
	.section	.text.vec_log10,"ax",@progbits
	.align	128
        .global         vec_log10
        .type           vec_log10,@function
        .size           vec_log10,(.L_x_1722 - vec_log10)
        .other          vec_log10,@"STO_CUDA_ENTRY STV_DEFAULT"
vec_log10:
.text.vec_log10:
        /* <DEDUP_REMOVED lines=95> */
.L_x_1196:
[----:B------:R-:W-:Y:S01]  /*05f0*/  IMAD.MOV.U32 R2, RZ, RZ, 0x0 ;  /* 0x00000000ff027424 */ /* 0x000fe200078e00ff */
[----:B------:R-:W-:Y:S02]  /*0600*/  MOV R3, 0x7ff00000 ;  /* 0x7ff0000000037802 */ /* 0x000fe40000000f00 */
[----:B------:R-:W-:-:S04]  /*0610*/  LOP3.LUT P0, RZ, R7, 0x7fffffff, RZ, 0xc0, !PT ;  /* 0x7fffffff07ff7812 */ /* 0x000fc8000780c0ff */
[----:B------:R-:W-:-:S10]  /*0620*/  DFMA R2, R6, R2, +INF ;  /* 0x7ff000000602742b */ /* 0x000fd40000000002 */
[----:B------:R-:W-:Y:S02]  /*0630*/  FSEL R4, R2, RZ, P0 ;  /* 0x000000ff02047208 */ /* 0x000fe40000000000 */
[----:B------:R-:W-:-:S07]  /*0640*/  FSEL R5, R3, -QNAN , P0 ;  /* 0xfff0000003057808 */ /* 0x000fce0000000000 */
.L_x_1197:
[----:B------:R-:W-:Y:S05]  /*0650*/  BSYNC.RECONVERGENT B0 ;  /* 0x0000000000007941 */ /* 0x000fea0003800200 */
.L_x_1195:
        /* <DEDUP_REMOVED lines=10> */
.L_x_1198:
        /* <DEDUP_REMOVED lines=16> */
.L_x_1722:


//--------------------- .text.vec_lgamma          --------------------------
	.section	.text.vec_lgamma,"ax",@progbits
	.align	128
        .global         vec_lgamma
        .type           vec_lgamma,@function
        .size           vec_lgamma,(.L_x_1592 - vec_lgamma)
        .other          vec_lgamma,@"STO_CUDA_ENTRY STV_DEFAULT"
vec_lgamma:
.text.vec_lgamma:
        /* <DEDUP_REMOVED lines=20> */
[----:B------:R-:W-:Y:S05]  /*0140*/  @P0 BRA `(.L_x_1200) ;  /* 0x0000000800b40947 */ /* 0x000fea0003800000 */
[----:B------:R-:W-:Y:S01]  /*0150*/  DADD R6, -RZ, |R20| ;  /* 0x00000000ff067229 */ /* 0x000fe20000000514 */
[----:B------:R-:W-:Y:S01]  /*0160*/  BSSY.RECONVERGENT B1, `(.L_x_1201) ;  /* 0x0000003000017945 */ /* 0x000fe20003800200 */
[----:B------:R-:W-:-:S09]  /*0170*/  MOV R3, 0x190 ;  /* 0x0000019000037802 */ /* 0x000fd20000000f00 */
[----:B------:R-:W-:Y:S05]  /*0180*/  CALL.REL.NOINC `($vec_lgamma$__internal_lgamma_pos) ;  /* 0x0000001000447944 */ /* 0x000fea0003c00000 */
[----:B------:R-:W-:Y:S05]  /*0190*/  BSYNC.RECONVERGENT B1 ;  /* 0x0000000000017941 */ /* 0x000fea0003800200 */
.L_x_1201:
[----:B------:R-:W-:Y:S01]  /*01a0*/  ISETP.GT.AND P0, PT, R21, -0x1, PT ;  /* 0xffffffff1500780c */ /* 0x000fe20003f04270 */
[----:B------:R-:W-:Y:S02]  /*01b0*/  IMAD.MOV.U32 R2, RZ, RZ, R4 ;  /* 0x000000ffff027224 */ /* 0x000fe400078e0004 */
[----:B------:R-:W-:-:S10]  /*01c0*/  IMAD.MOV.U32 R3, RZ, RZ, R5 ;  /* 0x000000ffff037224 */ /* 0x000fd400078e0005 */
[----:B------:R-:W-:Y:S05]  /*01d0*/  @P0 BRA `(.L_x_1202) ;  /* 0x0000000800940947 */ /* 0x000fea0003800000 */
[----:B------:R-:W0:Y:S02]  /*01e0*/  FRND.F64.TRUNC R2, R6 ;  /* 0x0000000600027313 */ /* 0x000e24000030d800 */
[----:B0-----:R-:W-:Y:S01]  /*01f0*/  DSETP.NEU.AND P0, PT, R6, R2, PT ;  /* 0x000000020600722a */ /* 0x001fe20003f0d000 */
[----:B------:R-:W-:Y:S02]  /*0200*/  IMAD.MOV.U32 R2, RZ, RZ, 0x0 ;  /* 0x00000000ff027424 */ /* 0x000fe400078e00ff */
[----:B------:R-:W-:-:S11]  /*0210*/  IMAD.MOV.U32 R3, RZ, RZ, 0x7ff00000 ;  /* 0x7ff00000ff037424 */ /* 0x000fd600078e00ff */
[----:B------:R-:W-:Y:S05]  /*0220*/  @!P0 BRA `(.L_x_1202) ;  /* 0x0000000800808947 */ /* 0x000fea0003800000 */
[----:B------:R-:W-:Y:S01]  /*0230*/  ISETP.GE.AND P0, PT, R7, 0x3c000000, PT ;  /* 0x3c0000000700780c */ /* 0x000fe20003f06270 */
[----:B------:R-:W-:Y:S01]  /*0240*/  BSSY.RECONVERGENT B1, `(.L_x_1203) ;  /* 0x0000043000017945 */ /* 0x000fe20003800200 */
[----:B------:R-:W-:-:S11]  /*0250*/  IMAD.MOV.U32 R3, RZ, RZ, R7 ;  /* 0x000000ffff037224 */ /* 0x000fd600078e0007 */
        /* <DEDUP_REMOVED lines=15> */
[----:B------:R-:W-:Y:S01]  /*0350*/  LOP3.LUT R2, R24, 0x1, RZ, 0xc0, !PT ;  /* 0x0000000118027812 */ /* 0x000fe200078ec0ff */
[----:B------:R-:W-:Y:S03]  /*0360*/  BSSY.RECONVERGENT B2, `(.L_x_1204) ;  /* 0x0000030000027945 */ /* 0x000fe60003800200 */
        /* <DEDUP_REMOVED lines=8> */
[----:B------:R-:W-:Y:S02]  /*03f0*/  MOV R26, 0x20fd8164 ;  /* 0x20fd8164001a7802 */ /* 0x000fe40000000f00 */
[----:B------:R-:W-:Y:S02]  /*0400*/  FSEL R27, -R2, 0.11223486810922622681, !P0 ;  /* 0x3de5db65021b7808 */ /* 0x000fe40004000100 */
[----:B------:R-:W-:-:S03]  /*0410*/  FSEL R26, R26, -8.06006814911005101289e+34, !P0 ;  /* 0xf9785eba1a1a7808 */ /* 0x000fc60004000000 */
[----:B------:R-:W-:-:S08]  /*0420*/  DMUL R22, R6, R6 ;  /* 0x0000000606167228 */ /* 0x000fd00000000000 */
[----:B--2---:R-:W-:-:S08]  /*0430*/  DFMA R8, R22, R26, R8 ;  /* 0x0000001a1608722b */ /* 0x004fd00000000008 */
[----:B------:R-:W-:-:S08]  /*0440*/  DFMA R8, R22, R8, R10 ;  /* 0x000000081608722b */ /* 0x000fd0000000000a */
[----:B---3--:R-:W-:-:S08]  /*0450*/  DFMA R8, R22, R8, R12 ;  /* 0x000000081608722b */ /* 0x008fd0000000000c */
[----:B------:R-:W-:-:S08]  /*0460*/  DFMA R8, R22, R8, R14 ;  /* 0x000000081608722b */ /* 0x000fd0000000000e */
[----:B----4-:R-:W-:-:S08]  /*0470*/  DFMA R8, R22, R8, R16 ;  /* 0x000000081608722b */ /* 0x010fd00000000010 */
[----:B------:R-:W-:-:S08]  /*0480*/  DFMA R8, R22, R8, R18 ;  /* 0x000000081608722b */ /* 0x000fd00000000012 */
[-C--:B------:R-:W-:Y:S02]  /*0490*/  DFMA R6, R6, R8.reuse, R6 ;  /* 0x000000080606722b */ /* 0x080fe40000000006 */
[----:B------:R-:W-:-:S10]  /*04a0*/  DFMA R8, R22, R8, 1 ;  /* 0x3ff000001608742b */ /* 0x000fd40000000008 */
[----:B------:R-:W-:Y:S02]  /*04b0*/  FSEL R8, R8, R6, !P0 ;  /* 0x0000000608087208 */ /* 0x000fe40004000000 */
[----:B------:R-:W-:Y:S02]  /*04c0*/  FSEL R9, R9, R7, !P0 ;  /* 0x0000000709097208 */ /* 0x000fe40004000000 */
[----:B------:R-:W-:-:S04]  /*04d0*/  LOP3.LUT P0, RZ, R24, 0x2, RZ, 0xc0, !PT ;  /* 0x0000000218ff7812 */ /* 0x000fc8000780c0ff */
[----:B------:R-:W-:-:S10]  /*04e0*/  DADD R6, RZ, -R8 ;  /* 0x00000000ff067229 */ /* 0x000fd40000000808 */
[----:B------:R-:W-:Y:S02]  /*04f0*/  FSEL R6, R8, R6, !P0 ;  /* 0x0000000608067208 */ /* 0x000fe40004000000 */
[----:B------:R-:W-:-:S06]  /*0500*/  FSEL R7, R9, R7, !P0 ;  /* 0x0000000709077208 */ /* 0x000fcc0004000000 */
[----:B------:R-:W-:Y:S01]  /*0510*/  DMUL R12, R20, R6 ;  /* 0x00000006140c7228 */ /* 0x000fe20000000000 */
[----:B------:R-:W-:-:S07]  /*0520*/  IMAD.MOV.U32 R6, RZ, RZ, 0x1 ;  /* 0x00000001ff067424 */ /* 0x000fce00078e00ff */
[----:B------:R-:W-:-:S06]  /*0530*/  DADD R8, -RZ, |R12| ;  /* 0x00000000ff087229 */ /* 0x000fcc000000050c */
[----:B------:R-:W0:Y:S02]  /*0540*/  MUFU.RCP64H R7, R9 ;  /* 0x0000000900077308 */ /* 0x000e240000001800 */
[----:B0-----:R-:W-:-:S08]  /*0550*/  DFMA R10, -|R12|, R6, 1 ;  /* 0x3ff000000c0a742b */ /* 0x001fd00000000306 */
[----:B------:R-:W-:-:S08]  /*0560*/  DFMA R10, R10, R10, R10 ;  /* 0x0000000a0a0a722b */ /* 0x000fd0000000000a */
[----:B------:R-:W-:-:S08]  /*0570*/  DFMA R10, R6, R10, R6 ;  /* 0x0000000a060a722b */ /* 0x000fd00000000006 */
[----:B------:R-:W-:-:S08]  /*0580*/  DFMA R6, -|R12|, R10, 1 ;  /* 0x3ff000000c06742b */ /* 0x000fd0000000030a */
[----:B------:R-:W-:-:S08]  /*0590*/  DFMA R6, R10, R6, R10 ;  /* 0x000000060a06722b */ /* 0x000fd0000000000a */
[----:B------:R-:W-:-:S08]  /*05a0*/  DMUL R10, R6, UR6 ;  /* 0x00000006060a7c28 */ /* 0x000fd00008000000 */
[----:B------:R-:W-:-:S08]  /*05b0*/  DFMA R12, -|R12|, R10, UR6 ;  /* 0x000000060c0c7e2b */ /* 0x000fd0000800030a */
[----:B------:R-:W-:-:S10]  /*05c0*/  DFMA R6, R6, R12, R10 ;  /* 0x0000000c0606722b */ /* 0x000fd4000000000a */
[----:B------:R-:W-:-:S05]  /*05d0*/  FFMA R2, RZ, R9, R7 ;  /* 0x00000009ff027223 */ /* 0x000fca0000000007 */
[----:B------:R-:W-:-:S13]  /*05e0*/  FSETP.GT.AND P0, PT, |R2|, 1.469367938527859385e-39, PT ;  /* 0x001000000200780b */ /* 0x000fda0003f04200 */
[----:B------:R-:W-:Y:S05]  /*05f0*/  @P0 BRA `(.L_x_1205) ;  /* 0x0000000000180947 */ /* 0x000fea0003800000 */
[----:B------:R-:W-:Y:S01]  /*0600*/  IMAD.MOV.U32 R2, RZ, RZ, 0x54442d18 ;  /* 0x54442d18ff027424 */ /* 0x000fe200078e00ff */
[----:B------:R-:W-:Y:S01]  /*0610*/  MOV R28, 0x640 ;  /* 0x00000640001c7802 */ /* 0x000fe20000000f00 */
[----:B------:R-:W-:-:S07]  /*0620*/  IMAD.MOV.U32 R19, RZ, RZ, 0x400921fb ;  /* 0x400921fbff137424 */ /* 0x000fce00078e00ff */
[----:B------:R-:W-:Y:S05]  /*0630*/  CALL.REL.NOINC `($__internal_81_$__cuda_sm20_div_rn_f64_full) ;  /* 0x0000000400907944 */ /* 0x000fea0003c00000 */
[----:B------:R-:W-:Y:S02]  /*0640*/  IMAD.MOV.U32 R6, RZ, RZ, R2 ;  /* 0x000000ffff067224 */ /* 0x000fe400078e0002 */
[----:B------:R-:W-:-:S07]  /*0650*/  IMAD.MOV.U32 R7, RZ, RZ, R11 ;  /* 0x000000ffff077224 */ /* 0x000fce00078e000b */
.L_x_1205:
[----:B------:R-:W-:Y:S05]  /*0660*/  BSYNC.RECONVERGENT B2 ;  /* 0x0000000000027941 */ /* 0x000fea0003800200 */
.L_x_1204:
[----:B------:R-:W-:Y:S05]  /*0670*/  BSYNC.RECONVERGENT B1 ;  /* 0x0000000000017941 */ /* 0x000fea0003800200 */
.L_x_1203:
[----:B------:R-:W-:Y:S01]  /*0680*/  ISETP.GT.AND P0, PT, R7, 0xfffff, PT ;  /* 0x000fffff0700780c */ /* 0x000fe20003f04270 */
[----:B------:R-:W-:Y:S01]  /*0690*/  IMAD.MOV.U32 R9, RZ, RZ, R7 ;  /* 0x000000ffff097224 */ /* 0x000fe200078e0007 */
[----:B------:R-:W-:Y:S01]  /*06a0*/  BSSY.RECONVERGENT B1, `(.L_x_1206) ;  /* 0x0000051000017945 */ /* 0x000fe20003800200 */
[----:B------:R-:W-:-:S10]  /*06b0*/  IMAD.MOV.U32 R8, RZ, RZ, R6 ;  /* 0x000000ffff087224 */ /* 0x000fd400078e0006 */
[----:B------:R-:W-:-:S10]  /*06c0*/  @!P0 DMUL R6, R6, 1.80143985094819840000e+16 ;  /* 0x4350000006068828 */ /* 0x000fd40000000000 */
[----:B------:R-:W-:Y:S02]  /*06d0*/  @!P0 IMAD.MOV.U32 R9, RZ, RZ, R7 ;  /* 0x000000ffff098224 */ /* 0x000fe400078e0007 */
[----:B------:R-:W-:-:S03]  /*06e0*/  @!P0 IMAD.MOV.U32 R8, RZ, RZ, R6 ;  /* 0x000000ffff088224 */ /* 0x000fc600078e0006 */
[----:B------:R-:W-:-:S04]  /*06f0*/  IADD3 R2, PT, PT, R9, -0x1, RZ ;  /* 0xffffffff09027810 */ /* 0x000fc80007ffe0ff */
[----:B------:R-:W-:Y:S01]  /*0700*/  ISETP.GT.U32.AND P1, PT, R2, 0x7feffffe, PT ;  /* 0x7feffffe0200780c */ /* 0x000fe20003f24070 */
[----:B------:R-:W-:Y:S02]  /*0710*/  IMAD.MOV.U32 R2, RZ, RZ, -0x3ff ;  /* 0xfffffc01ff027424 */ /* 0x000fe400078e00ff */
[----:B------:R-:W-:-:S10]  /*0720*/  @!P0 IMAD.MOV.U32 R2, RZ, RZ, -0x435 ;  /* 0xfffffbcbff028424 */ /* 0x000fd400078e00ff */
[----:B------:R-:W-:Y:S05]  /*0730*/  @P1 BRA `(.L_x_1207) ;  /* 0x0000000400041947 */ /* 0x000fea0003800000 */
[----:B------:R-:W-:Y:S01]  /*0740*/  LOP3.LUT R6, R9, 0xfffff, RZ, 0xc0, !PT ;  /* 0x000fffff09067812 */ /* 0x000fe200078ec0ff */
[----:B------:R-:W-:Y:S01]  /*0750*/  IMAD.MOV.U32 R10, RZ, RZ, RZ ;  /* 0x000000ffff0a7224 */ /* 0x000fe200078e00ff */
[----:B------:R-:W-:Y:S01]  /*0760*/  MOV R19, 0x3ed0ee25 ;  /* 0x3ed0ee2500137802 */ /* 0x000fe20000000f00 */
[----:B------:R-:W-:Y:S01]  /*0770*/  IMAD.MOV.U32 R18, RZ, RZ, -0x748574fc ;  /* 0x8b7a8b04ff127424 */ /* 0x000fe200078e00ff */
[----:B------:R-:W-:Y:S01]  /*0780*/  LOP3.LUT R7, R6, 0x3ff00000, RZ, 0xfc, !PT ;  /* 0x3ff0000006077812 */ /* 0x000fe200078efcff */
[----:B------:R-:W-:Y:S01]  /*0790*/  IMAD.MOV.U32 R6, RZ, RZ, R8 ;  /* 0x000000ffff067224 */ /* 0x000fe200078e0008 */
[----:B------:R-:W-:Y:S01]  /*07a0*/  UMOV UR6, 0x3ae80f1e ;  /* 0x3ae80f1e00067882 */ /* 0x000fe20000000000 */
[----:B------:R-:W-:Y:S01]  /*07b0*/  UMOV UR7, 0x3eb1380b ;  /* 0x3eb1380b00077882 */ /* 0x000fe20000000000 */
        /* <DEDUP_REMOVED lines=57> */
.L_x_1207:
[----:B------:R-:W-:Y:S01]  /*0b50*/  IMAD.MOV.U32 R8, RZ, RZ, 0x0 ;  /* 0x00000000ff087424 */ /* 0x000fe200078e00ff */
[----:B------:R-:W-:Y:S01]  /*0b60*/  LOP3.LUT P0, RZ, R7, 0x7fffffff, RZ, 0xc0, !PT ;  /* 0x7fffffff07ff7812 */ /* 0x000fe2000780c0ff */
[----:B------:R-:W-:-:S06]  /*0b70*/  IMAD.MOV.U32 R9, RZ, RZ, 0x7ff00000 ;  /* 0x7ff00000ff097424 */ /* 0x000fcc00078e00ff */
[----:B------:R-:W-:-:S10]  /*0b80*/  DFMA R8, R6, R8, +INF ;  /* 0x7ff000000608742b */ /* 0x000fd40000000008 */
[----:B------:R-:W-:Y:S02]  /*0b90*/  FSEL R6, R8, RZ, P0 ;  /* 0x000000ff08067208 */ /* 0x000fe40000000000 */
[----:B------:R-:W-:-:S07]  /*0ba0*/  FSEL R7, R9, -QNAN , P0 ;  /* 0xfff0000009077808 */ /* 0x000fce0000000000 */
.L_x_1208:
[----:B------:R-:W-:Y:S05]  /*0bb0*/  BSYNC.RECONVERGENT B1 ;  /* 0x0000000000017941 */ /* 0x000fea0003800200 */
.L_x_1206:
[--C-:B------:R-:W-:Y:S01]  /*0bc0*/  DADD R4, -R4, R6.reuse ;  /* 0x0000000004047229 */ /* 0x100fe20000000106 */
[----:B------:R-:W-:Y:S01]  /*0bd0*/  ISETP.GE.AND P0, PT, R3, 0x3c000000, PT ;  /* 0x3c0000000300780c */ /* 0x000fe20003f06270 */
[----:B------:R-:W-:-:S10]  /*0be0*/  DADD R6, -RZ, -R6 ;  /* 0x00000000ff067229 */ /* 0x000fd40000000906 */
[----:B------:R-:W-:Y:S02]  /*0bf0*/  FSEL R2, R6, R4, !P0 ;  /* 0x0000000406027208 */ /* 0x000fe40004000000 */
[----:B------:R-:W-:Y:S01]  /*0c00*/  FSEL R3, R7, R5, !P0 ;  /* 0x0000000507037208 */ /* 0x000fe20004000000 */
[----:B------:R-:W-:Y:S06]  /*0c10*/  BRA `(.L_x_1202) ;  /* 0x0000000000047947 */ /* 0x000fec0003800000 */
.L_x_1200:
[----:B------:R-:W-:-:S11]  /*0c20*/  DADD R2, R20, R20 ;  /* 0x0000000014027229 */ /* 0x000fd60000000014 */
.L_x_1202:
[----:B------:R-:W-:Y:S05]  /*0c30*/  BSYNC.RECONVERGENT B0 ;  /* 0x0000000000007941 */ /* 0x000fea0003800200 */
.L_x_1199:
[----:B------:R-:W0:Y:S02]  /*0c40*/  LDC.64 R4, c[0x0][0x388] ;  /* 0x0000e200ff047b82 */ /* 0x000e240000000a00 */
[----:B0-----:R-:W-:-:S05]  /*0c50*/  IMAD.WIDE R4, R0, 0x8, R4 ;  /* 0x0000000800047825 */ /* 0x001fca00078e0204 */
[----:B------:R-:W-:Y:S01]  /*0c60*/  STG.E.64 desc[UR4][R4.64], R2 ;  /* 0x0000000204007986 */ /* 0x000fe2000c101b04 */
[----:B------:R-:W-:Y:S05]  /*0c70*/  EXIT ;  /* 0x000000000000794d */ /* 0x000fea0003800000 */
        .weak           $__internal_81_$__cuda_sm20_div_rn_f64_full
        .type           $__internal_81_$__cuda_sm20_div_rn_f64_full,@function
        .size           $__internal_81_$__cuda_sm20_div_rn_f64_full,($vec_lgamma$__internal_lgamma_pos - $__internal_81_$__cuda_sm20_div_rn_f64_full)
$__internal_81_$__cuda_sm20_div_rn_f64_full:
[C---:B------:R-:W-:Y:S01]  /*0c80*/  FSETP.GEU.AND P0, PT, |R9|.reuse, 1.469367938527859385e-39, PT ;  /* 0x001000000900780b */ /* 0x040fe20003f0e200 */
[--C-:B------:R-:W-:Y:S01]  /*0c90*/  IMAD.MOV.U32 R12, RZ, RZ, R8.reuse ;  /* 0x000000ffff0c7224 */ /* 0x100fe200078e0008 */
[----:B------:R-:W-:Y:S01]  /*0ca0*/  LOP3.LUT R14, R9, 0x800fffff, RZ, 0xc0, !PT ;  /* 0x800fffff090e7812 */ /* 0x000fe200078ec0ff */
[----:B------:R-:W-:Y:S01]  /*0cb0*/  IMAD.MOV.U32 R13, RZ, RZ, R9 ;  /* 0x000000ffff0d7224 */ /* 0x000fe200078e0009 */
[----:B------:R-:W-:Y:S01]  /*0cc0*/  MOV R11, R19 ;  /* 0x00000013000b7202 */ /* 0x000fe20000000f00 */
[----:B------:R-:W-:Y:S01]  /*0cd0*/  IMAD.MOV.U32 R16, RZ, RZ, 0x1 ;  /* 0x00000001ff107424 */ /* 0x000fe200078e00ff */
[----:B------:R-:W-:Y:S01]  /*0ce0*/  LOP3.LUT R15, R14, 0x3ff00000, RZ, 0xfc, !PT ;  /* 0x3ff000000e0f7812 */ /* 0x000fe200078efcff */
[----:B------:R-:W-:Y:S01]  /*0cf0*/  IMAD.MOV.U32 R14, RZ, RZ, R8 ;  /* 0x000000ffff0e7224 */ /* 0x000fe200078e0008 */
[C---:B------:R-:W-:Y:S01]  /*0d00*/  FSETP.GEU.AND P2, PT, |R11|.reuse, 1.469367938527859385e-39, PT ;  /* 0x001000000b00780b */ /* 0x040fe20003f4e200 */
[----:B------:R-:W-:Y:S01]  /*0d10*/  IMAD.MOV.U32 R10, RZ, RZ, R2 ;  /* 0x000000ffff0a7224 */ /* 0x000fe200078e0002 */
[----:B------:R-:W-:Y:S01]  /*0d20*/  LOP3.LUT R26, R11, 0x7ff00000, RZ, 0xc0, !PT ;  /* 0x7ff000000b1a7812 */ /* 0x000fe200078ec0ff */
[----:B------:R-:W-:Y:S01]  /*0d30*/  IMAD.MOV.U32 R8, RZ, RZ, 0x1ca00000 ;  /* 0x1ca00000ff087424 */ /* 0x000fe200078e00ff */
[----:B------:R-:W-:Y:S01]  /*0d40*/  LOP3.LUT R2, R9, 0x7ff00000, RZ, 0xc0, !PT ;  /* 0x7ff0000009027812 */ /* 0x000fe200078ec0ff */
[----:B------:R-:W-:Y:S01]  /*0d50*/  @!P0 DMUL R14, R12, 8.98846567431157953865e+307 ;  /* 0x7fe000000c0e8828 */ /* 0x000fe20000000000 */
[----:B------:R-:W-:Y:S02]  /*0d60*/  BSSY.RECONVERGENT B4, `(.L_x_1209) ;  /* 0x000004d000047945 */ /* 0x000fe40003800200 */
[----:B------:R-:W-:-:S03]  /*0d70*/  ISETP.GE.U32.AND P1, PT, R26, R2, PT ;  /* 0x000000021a00720c */ /* 0x000fc60003f26070 */
[----:B------:R-:W0:Y:S02]  /*0d80*/  MUFU.RCP64H R17, R15 ;  /* 0x0000000f00117308 */ /* 0x000e240000001800 */
        /* <DEDUP_REMOVED lines=8> */
[----:B------:R-:W-:Y:S01]  /*0e10*/  @!P2 LOP3.LUT R25, R9, 0x100000, RZ, 0xfc, !PT ;  /* 0x001000000919a812 */ /* 0x000fe200078efcff */
[----:B------:R-:W-:-:S04]  /*0e20*/  IMAD.MOV.U32 R9, RZ, RZ, R26 ;  /* 0x000000ffff097224 */ /* 0x000fc800078e001a */
        /* <DEDUP_REMOVED lines=43> */
.L_x_1210:
        /* <DEDUP_REMOVED lines=16> */
.L_x_1213:
[----:B------:R-:W-:Y:S01]  /*11e0*/  LOP3.LUT R19, R13, 0x80000, RZ, 0xfc, !PT ;  /* 0x000800000d137812 */ /* 0x000fe200078efcff */
[----:B------:R-:W-:Y:S01]  /*11f0*/  IMAD.MOV.U32 R18, RZ, RZ, R12 ;  /* 0x000000ffff127224 */ /* 0x000fe200078e000c */
[----:B------:R-:W-:Y:S06]  /*1200*/  BRA `(.L_x_1211) ;  /* 0x0000000000087947 */ /* 0x000fec0003800000 */
.L_x_1212:
[----:B------:R-:W-:Y:S01]  /*1210*/  LOP3.LUT R19, R11, 0x80000, RZ, 0xfc, !PT ;  /* 0x000800000b137812 */ /* 0x000fe200078efcff */
[----:B------:R-:W-:-:S07]  /*1220*/  IMAD.MOV.U32 R18, RZ, RZ, R10 ;  /* 0x000000ffff127224 */ /* 0x000fce00078e000a */
.L_x_1211:
[----:B------:R-:W-:Y:S05]  /*1230*/  BSYNC.RECONVERGENT B4 ;  /* 0x0000000000047941 */ /* 0x000fea0003800200 */
.L_x_1209:
[----:B------:R-:W-:Y:S02]  /*1240*/  IMAD.MOV.U32 R29, RZ, RZ, 0x0 ;  /* 0x00000000ff1d7424 */ /* 0x000fe400078e00ff */
[--C-:B------:R-:W-:Y:S02]  /*1250*/  IMAD.MOV.U32 R2, RZ, RZ, R18.reuse ;  /* 0x000000ffff027224 */ /* 0x100fe400078e0012 */
[--C-:B------:R-:W-:Y:S02]  /*1260*/  IMAD.MOV.U32 R11, RZ, RZ, R19.reuse ;  /* 0x000000ffff0b7224 */ /* 0x100fe400078e0013 */
[----:B------:R-:W-:Y:S02]  /*1270*/  IMAD.MOV.U32 R8, RZ, RZ, R18 ;  /* 0x000000ffff087224 */ /* 0x000fe400078e0012 */
[----:B------:R-:W-:Y:S01]  /*1280*/  IMAD.MOV.U32 R9, RZ, RZ, R19 ;  /* 0x000000ffff097224 */ /* 0x000fe200078e0013 */
[----:B------:R-:W-:Y:S06]  /*1290*/  RET.REL.NODEC R28 `(vec_lgamma) ;  /* 0xffffffec1c587950 */ /* 0x000fec0003c3ffff */
        .type           $vec_lgamma$__internal_lgamma_pos,@function
        .size           $vec_lgamma$__internal_lgamma_pos,(.L_x_1592 - $vec_lgamma$__internal_lgamma_pos)
$vec_lgamma$__internal_lgamma_pos:
[----:B------:R-:W-:Y:S01]  /*12a0*/  ISETP.GE.AND P0, PT, R7, 0x40080000, PT ;  /* 0x400800000700780c */ /* 0x000fe20003f06270 */
[----:B------:R-:W-:-:S12]  /*12b0*/  BSSY.RECONVERGENT B2, `(.L_x_1214) ;  /* 0x00001b8000027945 */ /* 0x000fd80003800200 */
[----:B------:R-:W-:Y:S05]  /*12c0*/  @!P0 BRA `(.L_x_1215) ;  /* 0x0000000800c88947 */ /* 0x000fea0003800000 */
[----:B------:R-:W-:-:S13]  /*12d0*/  ISETP.GE.U32.AND P0, PT, R7, 0x40200000, PT ;  /* 0x402000000700780c */ /* 0x000fda0003f06070 */
[----:B------:R-:W-:Y:S05]  /*12e0*/  @!P0 BRA `(.L_x_1216) ;  /* 0x0000000400ac8947 */ /* 0x000fea0003800000 */
[----:B------:R-:W-:Y:S01]  /*12f0*/  ISETP.GT.U32.AND P0, PT, R7, 0x7fefffff, PT ;  /* 0x7fefffff0700780c */ /* 0x000fe20003f04070 */
[----:B------:R-:W-:-:S12]  /*1300*/  BSSY.RECONVERGENT B3, `(.L_x_1217) ;  /* 0x0000046000037945 */ /* 0x000fd80003800200 */
[----:B------:R-:W-:Y:S05]  /*1310*/  @P0 BRA `(.L_x_1218) ;  /* 0x0000000400040947 */ /* 0x000fea0003800000 */
[----:B------:R-:W-:Y:S01]  /*1320*/  LOP3.LUT R2, R7, 0xfffff, RZ, 0xc0, !PT ;  /* 0x000fffff07027812 */ /* 0x000fe200078ec0ff */
        /* <DEDUP_REMOVED lines=8> */
[----:B------:R-:W-:Y:S01]  /*13b0*/  IMAD.MOV.U32 R23, RZ, RZ, 0x43300000 ;  /* 0x43300000ff177424 */ /* 0x000fe200078e00ff */
[----:B------:R-:W-:Y:S01]  /*13c0*/  LEA.HI R22, R7, 0xfffffc01, RZ, 0xc ;  /* 0xfffffc0107167811 */ /* 0x000fe200078f60ff */
[----:B------:R-:W-:Y:S01]  /*13d0*/  UMOV UR8, 0x80000000 ;  /* 0x8000000000087882 */ /* 0x000fe20000000000 */
[----:B------:R-:W-:-:S09]  /*13e0*/  UMOV UR9, 0x43300000 ;  /* 0x4330000000097882 */ /* 0x000fd20000000000 */
[----:B------:R-:W-:Y:S02]  /*13f0*/  @P0 IADD3 R9, PT, PT, R5, -0x100000, RZ ;  /* 0xfff0000005090810 */ /* 0x000fe40007ffe0ff */
[----:B------:R-:W-:-:S03]  /*1400*/  @P0 LEA.HI R22, R7, 0xfffffc02, RZ, 0xc ;  /* 0xfffffc0207160811 */ /* 0x000fc600078f60ff */
        /* <DEDUP_REMOVED lines=28> */
[----:B------:R-:W-:Y:S01]  /*15d0*/  DADD R14, R22, -UR8 ;  /* 0x80000008160e7e29 */ /* 0x000fe20008000000 */
[----:B------:R-:W-:Y:S01]  /*15e0*/  UMOV UR8, 0xfefa39ef ;  /* 0xfefa39ef00087882 */ /* 0x000fe20000000000 */
[----:B------:R-:W-:Y:S01]  /*15f0*/  UMOV UR9, 0x3fe62e42 ;  /* 0x3fe62e4200097882 */ /* 0x000fe20000000000 */
[----:B------:R-:W-:Y:S02]  /*1600*/  DFMA R22, R4, -R10, R18 ;  /* 0x8000000a0416722b */ /* 0x000fe40000000012 */
[----:B------:R-:W-:Y:S01]  /*1610*/  DFMA R16, R12, R16, UR6 ;  /* 0x000000060c107e2b */ /* 0x000fe20008000010 */
[----:B------:R-:W-:Y:S01]  /*1620*/  UMOV UR6, 0x55555554 ;  /* 0x5555555400067882 */ /* 0x000fe20000000000 */
[----:B------:R-:W-:Y:S01]  /*1630*/  UMOV UR7, 0x3fb55555 ;  /* 0x3fb5555500077882 */ /* 0x000fe20000000000 */
[----:B------:R-:W-:-:S03]  /*1640*/  DFMA R4, R14, UR8, R10 ;  /* 0x000000080e047c2b */ /* 0x000fc6000800000a */
[----:B------:R-:W-:Y:S02]  /*1650*/  DMUL R22, R8, R22 ;  /* 0x0000001608167228 */ /* 0x000fe40000000000 */
        /* <DEDUP_REMOVED lines=13> */
.L_x_1218:
[----:B------:R-:W-:Y:S02]  /*1730*/  IMAD.MOV.U32 R4, RZ, RZ, 0x0 ;  /* 0x00000000ff047424 */ /* 0x000fe400078e00ff */
[----:B------:R-:W-:-:S06]  /*1740*/  IMAD.MOV.U32 R5, RZ, RZ, 0x7ff00000 ;  /* 0x7ff00000ff057424 */ /* 0x000fcc00078e00ff */
[----:B------:R-:W-:-:S11]  /*1750*/  DFMA R4, R6, R4, +INF ;  /* 0x7ff000000604742b */ /* 0x000fd60000000004 */
.L_x_1219:
[----:B------:R-:W-:Y:S05]  /*1760*/  BSYNC.RECONVERGENT B3 ;  /* 0x0000000000037941 */ /* 0x000fea0003800200 */
.L_x_1217:
[----:B------:R-:W0:Y:S01]  /*1770*/  MUFU.RCP64H R9, R7 ;  /* 0x0000000700097308 */ /* 0x000e220000001800 */
[----:B------:R-:W-:Y:S01]  /*1780*/  IMAD.MOV.U32 R8, RZ, RZ, RZ ;  /* 0x000000ffff087224 */ /* 0x000fe200078e00ff */
[----:B------:R-:W-:Y:S01]  /*1790*/  MOV R12, 0x92738fbf ;  /* 0x92738fbf000c7802 */ /* 0x000fe20000000f00 */
[----:B------:R-:W-:Y:S01]  /*17a0*/  IMAD.MOV.U32 R13, RZ, RZ, 0x3f4b68b9 ;  /* 0x3f4b68b9ff0d7424 */ /* 0x000fe200078e00ff */
[----:B------:R-:W-:Y:S01]  /*17b0*/  UMOV UR6, 0x34783f9 ;  /* 0x034783f900067882 */ /* 0x000fe20000000000 */
[----:B------:R-:W-:Y:S01]  /*17c0*/  UMOV UR7, 0x3f5ac321 ;  /* 0x3f5ac32100077882 */ /* 0x000fe20000000000 */
[----:B------:R-:W-:Y:S01]  /*17d0*/  VIADD R5, R5, 0xfff00000 ;  /* 0xfff0000005057836 */ /* 0x000fe20000000000 */
[C---:B------:R-:W-:Y:S02]  /*17e0*/  DSETP.NEU.AND P0, PT, R6.reuse, +INF , PT ;  /* 0x7ff000000600742a */ /* 0x040fe40003f0d000 */
[----:B0-----:R-:W-:-:S08]  /*17f0*/  DFMA R10, -R6, R8, 1 ;  /* 0x3ff00000060a742b */ /* 0x001fd00000000108 */
        /* <DEDUP_REMOVED lines=18> */
[----:B------:R-:W-:-:S05]  /*1920*/  DADD R10, R6, -0.5 ;  /* 0xbfe00000060a7429 */ /* 0x000fca0000000000 */
[----:B------:R-:W-:-:S03]  /*1930*/  DFMA R12, R8, R12, UR6 ;  /* 0x00000006080c7e2b */ /* 0x000fc6000800000c */
[----:B------:R-:W-:-:S05]  /*1940*/  DFMA R8, R4, R10, -R6 ;  /* 0x0000000a0408722b */ /* 0x000fca0000000806 */
[----:B------:R-:W-:-:S08]  /*1950*/  DFMA R12, R4, R10, R12 ;  /* 0x0000000a040c722b */ /* 0x000fd0000000000c */
[----:B------:R-:W-:-:S10]  /*1960*/  DADD R8, R12, R8 ;  /* 0x000000000c087229 */ /* 0x000fd40000000008 */
[----:B------:R-:W-:Y:S02]  /*1970*/  FSEL R4, R8, RZ, P0 ;  /* 0x000000ff08047208 */ /* 0x000fe40000000000 */
[----:B------:R-:W-:Y:S01]  /*1980*/  FSEL R5, R9, +QNAN , P0 ;  /* 0x7ff0000009057808 */ /* 0x000fe20000000000 */
[----:B------:R-:W-:Y:S06]  /*1990*/  BRA `(.L_x_1220) ;  /* 0x0000001400247947 */ /* 0x000fec0003800000 */
.L_x_1216:
[----:B------:R-:W-:Y:S01]  /*19a0*/  DADD R4, R6, -3 ;  /* 0xc008000006047429 */ /* 0x000fe20000000000 */
[----:B------:R-:W-:Y:S01]  /*19b0*/  UMOV UR6, 0xbe189fe ;  /* 0x0be189fe00067882 */ /* 0x000fe20000000000 */
[----:B------:R-:W-:Y:S01]  /*19c0*/  UMOV UR7, 0x408ff62e ;  /* 0x408ff62e00077882 */ /* 0x000fe20000000000 */
[----:B------:R-:W-:Y:S01]  /*19d0*/  IMAD.MOV.U32 R12, RZ, RZ, 0x30207ef3 ;  /* 0x30207ef3ff0c7424 */ /* 0x000fe200078e00ff */
[----:B------:R-:W-:Y:S01]  /*19e0*/  BSSY.RECONVERGENT B3, `(.L_x_1221) ;  /* 0x000003e000037945 */ /* 0x000fe20003800200 */
[----:B------:R-:W-:-:S03]  /*19f0*/  IMAD.MOV.U32 R13, RZ, RZ, 0x41122b77 ;  /* 0x41122b77ff0d7424 */ /* 0x000fc600078e00ff */
[----:B------:R-:W-:Y:S01]  /*1a00*/  DADD R8, R4, -UR6 ;  /* 0x8000000604087e29 */ /* 0x000fe20008000000 */
        /* <DEDUP_REMOVED lines=17> */
[C---:B------:R-:W-:Y:S01]  /*1b20*/  DFMA R10, R4.reuse, R8, -UR6 ;  /* 0x80000006040a7e2b */ /* 0x040fe20008000008 */
[----:B------:R-:W-:Y:S01]  /*1b30*/  UMOV UR6, 0xbb18fb05 ;  /* 0xbb18fb0500067882 */ /* 0x000fe20000000000 */
[----:B------:R-:W-:Y:S02]  /*1b40*/  UMOV UR7, 0x40af7040 ;  /* 0x40af704000077882 */ /* 0x000fe40000000000 */
[----:B------:R-:W-:Y:S01]  /*1b50*/  DFMA R8, R4, -UR6, -R12 ;  /* 0x8000000604087c2b */ /* 0x000fe2000800080c */
[----:B------:R-:W-:Y:S01]  /*1b60*/  UMOV UR6, 0xb81de7d0 ;  /* 0xb81de7d000067882 */ /* 0x000fe20000000000 */
[----:B------:R-:W0:Y:S01]  /*1b70*/  MUFU.RCP64H R13, R11 ;  /* 0x0000000b000d7308 */ /* 0x000e220000001800 */
[----:B------:R-:W-:Y:S01]  /*1b80*/  UMOV UR7, 0x41585a0d ;  /* 0x41585a0d00077882 */ /* 0x000fe20000000000 */
[----:B------:R-:W-:-:S04]  /*1b90*/  IMAD.MOV.U32 R12, RZ, RZ, 0x1 ;  /* 0x00000001ff0c7424 */ /* 0x000fc800078e00ff */
[----:B------:R-:W-:Y:S01]  /*1ba0*/  DFMA R8, R4, R8, -UR6 ;  /* 0x8000000604087e2b */ /* 0x000fe20008000008 */
[----:B------:R-:W-:Y:S01]  /*1bb0*/  UMOV UR6, 0x8ba94677 ;  /* 0x8ba9467700067882 */ /* 0x000fe20000000000 */
[----:B------:R-:W-:-:S06]  /*1bc0*/  UMOV UR7, 0x418a992b ;  /* 0x418a992b00077882 */ /* 0x000fcc0000000000 */
[----:B------:R-:W-:Y:S01]  /*1bd0*/  DFMA R8, R4, R8, -UR6 ;  /* 0x8000000604087e2b */ /* 0x000fe20008000008 */
[----:B------:R-:W-:Y:S01]  /*1be0*/  UMOV UR6, 0x6957cc20 ;  /* 0x6957cc2000067882 */ /* 0x000fe20000000000 */
[----:B------:R-:W-:Y:S01]  /*1bf0*/  UMOV UR7, 0x41aac5cb ;  /* 0x41aac5cb00077882 */ /* 0x000fe20000000000 */
[----:B0-----:R-:W-:-:S05]  /*1c00*/  DFMA R14, -R10, R12, 1 ;  /* 0x3ff000000a0e742b */ /* 0x001fca000000010c */
[----:B------:R-:W-:Y:S01]  /*1c10*/  DFMA R8, R4, R8, -UR6 ;  /* 0x8000000604087e2b */ /* 0x000fe20008000008 */
[----:B------:R-:W-:Y:S01]  /*1c20*/  UMOV UR6, 0x308774be ;  /* 0x308774be00067882 */ /* 0x000fe20000000000 */
[----:B------:R-:W-:Y:S01]  /*1c30*/  UMOV UR7, 0x41bc0e2b ;  /* 0x41bc0e2b00077882 */ /* 0x000fe20000000000 */
[----:B------:R-:W-:-:S05]  /*1c40*/  DFMA R14, R14, R14, R14 ;  /* 0x0000000e0e0e722b */ /* 0x000fca000000000e */
[----:B------:R-:W-:Y:S01]  /*1c50*/  DFMA R8, R4, R8, -UR6 ;  /* 0x8000000604087e2b */ /* 0x000fe20008000008 */
[----:B------:R-:W-:Y:S01]  /*1c60*/  UMOV UR6, 0xdcae7f67 ;  /* 0xdcae7f6700067882 */ /* 0x000fe20000000000 */
[----:B------:R-:W-:Y:S01]  /*1c70*/  UMOV UR7, 0x41c6ba13 ;  /* 0x41c6ba1300077882 */ /* 0x000fe20000000000 */
[----:B------:R-:W-:-:S05]  /*1c80*/  DFMA R14, R12, R14, R12 ;  /* 0x0000000e0c0e722b */ /* 0x000fca000000000c */
[----:B------:R-:W-:Y:S01]  /*1c90*/  DFMA R8, R4, R8, -UR6 ;  /* 0x8000000604087e2b */ /* 0x000fe20008000008 */
[----:B------:R-:W-:Y:S01]  /*1ca0*/  UMOV UR6, 0x9c3d120c ;  /* 0x9c3d120c00067882 */ /* 0x000fe20000000000 */
[----:B------:R-:W-:Y:S01]  /*1cb0*/  UMOV UR7, 0x41ccf33b ;  /* 0x41ccf33b00077882 */ /* 0x000fe20000000000 */
[----:B------:R-:W-:-:S05]  /*1cc0*/  DFMA R16, -R10, R14, 1 ;  /* 0x3ff000000a10742b */ /* 0x000fca000000010e */
[----:B------:R-:W-:-:S03]  /*1cd0*/  DFMA R12, R4, R8, -UR6 ;  /* 0x80000006040c7e2b */ /* 0x000fc60008000008 */
[----:B------:R-:W-:-:S07]  /*1ce0*/  DFMA R16, R14, R16, R14 ;  /* 0x000000100e10722b */ /* 0x000fce000000000e */
[----:B------:R-:W-:Y:S01]  /*1cf0*/  FSETP.GEU.AND P1, PT, |R13|, 6.5827683646048100446e-37, PT ;  /* 0x036000000d00780b */ /* 0x000fe20003f2e200 */
[----:B------:R-:W-:-:S08]  /*1d00*/  DMUL R8, R12, R16 ;  /* 0x000000100c087228 */ /* 0x000fd00000000000 */
        /* <DEDUP_REMOVED lines=10> */
[----:B------:R-:W-:Y:S05]  /*1db0*/  CALL.REL.NOINC `($__internal_81_$__cuda_sm20_div_rn_f64_full) ;  /* 0xffffffec00b07944 */ /* 0x000fea0003c3ffff */
.L_x_1222:
[----:B------:R-:W-:Y:S05]  /*1dc0*/  BSYNC.RECONVERGENT B3 ;  /* 0x0000000000037941 */ /* 0x000fea0003800200 */
.L_x_1221:
[----:B------:R-:W-:Y:S01]  /*1dd0*/  DADD R4, R4, R8 ;  /* 0x0000000004047229 */ /* 0x000fe20000000008 */
[----:B------:R-:W-:Y:S10]  /*1de0*/  BRA `(.L_x_1220) ;  /* 0x0000001000107947 */ /* 0x000ff40003800000 */
.L_x_1215:
[----:B------:R-:W-:-:S13]  /*1df0*/  ISETP.GE.AND P0, PT, R7, 0x3ff80000, PT ;  /* 0x3ff800000700780c */ /* 0x000fda0003f06270 */
[----:B------:R-:W-:Y:S05]  /*1e00*/  @!P0 BRA `(.L_x_1223) ;  /* 0x0000000000f88947 */ /* 0x000fea0003800000 */
[----:B------:R-:W-:Y:S01]  /*1e10*/  DADD R4, R6, -2 ;  /* 0xc000000006047429 */ /* 0x000fe20000000000 */
[----:B------:R-:W-:Y:S01]  /*1e20*/  IMAD.MOV.U32 R8, RZ, RZ, -0x2873f11e ;  /* 0xd78c0ee2ff087424 */ /* 0x000fe200078e00ff */
[----:B------:R-:W-:Y:S01]  /*1e30*/  UMOV UR6, 0x124338b3 ;  /* 0x124338b300067882 */ /* 0x000fe20000000000 */
[----:B------:R-:W-:Y:S01]  /*1e40*/  IMAD.MOV.U32 R9, RZ, RZ, 0x3e71fa71 ;  /* 0x3e71fa71ff097424 */ /* 0x000fe200078e00ff */
[----:B------:R-:W-:-:S05]  /*1e50*/  UMOV UR7, 0x3e452636 ;  /* 0x3e45263600077882 */ /* 0x000fca0000000000 */
        /* <DEDUP_REMOVED lines=55> */
[----:B------:R-:W-:Y:S01]  /*21d0*/  DMUL R4, R4, R8 ;  /* 0x0000000804047228 */ /* 0x000fe20000000000 */
[----:B------:R-:W-:Y:S10]  /*21e0*/  BRA `(.L_x_1220) ;  /* 0x0000000c00107947 */ /* 0x000ff40003800000 */
.L_x_1223:
[----:B------:R-:W-:-:S13]  /*21f0*/  ISETP.GE.AND P0, PT, R7, 0x3fe66666, PT ;  /* 0x3fe666660700780c */ /* 0x000fda0003f06270 */
[----:B------:R-:W-:Y:S05]  /*2200*/  @!P0 BRA `(.L_x_1224) ;  /* 0x0000000400108947 */ /* 0x000fea0003800000 */
[----:B------:R-:W-:Y:S01]  /*2210*/  DADD R4, -R6, 1 ;  /* 0x3ff0000006047429 */ /* 0x000fe20000000100 */
        /* <DEDUP_REMOVED lines=67> */
.L_x_1224:
[----:B------:R-:W-:Y:S01]  /*2650*/  IMAD.MOV.U32 R4, RZ, RZ, -0x14f9da18 ;  /* 0xeb0625e8ff047424 */ /* 0x000fe200078e00ff */
[----:B------:R-:W-:Y:S01]  /*2660*/  UMOV UR6, 0x8bfe6590 ;  /* 0x8bfe659000067882 */ /* 0x000fe20000000000 */
[----:B------:R-:W-:Y:S01]  /*2670*/  IMAD.MOV.U32 R5, RZ, RZ, 0x3ea7b77c ;  /* 0x3ea7b77cff057424 */ /* 0x000fe200078e00ff */
[----:B------:R-:W-:-:S05]  /*2680*/  UMOV UR7, 0x3e784498 ;  /* 0x3e78449800077882 */ /* 0x000fca0000000000 */
[----:B------:R-:W-:Y:S01]  /*2690*/  DFMA R4, R6, -UR6, R4 ;  /* 0x8000000606047c2b */ /* 0x000fe20008000004 */
        /* <DEDUP_REMOVED lines=36> */
[----:B------:R-:W-:-:S08]  /*28e0*/  DMUL R4, R6, R4 ;  /* 0x0000000406047228 */ /* 0x000fd00000000000 */
[----:B------:R-:W-:-:S10]  /*28f0*/  DFMA R4, R6, R4, R6 ;  /* 0x000000040604722b */ /* 0x000fd40000000006 */
[----:B------:R-:W-:Y:S01]  /*2900*/  ISETP.GT.AND P0, PT, R5, 0xfffff, PT ;  /* 0x000fffff0500780c */ /* 0x000fe20003f04270 */
[----:B------:R-:W-:Y:S02]  /*2910*/  IMAD.MOV.U32 R8, RZ, RZ, R4 ;  /* 0x000000ffff087224 */ /* 0x000fe400078e0004 */
[----:B------:R-:W-:-:S10]  /*2920*/  IMAD.MOV.U32 R9, RZ, RZ, R5 ;  /* 0x000000ffff097224 */ /* 0x000fd400078e0005 */
[----:B------:R-:W-:-:S10]  /*2930*/  @!P0 DMUL R8, R8, 1.80143985094819840000e+16 ;  /* 0x4350000008088828 */ /* 0x000fd40000000000 */
[----:B------:R-:W-:Y:S01]  /*2940*/  @!P0 MOV R5, R9 ;  /* 0x0000000900058202 */ /* 0x000fe20000000f00 */
[----:B------:R-:W-:-:S04]  /*2950*/  @!P0 IMAD.MOV.U32 R4, RZ, RZ, R8 ;  /* 0x000000ffff048224 */ /* 0x000fc800078e0008 */
[----:B------:R-:W-:-:S05]  /*2960*/  VIADD R2, R5, 0xffffffff ;  /* 0xffffffff05027836 */ /* 0x000fca0000000000 */
[----:B------:R-:W-:Y:S01]  /*2970*/  ISETP.GT.U32.AND P1, PT, R2, 0x7feffffe, PT ;  /* 0x7feffffe0200780c */ /* 0x000fe20003f24070 */
[----:B------:R-:W-:Y:S02]  /*2980*/  IMAD.MOV.U32 R2, RZ, RZ, -0x3ff ;  /* 0xfffffc01ff027424 */ /* 0x000fe400078e00ff */
[----:B------:R-:W-:-:S10]  /*2990*/  @!P0 IMAD.MOV.U32 R2, RZ, RZ, -0x435 ;  /* 0xfffffbcbff028424 */ /* 0x000fd400078e00ff */
[----:B------:R-:W-:Y:S05]  /*29a0*/  @P1 BRA `(.L_x_1225) ;  /* 0x0000000400041947 */ /* 0x000fea0003800000 */
[----:B------:R-:W-:Y:S01]  /*29b0*/  LOP3.LUT R8, R5, 0xfffff, RZ, 0xc0, !PT ;  /* 0x000fffff05087812 */ /* 0x000fe200078ec0ff */
[----:B------:R-:W-:Y:S01]  /*29c0*/  IMAD.MOV.U32 R10, RZ, RZ, RZ ;  /* 0x000000ffff0a7224 */ /* 0x000fe200078e00ff */
[----:B------:R-:W-:Y:S01]  /*29d0*/  MOV R18, 0x8b7a8b04 ;  /* 0x8b7a8b0400127802 */ /* 0x000fe20000000f00 */
[----:B------:R-:W-:Y:S01]  /*29e0*/  IMAD.MOV.U32 R19, RZ, RZ, 0x3ed0ee25 ;  /* 0x3ed0ee25ff137424 */ /* 0x000fe200078e00ff */
        /* <DEDUP_REMOVED lines=61> */
.L_x_1225:
[----:B------:R-:W-:Y:S01]  /*2dc0*/  IMAD.MOV.U32 R4, RZ, RZ, 0x0 ;  /* 0x00000000ff047424 */ /* 0x000fe200078e00ff */
[----:B------:R-:W-:Y:S01]  /*2dd0*/  LOP3.LUT P0, RZ, R9, 0x7fffffff, RZ, 0xc0, !PT ;  /* 0x7fffffff09ff7812 */ /* 0x000fe2000780c0ff */
[----:B------:R-:W-:-:S06]  /*2de0*/  IMAD.MOV.U32 R5, RZ, RZ, 0x7ff00000 ;  /* 0x7ff00000ff057424 */ /* 0x000fcc00078e00ff */
[----:B------:R-:W-:-:S10]  /*2df0*/  DFMA R4, R8, R4, +INF ;  /* 0x7ff000000804742b */ /* 0x000fd40000000004 */
[----:B------:R-:W-:Y:S02]  /*2e00*/  FSEL R4, R4, RZ, P0 ;  /* 0x000000ff04047208 */ /* 0x000fe40000000000 */
[----:B------:R-:W-:-:S07]  /*2e10*/  FSEL R5, R5, -QNAN , P0 ;  /* 0xfff0000005057808 */ /* 0x000fce0000000000 */
.L_x_1226:
[----:B------:R-:W-:-:S11]  /*2e20*/  DADD R4, -RZ, -R4 ;  /* 0x00000000ff047229 */ /* 0x000fd60000000904 */
.L_x_1220:
[----:B------:R-:W-:Y:S05]  /*2e30*/  BSYNC.RECONVERGENT B2 ;  /* 0x0000000000027941 */ /* 0x000fea0003800200 */
.L_x_1214:
[----:B------:R-:W-:Y:S02]  /*2e40*/  IMAD.MOV.U32 R2, RZ, RZ, R3 ;  /* 0x000000ffff027224 */ /* 0x000fe400078e0003 */
[----:B------:R-:W-:-:S04]  /*2e50*/  IMAD.MOV.U32 R3, RZ, RZ, 0x0 ;  /* 0x00000000ff037424 */ /* 0x000fc800078e00ff */
[----:B------:R-:W-:Y:S05]  /*2e60*/  RET.REL.NODEC R2 `(vec_lgamma) ;  /* 0xffffffd002647950 */ /* 0x000fea0003c3ffff */
.L_x_1227:
        /* <DEDUP_REMOVED lines=9> */
.L_x_1592:


//--------------------- .text.vec_j1              --------------------------
	.section	.text.vec_j1,"ax",@progbits
	.align	128
        .global         vec_j1
        .type           vec_j1,@function
        .size           vec_j1,(.L_x_1594 - vec_j1)
        .other          vec_j1,@"STO_CUDA_ENTRY STV_DEFAULT"
vec_j1:
.text.vec_j1:
        /* <DEDUP_REMOVED lines=22> */
[----:B--2---:R-:W-:-:S14]  /*0160*/  DSETP.GTU.AND P0, PT, |R4|, UR6, PT ;  /* 0x0000000604007e2a */ /* 0x004fdc000bf0c200 */
        /* <DEDUP_REMOVED lines=48> */
.L_x_1229:
        /* <DEDUP_REMOVED lines=59> */
.L_x_1231:
        /* <DEDUP_REMOVED lines=59> */
.L_x_1232:
[----:B------:R-:W-:Y:S01]  /*0bd0*/  DSETP.NEU.AND P0, PT, |R4|, +INF , PT ;  /* 0x7ff000000400742a */ /* 0x000fe20003f0d200 */
[----:B------:R-:W-:-:S13]  /*0be0*/  CS2R R2, SRZ ;  /* 0x0000000000027805 */ /* 0x000fda000001ff00 */
[----:B------:R-:W-:Y:S05]  /*0bf0*/  @!P0 BRA `(.L_x_1230) ;  /* 0x0000000800a08947 */ /* 0x000fea0003800000 */
[----:B------:R-:W-:Y:S01]  /*0c00*/  DADD R10, -RZ, |R4| ;  /* 0x00000000ff0a7229 */ /* 0x000fe20000000504 */
[----:B------:R-:W-:Y:S01]  /*0c10*/  IMAD.MOV.U32 R2, RZ, RZ, RZ ;  /* 0x000000ffff027224 */ /* 0x000fe200078e00ff */
[----:B------:R-:W-:Y:S01]  /*0c20*/  UMOV UR6, 0x212fdc9a ;  /* 0x212fdc9a00067882 */ /* 0x000fe20000000000 */
[----:B------:R-:W-:Y:S01]  /*0c30*/  IMAD.MOV.U32 R8, RZ, RZ, 0x6857bee0 ;  /* 0x6857bee0ff087424 */ /* 0x000fe200078e00ff */
[----:B------:R-:W-:Y:S01]  /*0c40*/  UMOV UR7, 0x418da26b ;  /* 0x418da26b00077882 */ /* 0x000fe20000000000 */
[----:B------:R-:W-:Y:S01]  /*0c50*/  IMAD.MOV.U32 R9, RZ, RZ, 0x415a30ac ;  /* 0x415a30acff097424 */ /* 0x000fe200078e00ff */
[----:B------:R-:W0:Y:S01]  /*0c60*/  MUFU.RCP64H R3, R11 ;  /* 0x0000000b00037308 */ /* 0x000e220000001800 */
[----:B------:R-:W-:Y:S01]  /*0c70*/  UMOV UR8, 0x6dc9c883 ;  /* 0x6dc9c88300087882 */ /* 0x000fe20000000000 */
[----:B------:R-:W-:Y:S01]  /*0c80*/  UMOV UR9, 0x3fe45f30 ;  /* 0x3fe45f3000097882 */ /* 0x000fe20000000000 */
[----:B------:R-:W-:Y:S01]  /*0c90*/  BSSY.RECONVERGENT B1, `(.L_x_1233) ;  /* 0x0000048000017945 */ /* 0x000fe20003800200 */
        /* <DEDUP_REMOVED lines=31> */
[----:B------:R-:W-:Y:S01]  /*0e90*/  DFMA R18, R6, R8, |R4| ;  /* 0x000000080612722b */ /* 0x000fe20000000404 */
[----:B------:R-:W-:Y:S02]  /*0ea0*/  IMAD.MOV.U32 R6, RZ, RZ, 0x22a3f8be ;  /* 0x22a3f8beff067424 */ /* 0x000fe400078e00ff */
[----:B------:R-:W-:-:S05]  /*0eb0*/  IMAD.MOV.U32 R7, RZ, RZ, 0x4099c063 ;  /* 0x4099c063ff077424 */ /* 0x000fca00078e00ff */
[----:B------:R-:W-:Y:S02]  /*0ec0*/  DMUL R8, R18, UR8 ;  /* 0x0000000812087c28 */ /* 0x000fe40008000000 */
[----:B------:R-:W-:Y:S01]  /*0ed0*/  DFMA R6, R2, UR6, -R6 ;  /* 0x0000000602067c2b */ /* 0x000fe20008000806 */
[----:B------:R-:W-:Y:S01]  /*0ee0*/  UMOV UR6, 0x4da77324 ;  /* 0x4da7732400067882 */ /* 0x000fe20000000000 */
[----:B------:R-:W-:Y:S01]  /*0ef0*/  UMOV UR7, 0x405b8935 ;  /* 0x405b893500077882 */ /* 0x000fe20000000000 */
[----:B------:R-:W-:Y:S01]  /*0f00*/  DSETP.GE.AND P0, PT, |R18|, 2.14748364800000000000e+09, PT ;  /* 0x41e000001200742a */ /* 0x000fe20003f06200 */
[----:B------:R-:W0:Y:S04]  /*0f10*/  F2I.F64 R0, R8 ;  /* 0x0000000800007311 */ /* 0x000e280000301100 */
[----:B------:R-:W-:Y:S01]  /*0f20*/  DFMA R6, R2, R6, UR6 ;  /* 0x0000000602067e2b */ /* 0x000fe20008000006 */
[----:B------:R-:W-:Y:S01]  /*0f30*/  UMOV UR6, 0x94653188 ;  /* 0x9465318800067882 */ /* 0x000fe20000000000 */
[----:B------:R-:W-:-:S06]  /*0f40*/  UMOV UR7, 0x401e3522 ;  /* 0x401e352200077882 */ /* 0x000fcc0000000000 */
[C---:B------:R-:W-:Y:S01]  /*0f50*/  DFMA R6, R2.reuse, R6, -UR6 ;  /* 0x8000000602067e2b */ /* 0x040fe20008000006 */
[----:B------:R-:W-:Y:S01]  /*0f60*/  UMOV UR6, 0xb16bd7a7 ;  /* 0xb16bd7a700067882 */ /* 0x000fe20000000000 */
[----:B------:R-:W-:Y:S01]  /*0f70*/  UMOV UR7, 0x3fe9bc7d ;  /* 0x3fe9bc7d00077882 */ /* 0x000fe20000000000 */
[----:B0-----:R-:W0:Y:S05]  /*0f80*/  I2F.F64 R10, R0 ;  /* 0x00000000000a7312 */ /* 0x001e2a0000201c00 */
[----:B------:R-:W-:Y:S01]  /*0f90*/  DFMA R6, R2, R6, UR6 ;  /* 0x0000000602067e2b */ /* 0x000fe20008000006 */
[----:B------:R-:W-:Y:S01]  /*0fa0*/  UMOV UR6, 0xc3a4f741 ;  /* 0xc3a4f74100067882 */ /* 0x000fe20000000000 */
[----:B------:R-:W-:-:S06]  /*0fb0*/  UMOV UR7, 0x3fc8bfe1 ;  /* 0x3fc8bfe100077882 */ /* 0x000fcc0000000000 */
[----:B------:R-:W-:Y:S01]  /*0fc0*/  DFMA R6, R2, R6, -UR6 ;  /* 0x8000000602067e2b */ /* 0x000fe20008000006 */
        /* <DEDUP_REMOVED lines=17> */
[----:B------:R-:W-:Y:S05]  /*10e0*/  CALL.REL.NOINC `($vec_j1$__internal_trig_reduction_slowpathd) ;  /* 0x0000000800247944 */ /* 0x000fea0003c00000 */
[----:B------:R-:W-:Y:S02]  /*10f0*/  IMAD.MOV.U32 R10, RZ, RZ, R6 ;  /* 0x000000ffff0a7224 */ /* 0x000fe400078e0006 */
[----:B------:R-:W-:-:S07]  /*1100*/  IMAD.MOV.U32 R11, RZ, RZ, R7 ;  /* 0x000000ffff0b7224 */ /* 0x000fce00078e0007 */
.L_x_1234:
[----:B------:R-:W-:Y:S05]  /*1110*/  BSYNC.RECONVERGENT B1 ;  /* 0x0000000000017941 */ /* 0x000fea0003800200 */
.L_x_1233:
        /* <DEDUP_REMOVED lines=31> */
[----:B------:R-:W-:Y:S05]  /*1310*/  CALL.REL.NOINC `($vec_j1$__internal_trig_reduction_slowpathd) ;  /* 0x0000000400987944 */ /* 0x000fea0003c00000 */
.L_x_1238:
[----:B------:R-:W-:Y:S05]  /*1320*/  BSYNC.RECONVERGENT B2 ;  /* 0x0000000000027941 */ /* 0x000fea0003800200 */
.L_x_1237:
[----:B------:R-:W-:-:S07]  /*1330*/  VIADD R0, R0, 0x1 ;  /* 0x0000000100007836 */ /* 0x000fce0000000000 */
.L_x_1236:
[----:B------:R-:W-:Y:S05]  /*1340*/  BSYNC.RECONVERGENT B1 ;  /* 0x0000000000017941 */ /* 0x000fea0003800200 */
.L_x_1235:
        /* <DEDUP_REMOVED lines=10> */
[----:B------:R-:W-:Y:S01]  /*13f0*/  BSSY.RECONVERGENT B1, `(.L_x_1239) ;  /* 0x0000023000017945 */ /* 0x000fe20003800200 */
[----:B------:R-:W-:Y:S01]  /*1400*/  IMAD.MOV.U32 R15, RZ, RZ, 0x3da8ff83 ;  /* 0x3da8ff83ff0f7424 */ /* 0x000fe200078e00ff */
[----:B------:R-:W-:Y:S01]  /*1410*/  ISETP.NE.U32.AND P0, PT, R12, 0x1, PT ;  /* 0x000000010c00780c */ /* 0x000fe20003f05070 */
[----:B------:R-:W-:-:S03]  /*1420*/  DMUL R12, R6, R6 ;  /* 0x00000006060c7228 */ /* 0x000fc60000000000 */
[----:B------:R-:W-:Y:S02]  /*1430*/  FSEL R26, R26, -8.06006814911005101289e+34, !P0 ;  /* 0xf9785eba1a1a7808 */ /* 0x000fe40004000000 */
[----:B------:R-:W-:-:S06]  /*1440*/  FSEL R27, -R15, 0.11223486810922622681, !P0 ;  /* 0x3de5db650f1b7808 */ /* 0x000fcc0004000100 */
[----:B--2---:R-:W-:-:S08]  /*1450*/  DFMA R8, R12, R26, R8 ;  /* 0x0000001a0c08722b */ /* 0x004fd00000000008 */
[----:B------:R-:W-:Y:S01]  /*1460*/  DFMA R8, R12, R8, R10 ;  /* 0x000000080c08722b */ /* 0x000fe2000000000a */
[----:B------:R-:W-:-:S07]  /*1470*/  IMAD.MOV.U32 R10, RZ, RZ, RZ ;  /* 0x000000ffff0a7224 */ /* 0x000fce00078e00ff */
[----:B---3--:R-:W-:Y:S02]  /*1480*/  DFMA R16, R12, R8, R16 ;  /* 0x000000080c10722b */ /* 0x008fe40000000010 */
[----:B------:R-:W-:-:S06]  /*1490*/  DADD R8, -RZ, |R4| ;  /* 0x00000000ff087229 */ /* 0x000fcc0000000504 */
[----:B------:R-:W-:Y:S01]  /*14a0*/  DFMA R16, R12, R16, R18 ;  /* 0x000000100c10722b */ /* 0x000fe20000000012 */
[----:B------:R-:W0:Y:S03]  /*14b0*/  MUFU.RSQ64H R11, R9 ;  /* 0x00000009000b7308 */ /* 0x000e260000001c00 */
[----:B------:R-:W-:-:S04]  /*14c0*/  VIADD R15, R9, 0xfff00000 ;  /* 0xfff00000090f7836 */ /* 0x000fc80000000000 */
[----:B----4-:R-:W-:Y:S01]  /*14d0*/  DFMA R16, R12, R16, R20 ;  /* 0x000000100c10722b */ /* 0x010fe20000000014 */
[----:B------:R-:W-:Y:S01]  /*14e0*/  ISETP.GE.U32.AND P1, PT, R15, 0x7fe00000, PT ;  /* 0x7fe000000f00780c */ /* 0x000fe20003f26070 */
[----:B------:R-:W-:Y:S02]  /*14f0*/  IMAD.MOV.U32 R20, RZ, RZ, 0x0 ;  /* 0x00000000ff147424 */ /* 0x000fe400078e00ff */
[----:B------:R-:W-:-:S04]  /*1500*/  IMAD.MOV.U32 R21, RZ, RZ, 0x3fd80000 ;  /* 0x3fd80000ff157424 */ /* 0x000fc800078e00ff */
        /* <DEDUP_REMOVED lines=15> */
[----:B------:R-:W-:-:S07]  /*1600*/  MOV R0, 0x1620 ;  /* 0x0000162000007802 */ /* 0x000fce0000000f00 */
[----:B------:R-:W-:Y:S05]  /*1610*/  CALL.REL.NOINC `($__internal_82_$__cuda_sm20_drsqrt_f64_slowpath_v2) ;  /* 0x0000000000547944 */ /* 0x000fea0003c00000 */
.L_x_1240:
[----:B------:R-:W-:Y:S05]  /*1620*/  BSYNC.RECONVERGENT B1 ;  /* 0x0000000000017941 */ /* 0x000fea0003800200 */
.L_x_1239:
[----:B------:R-:W-:Y:S01]  /*1630*/  UMOV UR6, 0x33d43651 ;  /* 0x33d4365100067882 */ /* 0x000fe20000000000 */
[----:B------:R-:W-:Y:S02]  /*1640*/  UMOV UR7, 0x3fe98845 ;  /* 0x3fe9884500077882 */ /* 0x000fe40000000000 */
[----:B------:R-:W-:-:S08]  /*1650*/  DMUL R10, R10, UR6 ;  /* 0x000000060a0a7c28 */ /* 0x000fd00008000000 */
[----:B------:R-:W-:-:S08]  /*1660*/  DMUL R2, R2, R10 ;  /* 0x0000000a02027228 */ /* 0x000fd00000000000 */
[----:B------:R-:W-:-:S11]  /*1670*/  DMUL R2, R2, R6 ;  /* 0x0000000602027228 */ /* 0x000fd60000000000 */
.L_x_1230:
[----:B------:R-:W-:Y:S05]  /*1680*/  BSYNC.RECONVERGENT B0 ;  /* 0x0000000000007941 */ /* 0x000fea0003800200 */
.L_x_1228:
[----:B------:R-:W0:Y:S01]  /*1690*/  LDC.64 R10, c[0x0][0x388] ;  /* 0x0000e200ff0a7b82 */ /* 0x000e220000000a00 */
[----:B------:R-:W-:Y:S01]  /*16a0*/  DADD R8, -RZ, -R2 ;  /* 0x00000000ff087229 */ /* 0x000fe20000000902 */
[----:B------:R-:W-:Y:S01]  /*16b0*/  UMOV UR6, 0xfeebc2a0 ;  /* 0xfeebc2a000067882 */ /* 0x000fe20000000000 */
[C---:B------:R-:W-:Y:S01]  /*16c0*/  DSETP.GEU.AND P0, PT, R4.reuse, RZ, PT ;  /* 0x000000ff0400722a */ /* 0x040fe20003f0e000 */
[----:B------:R-:W-:Y:S01]  /*16d0*/  UMOV UR7, 0x39b4484b ;  /* 0x39b4484b00077882 */ /* 0x000fe20000000000 */
[C---:B------:R-:W-:Y:S02]  /*16e0*/  DMUL R6, R4.reuse, 0.5 ;  /* 0x3fe0000004067828 */ /* 0x040fe40000000000 */
[----:B------:R-:W-:-:S04]  /*16f0*/  DSETP.GEU.AND P1, PT, |R4|, UR6, PT ;  /* 0x0000000604007e2a */ /* 0x000fc8000bf2e200 */
[----:B------:R-:W-:Y:S02]  /*1700*/  FSEL R5, R8, R2, !P0 ;  /* 0x0000000208057208 */ /* 0x000fe40004000000 */
[----:B------:R-:W-:Y:S02]  /*1710*/  FSEL R3, R9, R3, !P0 ;  /* 0x0000000309037208 */ /* 0x000fe40004000000 */
[----:B------:R-:W-:Y:S02]  /*1720*/  FSEL R2, R6, R5, !P1 ;  /* 0x0000000506027208 */ /* 0x000fe40004800000 */
[----:B------:R-:W-:Y:S01]  /*1730*/  FSEL R3, R7, R3, !P1 ;  /* 0x0000000307037208 */ /* 0x000fe20004800000 */
[----:B0-----:R-:W-:-:S05]  /*1740*/  IMAD.WIDE R14, R14, 0x8, R10 ;  /* 0x000000080e0e7825 */ /* 0x001fca00078e020a */
[----:B------:R-:W-:Y:S01]  /*1750*/  STG.E.64 desc[UR4][R14.64], R2 ;  /* 0x000000020e007986 */ /* 0x000fe2000c101b04 */
[----:B------:R-:W-:Y:S05]  /*1760*/  EXIT ;  /* 0x000000000000794d */ /* 0x000fea0003800000 */
        .weak           $__internal_82_$__cuda_sm20_drsqrt_f64_slowpath_v2
        .type           $__internal_82_$__cuda_sm20_drsqrt_f64_slowpath_v2,@function
        .size           $__internal_82_$__cuda_sm20_drsqrt_f64_slowpath_v2,($vec_j1$__internal_trig_reduction_slowpathd - $__internal_82_$__cuda_sm20_drsqrt_f64_slowpath_v2)
$__internal_82_$__cuda_sm20_drsqrt_f64_slowpath_v2:
        /* <DEDUP_REMOVED lines=25> */
.L_x_1243:
[----:B------:R-:W-:Y:S01]  /*1900*/  DADD R10, R8, R8 ;  /* 0x00000000080a7229 */ /* 0x000fe20000000008 */
[----:B------:R-:W-:Y:S10]  /*1910*/  BRA `(.L_x_1244) ;  /* 0x0000000000087947 */ /* 0x000ff40003800000 */
.L_x_1242:
[----:B------:R-:W-:Y:S01]  /*1920*/  LOP3.LUT R11, R10, 0x7ff00000, RZ, 0xfc, !PT ;  /* 0x7ff000000a0b7812 */ /* 0x000fe200078efcff */
[----:B------:R-:W-:-:S07]  /*1930*/  IMAD.MOV.U32 R10, RZ, RZ, RZ ;  /* 0x000000ffff0a7224 */ /* 0x000fce00078e00ff */
.L_x_1244:
[----:B------:R-:W-:Y:S05]  /*1940*/  BSYNC.RECONVERGENT B2 ;  /* 0x0000000000027941 */ /* 0x000fea0003800200 */
.L_x_1241:
[----:B------:R-:W-:Y:S02]  /*1950*/  IMAD.MOV.U32 R8, RZ, RZ, R0 ;  /* 0x000000ffff087224 */ /* 0x000fe400078e0000 */
[----:B------:R-:W-:-:S04]  /*1960*/  IMAD.MOV.U32 R9, RZ, RZ, 0x0 ;  /* 0x00000000ff097424 */ /* 0x000fc800078e00ff */
[----:B------:R-:W-:Y:S05]  /*1970*/  RET.REL.NODEC R8 `(vec_j1) ;  /* 0xffffffe408a07950 */ /* 0x000fea0003c3ffff */
        .type           $vec_j1$__internal_trig_reduction_slowpathd,@function
        .size           $vec_j1$__internal_trig_reduction_slowpathd,(.L_x_1594 - $vec_j1$__internal_trig_reduction_slowpathd)
$vec_j1$__internal_trig_reduction_slowpathd:
        /* <DEDUP_REMOVED lines=23> */
.L_x_1249:
        /* <DEDUP_REMOVED lines=29> */
.L_x_1248:
[----:B------:R-:W-:-:S07]  /*1cc0*/  IMAD.MOV.U32 R13, RZ, RZ, R0 ;  /* 0x000000ffff0d7224 */ /* 0x000fce00078e0000 */
.L_x_1247:
[----:B------:R-:W-:Y:S05]  /*1cd0*/  BSYNC.RECONVERGENT B3 ;  /* 0x0000000000037941 */ /* 0x000fea0003800200 */
.L_x_1246:
        /* <DEDUP_REMOVED lines=60> */
.L_x_1251:
[----:B------:R-:W-:Y:S05]  /*20a0*/  BSYNC.RECONVERGENT B3 ;  /* 0x0000000000037941 */ /* 0x000fea0003800200 */
.L_x_1250:
        /* <DEDUP_REMOVED lines=36> */
.L_x_1245:
[----:B------:R-:W-:Y:S02]  /*22f0*/  IMAD.MOV.U32 R17, RZ, RZ, 0x0 ;  /* 0x00000000ff117424 */ /* 0x000fe400078e00ff */
[----:B------:R-:W-:Y:S02]  /*2300*/  IMAD.MOV.U32 R0, RZ, RZ, R6 ;  /* 0x000000ffff007224 */ /* 0x000fe400078e0006 */
[----:B------:R-:W-:Y:S02]  /*2310*/  IMAD.MOV.U32 R6, RZ, RZ, R18 ;  /* 0x000000ffff067224 */ /* 0x000fe400078e0012 */
[----:B------:R-:W-:Y:S01]  /*2320*/  IMAD.MOV.U32 R7, RZ, RZ, R19 ;  /* 0x000000ffff077224 */ /* 0x000fe200078e0013 */
[----:B------:R-:W-:Y:S06]  /*2330*/  RET.REL.NODEC R16 `(vec_j1) ;  /* 0xffffffdc10307950 */ /* 0x000fec0003c3ffff */
.L_x_1252:
        /* <DEDUP_REMOVED lines=12> */
.L_x_1594:


//--------------------- .text.vec_j0              --------------------------
	.section	.text.vec_j0,"ax",@progbits
	.align	128
        .global         vec_j0
        .type           vec_j0,@function
        .size           vec_j0,(.L_x_1596 - vec_j0)
        .other          vec_j0,@"STO_CUDA_ENTRY STV_DEFAULT"
vec_j0:
.text.vec_j0:
        /* <DEDUP_REMOVED lines=24> */
[----:B------:R-:W-:Y:S01]  /*0180*/  UMOV UR6, 0x2e971b40 ;  /* 0x2e971b4000067882 */ /* 0x000fe20000000000 */
[----:B------:R-:W-:Y:S02]  /*0190*/  UMOV UR7, 0x40033d15 ;  /* 0x40033d1500077882 */ /* 0x000fe40000000000 */
[----:B------:R-:W-:Y:S01]  /*01a0*/  DADD R2, |R4|, -UR6 ;  /* 0x8000000604027e29 */ /* 0x000fe20008000200 */
[----:B------:R-:W-:Y:S01]  /*01b0*/  UMOV UR6, 0xd7da258e ;  /* 0xd7da258e00067882 */ /* 0x000fe20000000000 */
[----:B------:R-:W-:Y:S01]  /*01c0*/  UMOV UR7, 0x3ca0f539 ;  /* 0x3ca0f53900077882 */ /* 0x000fe20000000000 */
[----:B------:R-:W-:Y:S02]  /*01d0*/  IMAD.MOV.U32 R4, RZ, RZ, -0x573d6b44 ;  /* 0xa8c294bcff047424 */ /* 0x000fe400078e00ff */
[----:B------:R-:W-:-:S03]  /*01e0*/  IMAD.MOV.U32 R5, RZ, RZ, 0x3cfcf8f9 ;  /* 0x3cfcf8f9ff057424 */ /* 0x000fc600078e00ff */
        /* <DEDUP_REMOVED lines=51> */
.L_x_1254:
[----:B------:R-:W-:Y:S01]  /*0520*/  UMOV UR6, 0x1a62f5ec ;  /* 0x1a62f5ec00067882 */ /* 0x000fe20000000000 */
[----:B------:R-:W-:Y:S02]  /*0530*/  UMOV UR7, 0x401c58fd ;  /* 0x401c58fd00077882 */ /* 0x000fe40000000000 */
[----:B------:R-:W-:-:S14]  /*0540*/  DSETP.GTU.AND P0, PT, |R4|, UR6, PT ;  /* 0x0000000604007e2a */ /* 0x000fdc000bf0c200 */
        /* <DEDUP_REMOVED lines=59> */
.L_x_1256:
        /* <DEDUP_REMOVED lines=9> */
[----:B------:R-:W-:Y:S02]  /*0990*/  IMAD.MOV.U32 R4, RZ, RZ, 0x1aaac629 ;  /* 0x1aaac629ff047424 */ /* 0x000fe400078e00ff */
        /* <DEDUP_REMOVED lines=52> */
.L_x_1257:
        /* <DEDUP_REMOVED lines=10> */
[----:B------:R-:W-:Y:S01]  /*0d80*/  IMAD.MOV.U32 R12, RZ, RZ, 0x7a655012 ;  /* 0x7a655012ff0c7424 */ /* 0x000fe200078e00ff */
        /* <DEDUP_REMOVED lines=53> */
[----:B------:R-:W-:Y:S01]  /*10e0*/  DFMA R12, R8, R12, -UR6 ;  /* 0x80000006080c7e2b */ /* 0x000fe2000800000c */
[----:B------:R-:W-:Y:S01]  /*10f0*/  UMOV UR6, 0xffffc9e5 ;  /* 0xffffc9e500067882 */ /* 0x000fe20000000000 */
[----:B------:R-:W-:Y:S01]  /*1100*/  DMUL R16, R10, R16 ;  /* 0x000000100a107228 */ /* 0x000fe20000000000 */
[----:B------:R-:W-:Y:S01]  /*1110*/  UMOV UR7, 0x3fefffff ;  /* 0x3fefffff00077882 */ /* 0x000fe20000000000 */
[----:B------:R-:W-:-:S04]  /*1120*/  DFMA R14, R8, R14, -UR8 ;  /* 0x80000008080e7e2b */ /* 0x000fc8000800000e */
[----:B------:R-:W-:Y:S02]  /*1130*/  DFMA R8, R8, R12, UR6 ;  /* 0x0000000608087e2b */ /* 0x000fe4000800000c */
[----:B------:R-:W-:Y:S02]  /*1140*/  DFMA R10, R18, R16, R10 ;  /* 0x00000010120a722b */ /* 0x000fe4000000000a */
[----:B------:R-:W-:Y:S01]  /*1150*/  DFMA R4, R6, R14, |R4| ;  /* 0x0000000e0604722b */ /* 0x000fe20000000404 */
[----:B------:R-:W-:Y:S10]  /*1160*/  @!P0 BRA `(.L_x_1259) ;  /* 0x0000000000088947 */ /* 0x000ff40003800000 */
[----:B------:R-:W-:-:S07]  /*1170*/  MOV R14, 0x1190 ;  /* 0x00001190000e7802 */ /* 0x000fce0000000f00 */
[----:B------:R-:W-:Y:S05]  /*1180*/  CALL.REL.NOINC `($__internal_83_$__cuda_sm20_drsqrt_f64_slowpath_v2) ;  /* 0x0000000400907944 */ /* 0x000fea0003c00000 */
.L_x_1259:
[----:B------:R-:W-:Y:S05]  /*1190*/  BSYNC.RECONVERGENT B1 ;  /* 0x0000000000017941 */ /* 0x000fea0003800200 */
.L_x_1258:
        /* <DEDUP_REMOVED lines=23> */
[----:B------:R-:W-:Y:S05]  /*1310*/  CALL.REL.NOINC `($vec_j0$__internal_trig_reduction_slowpathd) ;  /* 0x0000000400b87944 */ /* 0x000fea0003c00000 */
[----:B------:R-:W-:Y:S02]  /*1320*/  IMAD.MOV.U32 R16, RZ, RZ, R4 ;  /* 0x000000ffff107224 */ /* 0x000fe400078e0004 */
[----:B------:R-:W-:Y:S02]  /*1330*/  IMAD.MOV.U32 R12, RZ, RZ, R2 ;  /* 0x000000ffff0c7224 */ /* 0x000fe400078e0002 */
[----:B------:R-:W-:-:S07]  /*1340*/  IMAD.MOV.U32 R13, RZ, RZ, R3 ;  /* 0x000000ffff0d7224 */ /* 0x000fce00078e0003 */
.L_x_1261:
[----:B------:R-:W-:Y:S05]  /*1350*/  BSYNC.RECONVERGENT B1 ;  /* 0x0000000000017941 */ /* 0x000fea0003800200 */
.L_x_1260:
[----:B------:R-:W-:Y:S01]  /*1360*/  LOP3.LUT R16, R16, 0x3, RZ, 0xc0, !PT ;  /* 0x0000000310107812 */ /* 0x000fe200078ec0ff */
[----:B------:R-:W-:Y:S01]  /*1370*/  UMOV UR6, 0x54442d18 ;  /* 0x54442d1800067882 */ /* 0x000fe20000000000 */
[----:B------:R-:W-:Y:S01]  /*1380*/  UMOV UR7, 0x3fe921fb ;  /* 0x3fe921fb00077882 */ /* 0x000fe20000000000 */
[----:B------:R-:W-:Y:S01]  /*1390*/  BSSY.RECONVERGENT B1, `(.L_x_1262) ;  /* 0x0000020000017945 */ /* 0x000fe20003800200 */
[----:B------:R-:W0:Y:S01]  /*13a0*/  I2F.F64.U32 R2, R16 ;  /* 0x0000001000027312 */ /* 0x000e220000201800 */
[----:B------:R-:W-:Y:S01]  /*13b0*/  DADD R12, R12, -UR6 ;  /* 0x800000060c0c7e29 */ /* 0x000fe20008000000 */
[----:B------:R-:W-:-:S07]  /*13c0*/  UMOV UR7, 0x3ff921fb ;  /* 0x3ff921fb00077882 */ /* 0x000fce0000000000 */
        /* <DEDUP_REMOVED lines=25> */
[----:B------:R-:W-:Y:S05]  /*1560*/  CALL.REL.NOINC `($vec_j0$__internal_trig_reduction_slowpathd) ;  /* 0x0000000400247944 */ /* 0x000fea0003c00000 */
.L_x_1265:
[----:B------:R-:W-:Y:S05]  /*1570*/  BSYNC.RECONVERGENT B2 ;  /* 0x0000000000027941 */ /* 0x000fea0003800200 */
.L_x_1264:
[----:B------:R-:W-:-:S07]  /*1580*/  VIADD R4, R4, 0x1 ;  /* 0x0000000104047836 */ /* 0x000fce0000000000 */
.L_x_1263:
[----:B------:R-:W-:Y:S05]  /*1590*/  BSYNC.RECONVERGENT B1 ;  /* 0x0000000000017941 */ /* 0x000fea0003800200 */
.L_x_1262:
        /* <DEDUP_REMOVED lines=30> */
.L_x_1255:
[----:B------:R-:W-:Y:S05]  /*1780*/  BSYNC.RECONVERGENT B0 ;  /* 0x0000000000007941 */ /* 0x000fea0003800200 */
.L_x_1253:
[----:B------:R-:W0:Y:S02]  /*1790*/  LDC.64 R4, c[0x0][0x388] ;  /* 0x0000e200ff047b82 */ /* 0x000e240000000a00 */
[----:B0-----:R-:W-:-:S05]  /*17a0*/  IMAD.WIDE R4, R0, 0x8, R4 ;  /* 0x0000000800047825 */ /* 0x001fca00078e0204 */
[----:B------:R-:W-:Y:S01]  /*17b0*/  STG.E.64 desc[UR4][R4.64], R2 ;  /* 0x0000000204007986 */ /* 0x000fe2000c101b04 */
[----:B------:R-:W-:Y:S05]  /*17c0*/  EXIT ;  /* 0x000000000000794d */ /* 0x000fea0003800000 */
        .weak           $__internal_83_$__cuda_sm20_drsqrt_f64_slowpath_v2
        .type           $__internal_83_$__cuda_sm20_drsqrt_f64_slowpath_v2,@function
        .size           $__internal_83_$__cuda_sm20_drsqrt_f64_slowpath_v2,($vec_j0$__internal_trig_reduction_slowpathd - $__internal_83_$__cuda_sm20_drsqrt_f64_slowpath_v2)
$__internal_83_$__cuda_sm20_drsqrt_f64_slowpath_v2:
        /* <DEDUP_REMOVED lines=25> */
.L_x_1268:
[----:B------:R-:W-:Y:S01]  /*1960*/  DADD R6, R2, R2 ;  /* 0x0000000002067229 */ /* 0x000fe20000000002 */
[----:B------:R-:W-:Y:S10]  /*1970*/  BRA `(.L_x_1269) ;  /* 0x0000000000087947 */ /* 0x000ff40003800000 */
.L_x_1267:
[----:B------:R-:W-:Y:S01]  /*1980*/  LOP3.LUT R7, R6, 0x7ff00000, RZ, 0xfc, !PT ;  /* 0x7ff0000006077812 */ /* 0x000fe200078efcff */
[----:B------:R-:W-:-:S07]  /*1990*/  IMAD.MOV.U32 R6, RZ, RZ, RZ ;  /* 0x000000ffff067224 */ /* 0x000fce00078e00ff */
.L_x_1269:
[----:B------:R-:W-:Y:S05]  /*19a0*/  BSYNC.RECONVERGENT B2 ;  /* 0x0000000000027941 */ /* 0x000fea0003800200 */
.L_x_1266:
[----:B------:R-:W-:Y:S02]  /*19b0*/  IMAD.MOV.U32 R2, RZ, RZ, R14 ;  /* 0x000000ffff027224 */ /* 0x000fe400078e000e */
[----:B------:R-:W-:Y:S02]  /*19c0*/  IMAD.MOV.U32 R3, RZ, RZ, 0x0 ;  /* 0x00000000ff037424 */ /* 0x000fe400078e00ff */
[----:B------:R-:W-:Y:S02]  /*19d0*/  IMAD.MOV.U32 R10, RZ, RZ, R6 ;  /* 0x000000ffff0a7224 */ /* 0x000fe400078e0006 */
[----:B------:R-:W-:Y:S01]  /*19e0*/  IMAD.MOV.U32 R11, RZ, RZ, R7 ;  /* 0x000000ffff0b7224 */ /* 0x000fe200078e0007 */
[----:B------:R-:W-:Y:S06]  /*19f0*/  RET.REL.NODEC R2 `(vec_j0) ;  /* 0xffffffe402807950 */ /* 0x000fec0003c3ffff */
        .type           $vec_j0$__internal_trig_reduction_slowpathd,@function
        .size           $vec_j0$__internal_trig_reduction_slowpathd,(.L_x_1596 - $vec_j0$__internal_trig_reduction_slowpathd)
$vec_j0$__internal_trig_reduction_slowpathd:
        /* <DEDUP_REMOVED lines=25> */
.L_x_1274:
        /* <DEDUP_REMOVED lines=29> */
.L_x_1273:
[----:B------:R-:W-:-:S07]  /*1d60*/  IMAD.MOV.U32 R5, RZ, RZ, R4 ;  /* 0x000000ffff057224 */ /* 0x000fce00078e0004 */
.L_x_1272:
[----:B------:R-:W-:Y:S05]  /*1d70*/  BSYNC.RECONVERGENT B3 ;  /* 0x0000000000037941 */ /* 0x000fea0003800200 */
.L_x_1271:
        /* <DEDUP_REMOVED lines=26> */
[----:B------:R-:W-:Y:S02]  /*1f20*/  SHF.L.W.U32.HI R2, R3, 0x2, R4 ;  /* 0x0000000203027819 */ /* 0x000fe40000010e04 */
[----:B------:R-:W-:Y:S02]  /*1f30*/  @P0 LOP3.LUT R5, R11, R12, RZ, 0xfc, !PT ;  /* 0x0000000c0b050212 */ /* 0x000fe400078efcff */
        /* <DEDUP_REMOVED lines=32> */
.L_x_1276:
[----:B------:R-:W-:Y:S05]  /*2140*/  BSYNC.RECONVERGENT B3 ;  /* 0x0000000000037941 */ /* 0x000fea0003800200 */
.L_x_1275:
        /* <DEDUP_REMOVED lines=36> */
.L_x_1270:
[----:B------:R-:W-:Y:S02]  /*2390*/  IMAD.MOV.U32 R9, RZ, RZ, 0x0 ;  /* 0x00000000ff097424 */ /* 0x000fe400078e00ff */
[----:B------:R-:W-:Y:S02]  /*23a0*/  IMAD.MOV.U32 R2, RZ, RZ, R13 ;  /* 0x000000ffff027224 */ /* 0x000fe400078e000d */
[----:B------:R-:W-:Y:S05]  /*23b0*/  RET.REL.NODEC R8 `(vec_j0) ;  /* 0xffffffdc08107950 */ /* 0x000fea0003c3ffff */
.L_x_1277:
        /* <DEDUP_REMOVED lines=12> */
.L_x_1596:


//--------------------- .text.vec_floor           --------------------------
	.section	.text.vec_floor,"ax",@progbits
	.align	128
        .global         vec_floor
        .type           vec_floor,@function
        .size           vec_floor,(.L_x_1726 - vec_floor)
        .other          vec_floor,@"STO_CUDA_ENTRY STV_DEFAULT"
vec_floor:
.text.vec_floor:
        /* <DEDUP_REMOVED lines=20> */
[----:B---3--:R-:W0:Y:S04]  /*0140*/  FRND.F64.FLOOR R4, R2 ;  /* 0x0000000200047313 */ /* 0x008e280000305800 */
[----:B0-----:R-:W-:Y:S01]  /*0150*/  STG.E.64 desc[UR4][R6.64], R4 ;  /* 0x0000000406007986 */ /* 0x001fe2000c101b04 */
[----:B------:R-:W-:Y:S05]  /*0160*/  EXIT ;  /* 0x000000000000794d */ /* 0x000fea0003800000 */
.L_x_1278:
        /* <DEDUP_REMOVED lines=9> */
.L_x_1726:


//--------------------- .text.vec_fabs            --------------------------
	.section	.text.vec_fabs,"ax",@progbits
	.align	128
        .global         vec_fabs
        .type           vec_fabs,@function
        .size           vec_fabs,(.L_x_1727 - vec_fabs)
        .other          vec_fabs,@"STO_CUDA_ENTRY STV_DEFAULT"
vec_fabs:
.text.vec_fabs:
        /* <DEDUP_REMOVED lines=20> */
[----:B---3--:R-:W-:-:S07]  /*0140*/  DADD R6, -RZ, |R2| ;  /* 0x00000000ff067229 */ /* 0x008fce0000000502 */
[----:B------:R-:W-:Y:S01]  /*0150*/  STG.E.64 desc[UR4][R4.64], R6 ;  /* 0x0000000604007986 */ /* 0x000fe2000c101b04 */
[----:B------:R-:W-:Y:S05]  /*0160*/  EXIT ;  /* 0x000000000000794d */ /* 0x000fea0003800000 */
.L_x_1279:
        /* <DEDUP_REMOVED lines=9> */
.L_x_1727:


//--------------------- .text.vec_expm1           --------------------------
	.section	.text.vec_expm1,"ax",@progbits
	.align	128
        .global         vec_expm1
        .type           vec_expm1,@function
        .size           vec_expm1,(.L_x_1728 - vec_expm1)
        .other          vec_expm1,@"STO_CUDA_ENTRY STV_DEFAULT"
vec_expm1:
.text.vec_expm1:
        /* <DEDUP_REMOVED lines=19> */
[----:B--2---:R-:W-:-:S04]  /*0130*/  FSETP.GT.AND P0, PT, R3, -3.1640625, PT ;  /* 0xc04a80000300780b */ /* 0x004fc80003f04000 */
[----:B------:R-:W-:-:S13]  /*0140*/  FSETP.GEU.OR P0, PT, R3, 4.1931471824645996094, !P0 ;  /* 0x40862e430300780b */ /* 0x000fda000470e400 */
[----:B------:R-:W-:Y:S05]  /*0150*/  @P0 BRA `(.L_x_1281) ;  /* 0x0000000000f00947 */ /* 0x000fea0003800000 */
[----:B------:R-:W-:Y:S01]  /*0160*/  IMAD.MOV.U32 R4, RZ, RZ, 0x652b82fe ;  /* 0x652b82feff047424 */ /* 0x000fe200078e00ff */
[----:B------:R-:W-:Y:S01]  /*0170*/  UMOV UR6, 0xfefa39ef ;  /* 0xfefa39ef00067882 */ /* 0x000fe20000000000 */
[----:B------:R-:W-:Y:S01]  /*0180*/  IMAD.MOV.U32 R5, RZ, RZ, 0x3ff71547 ;  /* 0x3ff71547ff057424 */ /* 0x000fe200078e00ff */
[----:B------:R-:W-:Y:S01]  /*0190*/  UMOV UR7, 0x3fe62e42 ;  /* 0x3fe62e4200077882 */ /* 0x000fe20000000000 */
[----:B------:R-:W-:Y:S02]  /*01a0*/  IMAD.MOV.U32 R10, RZ, RZ, -0x7142ec33 ;  /* 0x8ebd13cdff0a7424 */ /* 0x000fe400078e00ff */
[----:B------:R-:W-:Y:S02]  /*01b0*/  IMAD.MOV.U32 R11, RZ, RZ, 0x3e5af86d ;  /* 0x3e5af86dff0b7424 */ /* 0x000fe400078e00ff */
[----:B------:R-:W-:-:S08]  /*01c0*/  DFMA R4, R2, R4, 6.75539944105574400000e+15 ;  /* 0x433800000204742b */ /* 0x000fd00000000004 */
[----:B------:R-:W-:Y:S01]  /*01d0*/  DADD R6, R4, -6.75539944105574400000e+15 ;  /* 0xc338000004067429 */ /* 0x000fe20000000000 */
[----:B------:R-:W-:-:S05]  /*01e0*/  IMAD.SHL.U32 R5, R3, 0x2, RZ ;  /* 0x0000000203057824 */ /* 0x000fca00078e00ff */
        /* <DEDUP_REMOVED lines=21> */
[----:B------:R-:W-:-:S05]  /*0340*/  DADD R12, R10, -1 ;  /* 0xbff000000a0c7429 */ /* 0x000fca0000000000 */
        /* <DEDUP_REMOVED lines=24> */
[----:B------:R-:W-:Y:S02]  /*04d0*/  FSEL R5, R6, R8, !P0 ;  /* 0x0000000806057208 */ /* 0x000fe40004000000 */
[----:B------:R-:W-:Y:S02]  /*04e0*/  FSEL R7, R7, R9, !P0 ;  /* 0x0000000907077208 */ /* 0x000fe40004000000 */
[----:B------:R-:W-:Y:S02]  /*04f0*/  FSEL R2, R2, R5, !P1 ;  /* 0x0000000502027208 */ /* 0x000fe40004800000 */
[----:B------:R-:W-:Y:S01]  /*0500*/  FSEL R3, R3, R7, !P1 ;  /* 0x0000000703037208 */ /* 0x000fe20004800000 */
[----:B------:R-:W-:Y:S06]  /*0510*/  BRA `(.L_x_1282) ;  /* 0x00000000001c7947 */ /* 0x000fec0003800000 */
.L_x_1281:
[C-C-:B------:R-:W-:Y:S01]  /*0520*/  DADD R4, R2.reuse, R2.reuse ;  /* 0x0000000002047229 */ /* 0x140fe20000000002 */
[----:B------:R-:W-:Y:S01]  /*0530*/  IMAD.MOV.U32 R6, RZ, RZ, 0x3ff00000 ;  /* 0x3ff00000ff067424 */ /* 0x000fe200078e00ff */
[----:B------:R-:W-:Y:S01]  /*0540*/  ISETP.GE.AND P1, PT, R3, RZ, PT ;  /* 0x000000ff0300720c */ /* 0x000fe20003f26270 */
[----:B------:R-:W-:-:S03]  /*0550*/  DSETP.NAN.AND P0, PT, R2, R2, PT ;  /* 0x000000020200722a */ /* 0x000fc60003f08000 */
[----:B------:R-:W-:-:S04]  /*0560*/  FSEL R3, -R6, +QNAN , !P1 ;  /* 0x7ff0000006037808 */ /* 0x000fc80004800100 */
[----:B------:R-:W-:Y:S02]  /*0570*/  FSEL R2, R4, RZ, P0 ;  /* 0x000000ff04027208 */ /* 0x000fe40000000000 */
[----:B------:R-:W-:-:S07]  /*0580*/  FSEL R3, R5, R3, P0 ;  /* 0x0000000305037208 */ /* 0x000fce0000000000 */
.L_x_1282:
[----:B------:R-:W-:Y:S05]  /*0590*/  BSYNC.RECONVERGENT B0 ;  /* 0x0000000000007941 */ /* 0x000fea0003800200 */
.L_x_1280:
[----:B------:R-:W0:Y:S02]  /*05a0*/  LDC.64 R4, c[0x0][0x388] ;  /* 0x0000e200ff047b82 */ /* 0x000e240000000a00 */
[----:B0-----:R-:W-:-:S05]  /*05b0*/  IMAD.WIDE R4, R0, 0x8, R4 ;  /* 0x0000000800047825 */ /* 0x001fca00078e0204 */
[----:B------:R-:W-:Y:S01]  /*05c0*/  STG.E.64 desc[UR4][R4.64], R2 ;  /* 0x0000000204007986 */ /* 0x000fe2000c101b04 */
[----:B------:R-:W-:Y:S05]  /*05d0*/  EXIT ;  /* 0x000000000000794d */ /* 0x000fea0003800000 */
.L_x_1283:
        /* <DEDUP_REMOVED lines=10> */
.L_x_1728:


//--------------------- .text.vec_exp             --------------------------
	.section	.text.vec_exp,"ax",@progbits
	.align	128
        .global         vec_exp
        .type           vec_exp,@function
        .size           vec_exp,(.L_x_1729 - vec_exp)
        .other          vec_exp,@"STO_CUDA_ENTRY STV_DEFAULT"
vec_exp:
.text.vec_exp:
        /* <DEDUP_REMOVED lines=16> */
[----:B------:R-:W-:Y:S02]  /*0100*/  IMAD.MOV.U32 R4, RZ, RZ, 0x652b82fe ;  /* 0x652b82feff047424 */ /* 0x000fe400078e00ff */
[----:B------:R-:W-:Y:S01]  /*0110*/  IMAD.MOV.U32 R5, RZ, RZ, 0x3ff71547 ;  /* 0x3ff71547ff057424 */ /* 0x000fe200078e00ff */
[----:B------:R-:W-:Y:S01]  /*0120*/  UMOV UR6, 0xfefa39ef ;  /* 0xfefa39ef00067882 */ /* 0x000fe20000000000 */
[----:B------:R-:W-:Y:S02]  /*0130*/  UMOV UR7, 0x3fe62e42 ;  /* 0x3fe62e4200077882 */ /* 0x000fe40000000000 */
[----:B------:R-:W2:Y:S01]  /*0140*/  LDC.64 R10, c[0x0][0x388] ;  /* 0x0000e200ff0a7b82 */ /* 0x000ea20000000a00 */
[----:B0-----:R-:W-:-:S06]  /*0150*/  IMAD.WIDE R2, R0, 0x8, R2 ;  /* 0x0000000800027825 */ /* 0x001fcc00078e0202 */
[----:B-1----:R-:W3:Y:S01]  /*0160*/  LDG.E.64 R2, desc[UR4][R2.64] ;  /* 0x0000000402027981 */ /* 0x002ee2000c1e1b00 */
[----:B------:R-:W-:Y:S01]  /*0170*/  BSSY.RECONVERGENT B0, `(.L_x_1284) ;  /* 0x0000037000007945 */ /* 0x000fe20003800200 */
[----:B--2---:R-:W-:Y:S01]  /*0180*/  IMAD.WIDE R10, R0, 0x8, R10 ;  /* 0x00000008000a7825 */ /* 0x004fe200078e020a */
[----:B---3--:R-:W-:Y:S01]  /*0190*/  DFMA R4, R2, R4, 6.75539944105574400000e+15 ;  /* 0x433800000204742b */ /* 0x008fe20000000004 */
[----:B------:R-:W-:-:S07]  /*01a0*/  FSETP.GEU.AND P0, PT, |R3|, 4.1917929649353027344, PT ;  /* 0x4086232b0300780b */ /* 0x000fce0003f0e200 */
[----:B------:R-:W-:-:S08]  /*01b0*/  DADD R6, R4, -6.75539944105574400000e+15 ;  /* 0xc338000004067429 */ /* 0x000fd00000000000 */
        /* <DEDUP_REMOVED lines=35> */
[----:B------:R-:W-:Y:S01]  /*03f0*/  LEA R7, R4, R9, 0x14 ;  /* 0x0000000904077211 */ /* 0x000fe200078ea0ff */
        /* <DEDUP_REMOVED lines=8> */
[----:B------:R-:W-:-:S04]  /*0480*/  @!P1 SHF.R.S32.HI R3, RZ, 0x1, R0 ;  /* 0x00000001ff039819 */ /* 0x000fc80000011400 */
[----:B------:R-:W-:Y:S01]  /*0490*/  @!P1 IADD3 R2, PT, PT, R4, -R3, RZ ;  /* 0x8000000304029210 */ /* 0x000fe20007ffe0ff */
[----:B------:R-:W-:-:S03]  /*04a0*/  @!P1 IMAD R9, R3, 0x100000, R9 ;  /* 0x0010000003099824 */ /* 0x000fc600078e0209 */
[----:B------:R-:W-:Y:S02]  /*04b0*/  @!P1 LEA R3, R2, 0x3ff00000, 0x14 ;  /* 0x3ff0000002039811 */ /* 0x000fe400078ea0ff */
[----:B------:R-:W-:-:S06]  /*04c0*/  @!P1 MOV R2, RZ ;  /* 0x000000ff00029202 */ /* 0x000fcc0000000f00 */
[----:B------:R-:W-:-:S11]  /*04d0*/  @!P1 DMUL R6, R8, R2 ;  /* 0x0000000208069228 */ /* 0x000fd60000000000 */
.L_x_1285:
[----:B------:R-:W-:Y:S05]  /*04e0*/  BSYNC.RECONVERGENT B0 ;  /* 0x0000000000007941 */ /* 0x000fea0003800200 */
.L_x_1284:
[----:B------:R-:W-:Y:S01]  /*04f0*/  STG.E.64 desc[UR4][R10.64], R6 ;  /* 0x000000060a007986 */ /* 0x000fe2000c101b04 */
[----:B------:R-:W-:Y:S05]  /*0500*/  EXIT ;  /* 0x000000000000794d */ /* 0x000fea0003800000 */
.L_x_1286:
        /* <DEDUP_REMOVED lines=15> */
.L_x_1729:


//--------------------- .text.vec_exp2            --------------------------
	.section	.text.vec_exp2,"ax",@progbits
	.align	128
        .global         vec_exp2
        .type           vec_exp2,@function
        .size           vec_exp2,(.L_x_1730 - vec_exp2)
        .other          vec_exp2,@"STO_CUDA_ENTRY STV_DEFAULT"
vec_exp2:
.text.vec_exp2:
        /* <DEDUP_REMOVED lines=16> */
[----:B------:R-:W-:Y:S01]  /*0100*/  UMOV UR6, 0x3b39803f ;  /* 0x3b39803f00067882 */ /* 0x000fe20000000000 */
[----:B------:R-:W-:-:S05]  /*0110*/  UMOV UR7, 0x3c7abc9e ;  /* 0x3c7abc9e00077882 */ /* 0x000fca0000000000 */
[----:B------:R-:W2:Y:S01]  /*0120*/  LDC.64 R10, c[0x0][0x388] ;  /* 0x0000e200ff0a7b82 */ /* 0x000ea20000000a00 */
[----:B0-----:R-:W-:-:S06]  /*0130*/  IMAD.WIDE R2, R0, 0x8, R2 ;  /* 0x0000000800027825 */ /* 0x001fcc00078e0202 */
[----:B-1----:R-:W3:Y:S01]  /*0140*/  LDG.E.64 R2, desc[UR4][R2.64] ;  /* 0x0000000402027981 */ /* 0x002ee2000c1e1b00 */
[----:B------:R-:W-:Y:S01]  /*0150*/  BSSY.RECONVERGENT B0, `(.L_x_1287) ;  /* 0x000003a000007945 */ /* 0x000fe20003800200 */
[----:B--2---:R-:W-:Y:S01]  /*0160*/  IMAD.WIDE R10, R0, 0x8, R10 ;  /* 0x00000008000a7825 */ /* 0x004fe200078e020a */
[----:B---3--:R-:W-:Y:S01]  /*0170*/  DADD R4, R2, 6.75539944105574400000e+15 ;  /* 0x4338000002047429 */ /* 0x008fe20000000000 */
[----:B------:R-:W-:-:S07]  /*0180*/  FSETP.GEU.AND P0, PT, |R3|, 4.498046875, PT ;  /* 0x408ff0000300780b */ /* 0x000fce0003f0e200 */
[----:B------:R-:W-:-:S08]  /*0190*/  DADD R6, R4, -6.75539944105574400000e+15 ;  /* 0xc338000004067429 */ /* 0x000fd00000000000 */
[----:B------:R-:W-:-:S08]  /*01a0*/  DADD R6, R2, -R6 ;  /* 0x0000000002067229 */ /* 0x000fd00000000806 */
[----:B------:R-:W-:Y:S01]  /*01b0*/  DMUL R8, R6, UR6 ;  /* 0x0000000606087c28 */ /* 0x000fe20008000000 */
[----:B------:R-:W-:Y:S01]  /*01c0*/  UMOV UR6, 0xfefa39ef ;  /* 0xfefa39ef00067882 */ /* 0x000fe20000000000 */
[----:B------:R-:W-:-:S06]  /*01d0*/  UMOV UR7, 0x3fe62e42 ;  /* 0x3fe62e4200077882 */ /* 0x000fcc0000000000 */
[----:B------:R-:W-:Y:S01]  /*01e0*/  DFMA R6, R6, UR6, R8 ;  /* 0x0000000606067c2b */ /* 0x000fe20008000008 */
        /* <DEDUP_REMOVED lines=34> */
[C---:B------:R-:W-:Y:S01]  /*0410*/  FSETP.GEU.AND P2, PT, |R3|.reuse, 4.52490234375, PT ;  /* 0x4090cc000300780b */ /* 0x040fe20003f4e200 */
[C-C-:B------:R-:W-:Y:S01]  /*0420*/  DADD R6, R2.reuse, R2.reuse ;  /* 0x0000000002067229 */ /* 0x140fe20000000002 */
[----:B------:R-:W-:Y:S01]  /*0430*/  ISETP.GE.AND P1, PT, R3, RZ, PT ;  /* 0x000000ff0300720c */ /* 0x000fe20003f26270 */
[----:B------:R-:W-:-:S03]  /*0440*/  DSETP.NAN.AND P0, PT, R2, R2, PT ;  /* 0x000000020200722a */ /* 0x000fc60003f08000 */
[----:B------:R-:W-:-:S05]  /*0450*/  FSEL R5, RZ, +QNAN , !P1 ;  /* 0x7ff00000ff057808 */ /* 0x000fca0004800000 */
[----:B------:R-:W-:Y:S02]  /*0460*/  FSEL R6, R6, RZ, P0 ;  /* 0x000000ff06067208 */ /* 0x000fe40000000000 */
[----:B------:R-:W-:Y:S02]  /*0470*/  @!P2 LEA.HI R0, R4, R4, RZ, 0x1 ;  /* 0x000000040400a211 */ /* 0x000fe400078f08ff */
[----:B------:R-:W-:Y:S02]  /*0480*/  FSEL R7, R7, R5, P0 ;  /* 0x0000000507077208 */ /* 0x000fe40000000000 */
[----:B------:R-:W-:-:S05]  /*0490*/  @!P2 SHF.R.S32.HI R3, RZ, 0x1, R0 ;  /* 0x00000001ff03a819 */ /* 0x000fca0000011400 */
[----:B------:R-:W-:Y:S02]  /*04a0*/  @!P2 IMAD.IADD R2, R4, 0x1, -R3 ;  /* 0x000000010402a824 */ /* 0x000fe400078e0a03 */
[----:B------:R-:W-:-:S03]  /*04b0*/  @!P2 IMAD R9, R3, 0x100000, R9 ;  /* 0x001000000309a824 */ /* 0x000fc600078e0209 */
[----:B------:R-:W-:Y:S02]  /*04c0*/  @!P2 LEA R3, R2, 0x3ff00000, 0x14 ;  /* 0x3ff000000203a811 */ /* 0x000fe400078ea0ff */
[----:B------:R-:W-:-:S06]  /*04d0*/  @!P2 MOV R2, RZ ;  /* 0x000000ff0002a202 */ /* 0x000fcc0000000f00 */
[----:B------:R-:W-:-:S11]  /*04e0*/  @!P2 DMUL R6, R8, R2 ;  /* 0x000000020806a228 */ /* 0x000fd60000000000 */
.L_x_1288:
[----:B------:R-:W-:Y:S05]  /*04f0*/  BSYNC.RECONVERGENT B0 ;  /* 0x0000000000007941 */ /* 0x000fea0003800200 */
.L_x_1287:
[----:B------:R-:W-:Y:S01]  /*0500*/  STG.E.64 desc[UR4][R10.64], R6 ;  /* 0x000000060a007986 */ /* 0x000fe2000c101b04 */
[----:B------:R-:W-:Y:S05]  /*0510*/  EXIT ;  /* 0x000000000000794d */ /* 0x000fea0003800000 */
.L_x_1289:
        /* <DEDUP_REMOVED lines=14> */
.L_x_1730:


//--------------------- .text.vec_exp10           --------------------------
	.section	.text.vec_exp10,"ax",@progbits
	.align	128
        .global         vec_exp10
        .type           vec_exp10,@function
        .size           vec_exp10,(.L_x_1731 - vec_exp10)
        .other          vec_exp10,@"STO_CUDA_ENTRY STV_DEFAULT"
vec_exp10:
.text.vec_exp10:
        /* <DEDUP_REMOVED lines=26> */
[----:B------:R-:W-:-:S07]  /*01a0*/  FSETP.GEU.AND P0, PT, |R3|, 3.8004419803619384766, PT ;  /* 0x40733a710300780b */ /* 0x000fce0003f0e200 */
[----:B------:R-:W-:-:S08]  /*01b0*/  DADD R6, R4, -6.75539944105574400000e+15 ;  /* 0xc338000004067429 */ /* 0x000fd00000000000 */
[----:B------:R-:W-:Y:S01]  /*01c0*/  DFMA R8, R6, -UR6, R2 ;  /* 0x8000000606087c2b */ /* 0x000fe20008000002 */
[----:B------:R-:W-:Y:S01]  /*01d0*/  UMOV UR6, 0xa994fd21 ;  /* 0xa994fd2100067882 */ /* 0x000fe20000000000 */
[----:B------:R-:W-:-:S06]  /*01e0*/  UMOV UR7, 0x3c49dc1d ;  /* 0x3c49dc1d00077882 */ /* 0x000fcc0000000000 */
[----:B------:R-:W-:Y:S01]  /*01f0*/  DFMA R6, R6, UR6, R8 ;  /* 0x0000000606067c2b */ /* 0x000fe20008000008 */
[----:B------:R-:W-:Y:S01]  /*0200*/  UMOV UR6, 0x494ea3e9 ;  /* 0x494ea3e900067882 */ /* 0x000fe20000000000 */
[----:B------:R-:W-:-:S06]  /*0210*/  UMOV UR7, 0x3caf48ad ;  /* 0x3caf48ad00077882 */ /* 0x000fcc0000000000 */
[----:B------:R-:W-:Y:S01]  /*0220*/  DMUL R8, R6, -UR6 ;  /* 0x8000000606087c28 */ /* 0x000fe20008000000 */
[----:B------:R-:W-:Y:S01]  /*0230*/  UMOV UR6, 0xbbb55516 ;  /* 0xbbb5551600067882 */ /* 0x000fe20000000000 */
[----:B------:R-:W-:-:S06]  /*0240*/  UMOV UR7, 0x40026bb1 ;  /* 0x40026bb100077882 */ /* 0x000fcc0000000000 */
[----:B------:R-:W-:Y:S01]  /*0250*/  DFMA R6, R6, UR6, R8 ;  /* 0x0000000606067c2b */ /* 0x000fe20008000008 */
[----:B------:R-:W-:Y:S01]  /*0260*/  UMOV UR6, 0x69ce2bdf ;  /* 0x69ce2bdf00067882 */ /* 0x000fe20000000000 */
[----:B------:R-:W-:Y:S01]  /*0270*/  IMAD.MOV.U32 R8, RZ, RZ, -0x35dec16 ;  /* 0xfca213eaff087424 */ /* 0x000fe200078e00ff */
[----:B------:R-:W-:Y:S01]  /*0280*/  MOV R9, 0x3e928af3 ;  /* 0x3e928af300097802 */ /* 0x000fe20000000f00 */
        /* <DEDUP_REMOVED lines=31> */
[C---:B------:R-:W-:Y:S01]  /*0480*/  FSETP.GEU.AND P2, PT, |R3|.reuse, 3.8160228729248046875, PT ;  /* 0x407439b80300780b */ /* 0x040fe20003f4e200 */
[C-C-:B------:R-:W-:Y:S01]  /*0490*/  DADD R6, R2.reuse, R2.reuse ;  /* 0x0000000002067229 */ /* 0x140fe20000000002 */
[----:B------:R-:W-:Y:S01]  /*04a0*/  ISETP.GE.AND P1, PT, R3, RZ, PT ;  /* 0x000000ff0300720c */ /* 0x000fe20003f26270 */
[----:B------:R-:W-:-:S03]  /*04b0*/  DSETP.NAN.AND P0, PT, R2, R2, PT ;  /* 0x000000020200722a */ /* 0x000fc60003f08000 */
[----:B------:R-:W-:-:S05]  /*04c0*/  FSEL R5, RZ, +QNAN , !P1 ;  /* 0x7ff00000ff057808 */ /* 0x000fca0004800000 */
[----:B------:R-:W-:Y:S02]  /*04d0*/  FSEL R6, R6, RZ, P0 ;  /* 0x000000ff06067208 */ /* 0x000fe40000000000 */
[----:B------:R-:W-:Y:S02]  /*04e0*/  @!P2 LEA.HI R0, R4, R4, RZ, 0x1 ;  /* 0x000000040400a211 */ /* 0x000fe400078f08ff */
[----:B------:R-:W-:Y:S02]  /*04f0*/  FSEL R7, R7, R5, P0 ;  /* 0x0000000507077208 */ /* 0x000fe40000000000 */
[----:B------:R-:W-:-:S04]  /*0500*/  @!P2 SHF.R.S32.HI R3, RZ, 0x1, R0 ;  /* 0x00000001ff03a819 */ /* 0x000fc80000011400 */
[----:B------:R-:W-:Y:S01]  /*0510*/  @!P2 IADD3 R2, PT, PT, R4, -R3, RZ ;  /* 0x800000030402a210 */ /* 0x000fe20007ffe0ff */
[----:B------:R-:W-:-:S03]  /*0520*/  @!P2 IMAD R9, R3, 0x100000, R9 ;  /* 0x001000000309a824 */ /* 0x000fc600078e0209 */
[----:B------:R-:W-:Y:S02]  /*0530*/  @!P2 LEA R3, R2, 0x3ff00000, 0x14 ;  /* 0x3ff000000203a811 */ /* 0x000fe400078ea0ff */
[----:B------:R-:W-:-:S06]  /*0540*/  @!P2 MOV R2, RZ ;  /* 0x000000ff0002a202 */ /* 0x000fcc0000000f00 */
[----:B------:R-:W-:-:S11]  /*0550*/  @!P2 DMUL R6, R8, R2 ;  /* 0x000000020806a228 */ /* 0x000fd60000000000 */
.L_x_1291:
[----:B------:R-:W-:Y:S05]  /*0560*/  BSYNC.RECONVERGENT B0 ;  /* 0x0000000000007941 */ /* 0x000fea0003800200 */
.L_x_1290:
[----:B------:R-:W-:Y:S01]  /*0570*/  STG.E.64 desc[UR4][R10.64], R6 ;  /* 0x000000060a007986 */ /* 0x000fe2000c101b04 */
[----:B------:R-:W-:Y:S05]  /*0580*/  EXIT ;  /* 0x000000000000794d */ /* 0x000fea0003800000 */
.L_x_1292:
        /* <DEDUP_REMOVED lines=15> */
.L_x_1731:


//--------------------- .text.vec_erfinv          --------------------------
	.section	.text.vec_erfinv,"ax",@progbits
	.align	128
        .global         vec_erfinv
        .type           vec_erfinv,@function
        .size           vec_erfinv,(.L_x_1597 - vec_erfinv)
        .other          vec_erfinv,@"STO_CUDA_ENTRY STV_DEFAULT"
vec_erfinv:
.text.vec_erfinv:
        /* <DEDUP_REMOVED lines=19> */
[----:B--2---:R-:W-:-:S13]  /*0130*/  FSETP.GEU.AND P0, PT, |R3|, 1.875, PT ;  /* 0x3ff000000300780b */ /* 0x004fda0003f0e200 */
[----:B------:R-:W-:Y:S05]  /*0140*/  @P0 BRA `(.L_x_1294) ;  /* 0x0000001000240947 */ /* 0x000fea0003800000 */
[----:B------:R-:W-:Y:S01]  /*0150*/  DFMA R4, R2, -R2, 1 ;  /* 0x3ff000000204742b */ /* 0x000fe20000000802 */
[----:B------:R-:W-:Y:S01]  /*0160*/  IMAD.MOV.U32 R8, RZ, RZ, RZ ;  /* 0x000000ffff087224 */ /* 0x000fe200078e00ff */
[----:B------:R-:W-:Y:S01]  /*0170*/  UMOV UR6, 0x18c775c9 ;  /* 0x18c775c900067882 */ /* 0x000fe20000000000 */
[----:B------:R-:W-:-:S07]  /*0180*/  UMOV UR7, 0x3fb5c5c2 ;  /* 0x3fb5c5c200077882 */ /* 0x000fce0000000000 */
[----:B------:R-:W-:-:S04]  /*0190*/  LOP3.LUT R6, R5, 0x801fffff, RZ, 0xc0, !PT ;  /* 0x801fffff05067812 */ /* 0x000fc800078ec0ff */
[----:B------:R-:W-:Y:S01]  /*01a0*/  LOP3.LUT R7, R6, 0x3fe00000, RZ, 0xfc, !PT ;  /* 0x3fe0000006077812 */ /* 0x000fe200078efcff */
[----:B------:R-:W-:Y:S01]  /*01b0*/  IMAD.MOV.U32 R6, RZ, RZ, R4 ;  /* 0x000000ffff067224 */ /* 0x000fe200078e0004 */
[----:B------:R-:W-:Y:S01]  /*01c0*/  SHF.R.U32.HI R4, RZ, 0x14, R5 ;  /* 0x00000014ff047819 */ /* 0x000fe20000011605 */
[----:B------:R-:W-:-:S03]  /*01d0*/  HFMA2 R5, -RZ, RZ, 3.59375, 0 ;  /* 0x43300000ff057431 */ /* 0x000fc600000001ff */
[----:B------:R-:W-:Y:S01]  /*01e0*/  LOP3.LUT R4, R4, 0x7fe, RZ, 0xc0, !PT ;  /* 0x000007fe04047812 */ /* 0x000fe200078ec0ff */
[C---:B------:R-:W-:Y:S02]  /*01f0*/  DADD R10, R6.reuse, 1 ;  /* 0x3ff00000060a7429 */ /* 0x040fe40000000000 */
[----:B------:R-:W-:Y:S02]  /*0200*/  DADD R6, R6, -1 ;  /* 0xbff0000006067429 */ /* 0x000fe40000000000 */
[----:B------:R-:W-:Y:S02]  /*0210*/  VIADD R4, R4, 0x7ffffc02 ;  /* 0x7ffffc0204047836 */ /* 0x000fe40000000000 */
[----:B------:R-:W0:Y:S02]  /*0220*/  MUFU.RCP64H R9, R11 ;  /* 0x0000000b00097308 */ /* 0x000e240000001800 */
[----:B0-----:R-:W-:Y:S01]  /*0230*/  DFMA R12, -R10, R8, 1 ;  /* 0x3ff000000a0c742b */ /* 0x001fe20000000108 */
[----:B------:R-:W-:Y:S01]  /*0240*/  MOV R10, 0x9cdc5d89 ;  /* 0x9cdc5d89000a7802 */ /* 0x000fe20000000f00 */
[----:B------:R-:W-:-:S06]  /*0250*/  IMAD.MOV.U32 R11, RZ, RZ, 0x3fa55cf5 ;  /* 0x3fa55cf5ff0b7424 */ /* 0x000fcc00078e00ff */
        /* <DEDUP_REMOVED lines=38> */
[----:B------:R-:W-:-:S08]  /*04c0*/  DFMA R10, R6, R10, R6 ;  /* 0x0000000a060a722b */ /* 0x000fd00000000006 */
[----:B------:R-:W-:-:S08]  /*04d0*/  DADD R10, R10, R10 ;  /* 0x000000000a0a7229 */ /* 0x000fd0000000000a */
[----:B------:R-:W-:-:S10]  /*04e0*/  DFMA R10, R4, UR6, R10 ;  /* 0x00000006040a7c2b */ /* 0x000fd4000800000a */
[----:B------:R-:W-:-:S13]  /*04f0*/  ISETP.GT.U32.AND P0, PT, R11, -0x3fe70001, PT ;  /* 0xc018ffff0b00780c */ /* 0x000fda0003f04070 */
[----:B------:R-:W-:Y:S05]  /*0500*/  @P0 BRA `(.L_x_1295) ;  /* 0x0000000400180947 */ /* 0x000fea0003800000 */
[----:B------:R-:W-:Y:S01]  /*0510*/  DADD R4, -R10, -3.125 ;  /* 0xc00900000a047429 */ /* 0x000fe20000000100 */
[----:B------:R-:W-:Y:S01]  /*0520*/  IMAD.MOV.U32 R6, RZ, RZ, 0x3324d327 ;  /* 0x3324d327ff067424 */ /* 0x000fe200078e00ff */
[----:B------:R-:W-:Y:S01]  /*0530*/  UMOV UR6, 0xe746e627 ;  /* 0xe746e62700067882 */ /* 0x000fe20000000000 */
[----:B------:R-:W-:Y:S01]  /*0540*/  IMAD.MOV.U32 R7, RZ, RZ, 0x3c08ddf9 ;  /* 0x3c08ddf9ff077424 */ /* 0x000fe200078e00ff */
[----:B------:R-:W-:-:S05]  /*0550*/  UMOV UR7, 0x3bb135d2 ;  /* 0x3bb135d200077882 */ /* 0x000fca0000000000 */
        /* <DEDUP_REMOVED lines=64> */
[----:B------:R-:W-:Y:S10]  /*0960*/  BRA `(.L_x_1296) ;  /* 0x0000000800387947 */ /* 0x000ff40003800000 */
.L_x_1295:
[----:B------:R-:W-:Y:S01]  /*0970*/  DADD R4, -RZ, -R10 ;  /* 0x00000000ff047229 */ /* 0x000fe2000000090a */
[----:B------:R-:W-:Y:S01]  /*0980*/  IMAD.MOV.U32 R12, RZ, RZ, 0x0 ;  /* 0x00000000ff0c7424 */ /* 0x000fe200078e00ff */
[----:B------:R-:W-:Y:S01]  /*0990*/  BSSY.RECONVERGENT B1, `(.L_x_1297) ;  /* 0x0000014000017945 */ /* 0x000fe20003800200 */
[----:B------:R-:W-:-:S03]  /*09a0*/  IMAD.MOV.U32 R13, RZ, RZ, 0x3fd80000 ;  /* 0x3fd80000ff0d7424 */ /* 0x000fc600078e00ff */
[----:B------:R-:W0:Y:S04]  /*09b0*/  MUFU.RSQ64H R9, R5 ;  /* 0x0000000500097308 */ /* 0x000e280000001c00 */
[----:B------:R-:W-:-:S04]  /*09c0*/  IADD3 R8, PT, PT, R5, -0x3500000, RZ ;  /* 0xfcb0000005087810 */ /* 0x000fc80007ffe0ff */
[----:B------:R-:W-:Y:S02]  /*09d0*/  ISETP.GE.U32.AND P0, PT, R8, 0x7ca00000, PT ;  /* 0x7ca000000800780c */ /* 0x000fe40003f06070 */
[----:B0-----:R-:W-:-:S08]  /*09e0*/  DMUL R6, R8, R8 ;  /* 0x0000000808067228 */ /* 0x001fd00000000000 */
[----:B------:R-:W-:-:S08]  /*09f0*/  DFMA R6, -R10, -R6, 1 ;  /* 0x3ff000000a06742b */ /* 0x000fd00000000906 */
[----:B------:R-:W-:Y:S02]  /*0a00*/  DFMA R12, R6, R12, 0.5 ;  /* 0x3fe00000060c742b */ /* 0x000fe4000000000c */
[----:B------:R-:W-:-:S08]  /*0a10*/  DMUL R6, R8, R6 ;  /* 0x0000000608067228 */ /* 0x000fd00000000000 */
[----:B------:R-:W-:-:S08]  /*0a20*/  DFMA R12, R12, R6, R8 ;  /* 0x000000060c0c722b */ /* 0x000fd00000000008 */
[----:B------:R-:W-:Y:S02]  /*0a30*/  DMUL R14, R10, -R12 ;  /* 0x8000000c0a0e7228 */ /* 0x000fe40000000000 */
[----:B------:R-:W-:Y:S01]  /*0a40*/  IADD3 R17, PT, PT, R13, -0x100000, RZ ;  /* 0xfff000000d117810 */ /* 0x000fe20007ffe0ff */
[----:B------:R-:W-:-:S05]  /*0a50*/  IMAD.MOV.U32 R16, RZ, RZ, R12 ;  /* 0x000000ffff107224 */ /* 0x000fca00078e000c */
[----:B------:R-:W-:-:S08]  /*0a60*/  DFMA R10, R14, -R14, -R10 ;  /* 0x8000000e0e0a722b */ /* 0x000fd0000000080a */
[----:B------:R-:W-:Y:S01]  /*0a70*/  DFMA R6, R10, R16, R14 ;  /* 0x000000100a06722b */ /* 0x000fe2000000000e */
[----:B------:R-:W-:Y:S10]  /*0a80*/  @!P0 BRA `(.L_x_1298) ;  /* 0x0000000000108947 */ /* 0x000ff40003800000 */
[----:B------:R-:W-:-:S07]  /*0a90*/  MOV R6, 0xab0 ;  /* 0x00000ab000067802 */ /* 0x000fce0000000f00 */
[----:B------:R-:W-:Y:S05]  /*0aa0*/  CALL.REL.NOINC `($__internal_84_$__cuda_sm20_dsqrt_rn_f64_mediumpath_v1) ;  /* 0x0000000800007944 */ /* 0x000fea0003c00000 */
[----:B------:R-:W-:Y:S01]  /*0ab0*/  IMAD.MOV.U32 R6, RZ, RZ, R8 ;  /* 0x000000ffff067224 */ /* 0x000fe200078e0008 */
[----:B------:R-:W-:-:S07]  /*0ac0*/  MOV R7, R9 ;  /* 0x0000000900077202 */ /* 0x000fce0000000f00 */
.L_x_1298:
[----:B------:R-:W-:Y:S05]  /*0ad0*/  BSYNC.RECONVERGENT B1 ;  /* 0x0000000000017941 */ /* 0x000fea0003800200 */
.L_x_1297:
[----:B------:R-:W-:-:S13]  /*0ae0*/  ISETP.GT.AND P0, PT, R7, 0x400fffff, PT ;  /* 0x400fffff0700780c */ /* 0x000fda0003f04270 */
[----:B------:R-:W-:Y:S05]  /*0af0*/  @P0 BRA `(.L_x_1299) ;  /* 0x0000000000e80947 */ /* 0x000fea0003800000 */
[----:B------:R-:W-:Y:S01]  /*0b00*/  DADD R4, R6, -3.25 ;  /* 0xc00a000006047429 */ /* 0x000fe20000000000 */
[----:B------:R-:W-:Y:S01]  /*0b10*/  UMOV UR6, 0x87dbd932 ;  /* 0x87dbd93200067882 */ /* 0x000fe20000000000 */
[----:B------:R-:W-:Y:S01]  /*0b20*/  IMAD.MOV.U32 R6, RZ, RZ, 0x52878635 ;  /* 0x52878635ff067424 */ /* 0x000fe200078e00ff */
[----:B------:R-:W-:Y:S01]  /*0b30*/  UMOV UR7, 0x3e23040f ;  /* 0x3e23040f00077882 */ /* 0x000fe20000000000 */
[----:B------:R-:W-:-:S06]  /*0b40*/  IMAD.MOV.U32 R7, RZ, RZ, 0x3e785cbe ;  /* 0x3e785cbeff077424 */ /* 0x000fcc00078e00ff */
[----:B------:R-:W-:Y:S01]  /*0b50*/  DFMA R6, R4, UR6, R6 ;  /* 0x0000000604067c2b */ /* 0x000fe20008000006 */
        /* <DEDUP_REMOVED lines=51> */
[----:B------:R-:W-:Y:S10]  /*0e90*/  BRA `(.L_x_1296) ;  /* 0x0000000000ec7947 */ /* 0x000ff40003800000 */
.L_x_1299:
[----:B------:R-:W-:Y:S01]  /*0ea0*/  DADD R4, R6, -5 ;  /* 0xc014000006047429 */ /* 0x000fe20000000000 */
[----:B------:R-:W-:Y:S01]  /*0eb0*/  UMOV UR6, 0xa7785389 ;  /* 0xa778538900067882 */ /* 0x000fe20000000000 */
[----:B------:R-:W-:Y:S01]  /*0ec0*/  MOV R6, 0xc0e38727 ;  /* 0xc0e3872700067802 */ /* 0x000fe20000000f00 */
        /* <DEDUP_REMOVED lines=49> */
.L_x_1294:
[----:B------:R-:W-:Y:S01]  /*11e0*/  DSETP.NAN.AND P0, PT, R2, R2, PT ;  /* 0x000000020200722a */ /* 0x000fe20003f08000 */
[----:B------:R-:W-:Y:S01]  /*11f0*/  MOV R4, R2 ;  /* 0x0000000200047202 */ /* 0x000fe20000000f00 */
[----:B------:R-:W-:-:S12]  /*1200*/  IMAD.MOV.U32 R5, RZ, RZ, R3 ;  /* 0x000000ffff057224 */ /* 0x000fd800078e0003 */
[----:B------:R-:W-:Y:S01]  /*1210*/  @!P0 DSETP.NEU.AND P1, PT, |R2|, 1, PT ;  /* 0x3ff000000200842a */ /* 0x000fe20003f2d200 */
[----:B------:R-:W-:Y:S02]  /*1220*/  @!P0 IMAD.MOV.U32 R6, RZ, RZ, 0x7ff00000 ;  /* 0x7ff00000ff068424 */ /* 0x000fe400078e00ff */
[----:B------:R-:W-:-:S03]  /*1230*/  @!P0 IMAD.MOV.U32 R4, RZ, RZ, RZ ;  /* 0x000000ffff048224 */ /* 0x000fc600078e00ff */
[----:B------:R-:W-:-:S08]  /*1240*/  @!P0 FSEL R5, R6, -QNAN , !P1 ;  /* 0xfff8000006058808 */ /* 0x000fd00004800000 */
.L_x_1296:
[----:B------:R-:W-:Y:S05]  /*1250*/  BSYNC.RECONVERGENT B0 ;  /* 0x0000000000007941 */ /* 0x000fea0003800200 */
.L_x_1293:
[----:B------:R-:W0:Y:S01]  /*1260*/  LDC.64 R6, c[0x0][0x388] ;  /* 0x0000e200ff067b82 */ /* 0x000e220000000a00 */
[----:B------:R-:W-:Y:S01]  /*1270*/  DMUL R2, R2, R4 ;  /* 0x0000000402027228 */ /* 0x000fe20000000000 */
[----:B0-----:R-:W-:-:S06]  /*1280*/  IMAD.WIDE R4, R0, 0x8, R6 ;  /* 0x0000000800047825 */ /* 0x001fcc00078e0206 */
[----:B------:R-:W-:Y:S01]  /*1290*/  STG.E.64 desc[UR4][R4.64], R2 ;  /* 0x0000000204007986 */ /* 0x000fe2000c101b04 */
[----:B------:R-:W-:Y:S05]  /*12a0*/  EXIT ;  /* 0x000000000000794d */ /* 0x000fea0003800000 */
        .weak           $__internal_84_$__cuda_sm20_dsqrt_rn_f64_mediumpath_v1
        .type           $__internal_84_$__cuda_sm20_dsqrt_rn_f64_mediumpath_v1,@function
        .size           $__internal_84_$__cuda_sm20_dsqrt_rn_f64_mediumpath_v1,(.L_x_1597 - $__internal_84_$__cuda_sm20_dsqrt_rn_f64_mediumpath_v1)
$__internal_84_$__cuda_sm20_dsqrt_rn_f64_mediumpath_v1:
[----:B------:R-:W-:Y:S01]  /*12b0*/  ISETP.GE.U32.AND P0, PT, R8, -0x3400000, PT ;  /* 0xfcc000000800780c */ /* 0x000fe20003f06070 */
[----:B------:R-:W-:Y:S01]  /*12c0*/  BSSY.RECONVERGENT B2, `(.L_x_1300) ;  /* 0x0000024000027945 */ /* 0x000fe20003800200 */
        /* <DEDUP_REMOVED lines=10> */
.L_x_1301:
        /* <DEDUP_REMOVED lines=24> */
.L_x_1303:
[----:B------:R-:W-:-:S11]  /*14f0*/  DADD R8, R4, R4 ;  /* 0x0000000004087229 */ /* 0x000fd60000000004 */
.L_x_1302:
[----:B------:R-:W-:Y:S05]  /*1500*/  BSYNC.RECONVERGENT B2 ;  /* 0x0000000000027941 */ /* 0x000fea0003800200 */
.L_x_1300:
[----:B------:R-:W-:-:S04]  /*1510*/  MOV R7, 0x0 ;  /* 0x0000000000077802 */ /* 0x000fc80000000f00 */
[----:B------:R-:W-:Y:S05]  /*1520*/  RET.REL.NODEC R6 `(vec_erfinv) ;  /* 0xffffffe806b47950 */ /* 0x000fea0003c3ffff */
.L_x_1304:
        /* <DEDUP_REMOVED lines=13> */
.L_x_1597:


//--------------------- .text.vec_erf             --------------------------
	.section	.text.vec_erf,"ax",@progbits
	.align	128
        .global         vec_erf
        .type           vec_erf,@function
        .size           vec_erf,(.L_x_1733 - vec_erf)
        .other          vec_erf,@"STO_CUDA_ENTRY STV_DEFAULT"
vec_erf:
.text.vec_erf:
        /* <DEDUP_REMOVED lines=18> */
[----:B------:R-:W-:Y:S01]  /*0120*/  HFMA2 R4, -RZ, RZ, -232.75, -52192 ;  /* 0xdb46fa5fff047431 */ /* 0x000fe200000001ff */
[----:B------:R-:W-:Y:S01]  /*0130*/  MOV R5, 0x3d47088f ;  /* 0x3d47088f00057802 */ /* 0x000fe20000000f00 */
[----:B------:R-:W-:Y:S01]  /*0140*/  UMOV UR6, 0xfba6f279 ;  /* 0xfba6f27900067882 */ /* 0x000fe20000000000 */
[----:B------:R-:W-:Y:S01]  /*0150*/  UMOV UR7, 0x3cf0679a ;  /* 0x3cf0679a00077882 */ /* 0x000fe20000000000 */
[----:B------:R-:W-:Y:S01]  /*0160*/  HFMA2 R11, -RZ, RZ, 1.642578125, -0.00018775463104248046875 ;  /* 0x3e928a27ff0b7431 */ /* 0x000fe200000001ff */
[----:B------:R-:W-:Y:S02]  /*0170*/  MOV R10, 0xf89b6999 ;  /* 0xf89b6999000a7802 */ /* 0x000fe40000000f00 */
[----:B--2---:R-:W-:Y:S01]  /*0180*/  DFMA R4, |R2|, -UR6, R4 ;  /* 0x8000000602047c2b */ /* 0x004fe20008000204 */
        /* <DEDUP_REMOVED lines=68> */
[----:B------:R-:W-:-:S06]  /*05d0*/  DFMA R8, |R2|, R6, |R2| ;  /* 0x000000060208722b */ /* 0x000fcc0000000602 */
[----:B------:R-:W0:Y:S02]  /*05e0*/  F2F.F32.F64 R4, R8 ;  /* 0x0000000800047310 */ /* 0x000e240000301000 */
[----:B0-----:R-:W-:-:S06]  /*05f0*/  FMUL R12, R4, -1.4426950216293334961 ;  /* 0xbfb8aa3b040c7820 */ /* 0x001fcc0000400000 */
[----:B------:R0:W1:Y:S02]  /*0600*/  FRND R14, R12 ;  /* 0x0000000c000e7307 */ /* 0x0000640000201000 */
[----:B0-----:R-:W0:Y:S06]  /*0610*/  LDC.64 R12, c[0x0][0x388] ;  /* 0x0000e200ff0c7b82 */ /* 0x001e2c0000000a00 */
[----:B-1----:R1:W2:Y:S08]  /*0620*/  F2F.F64.F32 R4, R14 ;  /* 0x0000000e00047310 */ /* 0x0022b00000201800 */
[----:B-1----:R-:W1:Y:S01]  /*0630*/  MUFU.EX2 R14, R14 ;  /* 0x0000000e000e7308 */ /* 0x002e620000000800 */
[--C-:B--2---:R-:W-:Y:S01]  /*0640*/  DFMA R4, R4, -UR6, -R8.reuse ;  /* 0x8000000604047c2b */ /* 0x104fe20008000808 */
[----:B------:R-:W-:Y:S01]  /*0650*/  UMOV UR6, 0xa4741b81 ;  /* 0xa4741b8100067882 */ /* 0x000fe20000000000 */
[----:B------:R-:W-:Y:S01]  /*0660*/  UMOV UR7, 0x3e5ae904 ;  /* 0x3e5ae90400077882 */ /* 0x000fe20000000000 */
[----:B------:R-:W-:-:S05]  /*0670*/  DADD R8, |R2|, -R8 ;  /* 0x0000000002087229 */ /* 0x000fca0000000a08 */
[----:B------:R-:W-:Y:S01]  /*0680*/  DFMA R10, R4, UR6, R10 ;  /* 0x00000006040a7c2b */ /* 0x000fe2000800000a */
[----:B------:R-:W-:Y:S01]  /*0690*/  UMOV UR6, 0x15ff7e07 ;  /* 0x15ff7e0700067882 */ /* 0x000fe20000000000 */
[----:B------:R-:W-:Y:S01]  /*06a0*/  UMOV UR7, 0x3ec71de7 ;  /* 0x3ec71de700077882 */ /* 0x000fe20000000000 */
[----:B------:R-:W-:Y:S01]  /*06b0*/  DFMA R8, |R2|, R6, R8 ;  /* 0x000000060208722b */ /* 0x000fe20000000208 */
[----:B-1----:R-:W1:Y:S04]  /*06c0*/  F2F.F64.F32 R6, R14 ;  /* 0x0000000e00067310 */ /* 0x002e680000201800 */
        /* <DEDUP_REMOVED lines=24> */
[----:B------:R-:W-:-:S04]  /*0850*/  DSETP.GE.AND P0, PT, |R2|, UR6, PT ;  /* 0x0000000602007e2a */ /* 0x000fc8000bf06200 */
[----:B------:R-:W-:-:S08]  /*0860*/  DMUL R10, R4, R10 ;  /* 0x0000000a040a7228 */ /* 0x000fd00000000000 */
[----:B------:R-:W-:Y:S02]  /*0870*/  DFMA R8, R4, R10, -R8 ;  /* 0x0000000a0408722b */ /* 0x000fe40000000808 */
[----:B-1----:R-:W-:-:S06]  /*0880*/  DADD R10, -R6, 1 ;  /* 0x3ff00000060a7429 */ /* 0x002fcc0000000100 */
[----:B------:R-:W-:-:S08]  /*0890*/  DADD R8, R4, R8 ;  /* 0x0000000004087229 */ /* 0x000fd00000000008 */
[----:B------:R-:W-:-:S10]  /*08a0*/  DFMA R8, -R8, R6, R10 ;  /* 0x000000060808722b */ /* 0x000fd4000000010a */
[----:B------:R-:W-:Y:S02]  /*08b0*/  FSEL R2, R9, 1.875, !P0 ;  /* 0x3ff0000009027808 */ /* 0x000fe40004000000 */
[----:B------:R-:W-:Y:S02]  /*08c0*/  FSEL R8, R8, RZ, !P0 ;  /* 0x000000ff08087208 */ /* 0x000fe40004000000 */
[----:B------:R-:W-:Y:S01]  /*08d0*/  LOP3.LUT R9, R2, 0x80000000, R3, 0xb8, !PT ;  /* 0x8000000002097812 */ /* 0x000fe200078eb803 */
[----:B0-----:R-:W-:-:S05]  /*08e0*/  IMAD.WIDE R2, R0, 0x8, R12 ;  /* 0x0000000800027825 */ /* 0x001fca00078e020c */
[----:B------:R-:W-:Y:S01]  /*08f0*/  STG.E.64 desc[UR4][R2.64], R8 ;  /* 0x0000000802007986 */ /* 0x000fe2000c101b04 */
[----:B------:R-:W-:Y:S05]  /*0900*/  EXIT ;  /* 0x000000000000794d */ /* 0x000fea0003800000 */
.L_x_1305:
        /* <DEDUP_REMOVED lines=15> */
.L_x_1733:


//--------------------- .text.vec_erfcx           --------------------------
	.section	.text.vec_erfcx,"ax",@progbits
	.align	128
        .global         vec_erfcx
        .type           vec_erfcx,@function
        .size           vec_erfcx,(.L_x_1598 - vec_erfcx)
        .other          vec_erfcx,@"STO_CUDA_ENTRY STV_DEFAULT"
vec_erfcx:
.text.vec_erfcx:
        /* <DEDUP_REMOVED lines=19> */
[----:B--2---:R-:W-:-:S13]  /*0130*/  FSETP.GEU.AND P0, PT, |R3|, 3, PT ;  /* 0x404000000300780b */ /* 0x004fda0003f0e200 */
[----:B------:R-:W-:Y:S05]  /*0140*/  @P0 BRA `(.L_x_1307) ;  /* 0x0000000400800947 */ /* 0x000fea0003800000 */
[----:B------:R-:W-:Y:S01]  /*0150*/  LOP3.LUT R5, R3, 0x7fffffff, RZ, 0xc0, !PT ;  /* 0x7fffffff03057812 */ /* 0x000fe200078ec0ff */
[----:B------:R-:W-:Y:S01]  /*0160*/  IMAD.MOV.U32 R4, RZ, RZ, R2 ;  /* 0x000000ffff047224 */ /* 0x000fe200078e0002 */
[----:B------:R-:W-:Y:S01]  /*0170*/  UMOV UR6, 0xd4e0bfd7 ;  /* 0xd4e0bfd700067882 */ /* 0x000fe20000000000 */
[----:B------:R-:W-:Y:S01]  /*0180*/  IMAD.MOV.U32 R10, RZ, RZ, RZ ;  /* 0x000000ffff0a7224 */ /* 0x000fe200078e00ff */
[----:B------:R-:W-:-:S03]  /*0190*/  UMOV UR7, 0x3df8774a ;  /* 0x3df8774a00077882 */ /* 0x000fc60000000000 */
[----:B------:R-:W-:-:S06]  /*01a0*/  DADD R8, R4, 4 ;  /* 0x4010000004087429 */ /* 0x000fcc0000000000 */
[----:B------:R-:W0:Y:S02]  /*01b0*/  MUFU.RCP64H R11, R9 ;  /* 0x00000009000b7308 */ /* 0x000e240000001800 */
[----:B0-----:R-:W-:Y:S01]  /*01c0*/  DFMA R6, -R8, R10, 1 ;  /* 0x3ff000000806742b */ /* 0x001fe2000000010a */
[----:B------:R-:W-:Y:S01]  /*01d0*/  IMAD.MOV.U32 R8, RZ, RZ, -0x2fc2cd8 ;  /* 0xfd03d328ff087424 */ /* 0x000fe200078e00ff */
[----:B------:R-:W-:-:S06]  /*01e0*/  MOV R9, 0x3e44e1c6 ;  /* 0x3e44e1c600097802 */ /* 0x000fcc0000000f00 */
        /* <DEDUP_REMOVED lines=8> */
[----:B------:R-:W-:Y:S02]  /*0270*/  IMAD.MOV.U32 R10, RZ, RZ, 0x0 ;  /* 0x00000000ff0a7424 */ /* 0x000fe400078e00ff */
[----:B------:R-:W-:Y:S02]  /*0280*/  IMAD.MOV.U32 R11, RZ, RZ, 0x3ff00000 ;  /* 0x3ff00000ff0b7424 */ /* 0x000fe400078e00ff */
[----:B------:R-:W-:-:S03]  /*0290*/  IMAD.MOV.U32 R12, RZ, RZ, RZ ;  /* 0x000000ffff0c7224 */ /* 0x000fc600078e00ff */
[----:B------:R-:W-:Y:S01]  /*02a0*/  DFMA R8, R6, -UR6, -R8 ;  /* 0x8000000606087c2b */ /* 0x000fe20008000808 */
[----:B------:R-:W-:Y:S01]  /*02b0*/  UMOV UR6, 0x9f7a56b6 ;  /* 0x9f7a56b600067882 */ /* 0x000fe20000000000 */
[----:B------:R-:W-:Y:S01]  /*02c0*/  UMOV UR7, 0x3e433014 ;  /* 0x3e43301400077882 */ /* 0x000fe20000000000 */
[----:B------:R-:W-:-:S05]  /*02d0*/  DFMA R10, R4, 2, R10 ;  /* 0x40000000040a782b */ /* 0x000fca000000000a */
[C---:B------:R-:W-:Y:S01]  /*02e0*/  DFMA R8, R6.reuse, R8, -UR6 ;  /* 0x8000000606087e2b */ /* 0x040fe20008000008 */
[----:B------:R-:W-:Y:S01]  /*02f0*/  UMOV UR6, 0xd8376273 ;  /* 0xd837627300067882 */ /* 0x000fe20000000000 */
[----:B------:R-:W-:Y:S01]  /*0300*/  UMOV UR7, 0x3e7bedde ;  /* 0x3e7bedde00077882 */ /* 0x000fe20000000000 */
[----:B------:R-:W0:Y:S05]  /*0310*/  MUFU.RCP64H R13, R11 ;  /* 0x0000000b000d7308 */ /* 0x000e2a0000001800 */
[----:B------:R-:W-:Y:S01]  /*0320*/  DFMA R8, R6, R8, UR6 ;  /* 0x0000000606087e2b */ /* 0x000fe20008000008 */
[----:B------:R-:W-:Y:S01]  /*0330*/  UMOV UR6, 0xc3abf22b ;  /* 0xc3abf22b00067882 */ /* 0x000fe20000000000 */
[----:B------:R-:W-:-:S06]  /*0340*/  UMOV UR7, 0x3e6f9254 ;  /* 0x3e6f925400077882 */ /* 0x000fcc0000000000 */
[----:B------:R-:W-:Y:S01]  /*0350*/  DFMA R8, R6, R8, UR6 ;  /* 0x0000000606087e2b */ /* 0x000fe20008000008 */
[----:B------:R-:W-:Y:S01]  /*0360*/  UMOV UR6, 0xc2148cf0 ;  /* 0xc2148cf000067882 */ /* 0x000fe20000000000 */
[----:B------:R-:W-:Y:S01]  /*0370*/  UMOV UR7, 0x3eab9068 ;  /* 0x3eab906800077882 */ /* 0x000fe20000000000 */
[----:B0-----:R-:W-:-:S05]  /*0380*/  DFMA R14, -R10, R12, 1 ;  /* 0x3ff000000a0e742b */ /* 0x001fca000000010c */
[----:B------:R-:W-:Y:S01]  /*0390*/  DFMA R8, R6, R8, -UR6 ;  /* 0x8000000606087e2b */ /* 0x000fe20008000008 */
[----:B------:R-:W-:Y:S01]  /*03a0*/  UMOV UR6, 0x4db34009 ;  /* 0x4db3400900067882 */ /* 0x000fe20000000000 */
[----:B------:R-:W-:Y:S01]  /*03b0*/  UMOV UR7, 0x3e94c645 ;  /* 0x3e94c64500077882 */ /* 0x000fe20000000000 */
[----:B------:R-:W-:-:S05]  /*03c0*/  DFMA R14, R14, R14, R14 ;  /* 0x0000000e0e0e722b */ /* 0x000fca000000000e */
[----:B------:R-:W-:Y:S01]  /*03d0*/  DFMA R8, R6, R8, UR6 ;  /* 0x0000000606087e2b */ /* 0x000fe20008000008 */
[----:B------:R-:W-:Y:S01]  /*03e0*/  UMOV UR6, 0x78f2311d ;  /* 0x78f2311d00067882 */ /* 0x000fe20000000000 */
[----:B------:R-:W-:Y:S01]  /*03f0*/  UMOV UR7, 0x3ed7f1c3 ;  /* 0x3ed7f1c300077882 */ /* 0x000fe20000000000 */
[----:B------:R-:W-:-:S05]  /*0400*/  DFMA R14, R12, R14, R12 ;  /* 0x0000000e0c0e722b */ /* 0x000fca000000000c */
        /* <DEDUP_REMOVED lines=46> */
[----:B------:R-:W-:-:S08]  /*06f0*/  DMUL R6, R8, R14 ;  /* 0x0000000e08067228 */ /* 0x000fd00000000000 */
[----:B------:R-:W-:-:S08]  /*0700*/  DMUL R10, R6, -2 ;  /* 0xc0000000060a7828 */ /* 0x000fd00000000000 */
[----:B------:R-:W-:-:S08]  /*0710*/  DFMA R10, R4, R10, R8 ;  /* 0x0000000a040a722b */ /* 0x000fd00000000008 */
[----:B------:R-:W-:-:S08]  /*0720*/  DADD R10, -R6, R10 ;  /* 0x00000000060a7229 */ /* 0x000fd0000000010a */
[----:B------:R-:W-:Y:S01]  /*0730*/  DFMA R4, R14, R10, R6 ;  /* 0x0000000a0e04722b */ /* 0x000fe20000000006 */
[----:B------:R-:W-:Y:S10]  /*0740*/  BRA `(.L_x_1308) ;  /* 0x00000000006c7947 */ /* 0x000ff40003800000 */
.L_x_1307:
[----:B------:R-:W0:Y:S01]  /*0750*/  MUFU.RCP64H R5, R3 ;  /* 0x0000000300057308 */ /* 0x000e220000001800 */
[----:B------:R-:W-:Y:S01]  /*0760*/  IADD3 R4, PT, PT, R3, 0x300402, RZ ;  /* 0x0030040203047810 */ /* 0x000fe20007ffe0ff */
[----:B------:R-:W-:Y:S03]  /*0770*/  BSSY.RECONVERGENT B1, `(.L_x_1309) ;  /* 0x000000c000017945 */ /* 0x000fe60003800200 */
[----:B------:R-:W-:Y:S02]  /*0780*/  FSETP.GEU.AND P0, PT, |R4|, 5.8789094863358348022e-39, PT ;  /* 0x004004020400780b */ /* 0x000fe40003f0e200 */
[----:B0-----:R-:W-:-:S08]  /*0790*/  DFMA R6, -R2, R4, 1 ;  /* 0x3ff000000206742b */ /* 0x001fd00000000104 */
[----:B------:R-:W-:-:S08]  /*07a0*/  DFMA R6, R6, R6, R6 ;  /* 0x000000060606722b */ /* 0x000fd00000000006 */
[----:B------:R-:W-:-:S08]  /*07b0*/  DFMA R6, R4, R6, R4 ;  /* 0x000000060406722b */ /* 0x000fd00000000004 */
[----:B------:R-:W-:-:S08]  /*07c0*/  DFMA R8, -R2, R6, 1 ;  /* 0x3ff000000208742b */ /* 0x000fd00000000106 */
[----:B------:R-:W-:Y:S01]  /*07d0*/  DFMA R6, R6, R8, R6 ;  /* 0x000000080606722b */ /* 0x000fe20000000006 */
[----:B------:R-:W-:Y:S10]  /*07e0*/  @P0 BRA `(.L_x_1310) ;  /* 0x0000000000100947 */ /* 0x000ff40003800000 */
[----:B------:R-:W-:Y:S02]  /*07f0*/  LOP3.LUT R5, R3, 0x7fffffff, RZ, 0xc0, !PT ;  /* 0x7fffffff03057812 */ /* 0x000fe400078ec0ff */
[----:B------:R-:W-:-:S03]  /*0800*/  MOV R4, 0x830 ;  /* 0x0000083000047802 */ /* 0x000fc60000000f00 */
[----:B------:R-:W-:-:S07]  /*0810*/  VIADD R5, R5, 0xfff00000 ;  /* 0xfff0000005057836 */ /* 0x000fce0000000000 */
[----:B------:R-:W-:Y:S05]  /*0820*/  CALL.REL.NOINC `($__internal_85_$__cuda_sm20_dblrcp_rn_slowpath_v3) ;  /* 0x0000000400587944 */ /* 0x000fea0003c00000 */
.L_x_1310:
[----:B------:R-:W-:Y:S05]  /*0830*/  BSYNC.RECONVERGENT B1 ;  /* 0x0000000000017941 */ /* 0x000fea0003800200 */
.L_x_1309:
[C---:B------:R-:W-:Y:S01]  /*0840*/  DMUL R4, R6.reuse, R6 ;  /* 0x0000000606047228 */ /* 0x040fe20000000000 */
[----:B------:R-:W-:Y:S01]  /*0850*/  IMAD.MOV.U32 R8, RZ, RZ, 0x0 ;  /* 0x00000000ff087424 */ /* 0x000fe200078e00ff */
[----:B------:R-:W-:Y:S01]  /*0860*/  UMOV UR6, 0x50429b6d ;  /* 0x50429b6d00067882 */ /* 0x000fe20000000000 */
[----:B------:R-:W-:Y:S01]  /*0870*/  IMAD.MOV.U32 R9, RZ, RZ, 0x403d8800 ;  /* 0x403d8800ff097424 */ /* 0x000fe200078e00ff */
[----:B------:R-:W-:Y:S02]  /*0880*/  UMOV UR7, 0x3fe20dd7 ;  /* 0x3fe20dd700077882 */ /* 0x000fe40000000000 */
[----:B------:R-:W-:-:S03]  /*0890*/  DMUL R6, R6, UR6 ;  /* 0x0000000606067c28 */ /* 0x000fc60008000000 */
[----:B------:R-:W-:-:S08]  /*08a0*/  DFMA R8, R4, -R8, 6.5625 ;  /* 0x401a40000408742b */ /* 0x000fd00000000808 */
[----:B------:R-:W-:-:S08]  /*08b0*/  DFMA R8, R4, R8, -1.875 ;  /* 0xbffe00000408742b */ /* 0x000fd00000000008 */
[----:B------:R-:W-:-:S08]  /*08c0*/  DFMA R8, R4, R8, 0.75 ;  /* 0x3fe800000408742b */ /* 0x000fd00000000008 */
[----:B------:R-:W-:-:S08]  /*08d0*/  DFMA R8, R4, R8, -0.5 ;  /* 0xbfe000000408742b */ /* 0x000fd00000000008 */
[----:B------:R-:W-:-:S08]  /*08e0*/  DFMA R4, R4, R8, 1 ;  /* 0x3ff000000404742b */ /* 0x000fd00000000008 */
[----:B------:R-:W-:-:S11]  /*08f0*/  DMUL R4, R4, R6 ;  /* 0x0000000604047228 */ /* 0x000fd60000000000 */
.L_x_1308:
[----:B------:R-:W-:Y:S05]  /*0900*/  BSYNC.RECONVERGENT B0 ;  /* 0x0000000000007941 */ /* 0x000fea0003800200 */
.L_x_1306:
[----:B------:R-:W-:Y:S01]  /*0910*/  ISETP.GT.AND P0, PT, R3, -0x1, PT ;  /* 0xffffffff0300780c */ /* 0x000fe20003f04270 */
[----:B------:R-:W-:-:S12]  /*0920*/  BSSY.RECONVERGENT B0, `(.L_x_1311) ;  /* 0x0000042000007945 */ /* 0x000fd80003800200 */
[----:B------:R-:W-:Y:S05]  /*0930*/  @P0 BRA `(.L_x_1312) ;  /* 0x0000000400000947 */ /* 0x000fea0003800000 */
[----:B------:R-:W-:Y:S01]  /*0940*/  DMUL R6, R2, R2 ;  /* 0x0000000202067228 */ /* 0x000fe20000000000 */
[----:B------:R-:W-:Y:S01]  /*0950*/  MOV R8, 0x652b82fe ;  /* 0x652b82fe00087802 */ /* 0x000fe20000000f00 */
[----:B------:R-:W-:Y:S01]  /*0960*/  IMAD.MOV.U32 R9, RZ, RZ, 0x3ff71547 ;  /* 0x3ff71547ff097424 */ /* 0x000fe200078e00ff */
[----:B------:R-:W-:Y:S01]  /*0970*/  UMOV UR6, 0xfefa39ef ;  /* 0xfefa39ef00067882 */ /* 0x000fe20000000000 */
[----:B------:R-:W-:Y:S01]  /*0980*/  UMOV UR7, 0x3fe62e42 ;  /* 0x3fe62e4200077882 */ /* 0x000fe20000000000 */
[----:B------:R-:W-:Y:S03]  /*0990*/  BSSY.RECONVERGENT B1, `(.L_x_1313) ;  /* 0x0000034000017945 */ /* 0x000fe60003800200 */
        /* <DEDUP_REMOVED lines=38> */
[----:B------:R-:W-:-:S08]  /*0c00*/  DFMA R10, R2, R2, -R6 ;  /* 0x00000002020a722b */ /* 0x000fd00000000806 */
[----:B------:R-:W-:Y:S02]  /*0c10*/  IMAD R3, R8, 0x100000, R13 ;  /* 0x0010000008037824 */ /* 0x000fe400078e020d */
[----:B------:R-:W-:Y:S01]  /*0c20*/  IMAD.MOV.U32 R2, RZ, RZ, R12 ;  /* 0x000000ffff027224 */ /* 0x000fe200078e000c */
[----:B------:R-:W-:Y:S06]  /*0c30*/  @!P0 BRA `(.L_x_1314) ;  /* 0x0000000000248947 */ /* 0x000fec0003800000 */
[----:B------:R-:W-:-:S13]  /*0c40*/  FSETP.GEU.AND P0, PT, |R7|, 4.2275390625, PT ;  /* 0x408748000700780b */ /* 0x000fda0003f0e200 */
[----:B------:R-:W-:-:S04]  /*0c50*/  @!P0 LEA.HI R2, R8, R8, RZ, 0x1 ;  /* 0x0000000808028211 */ /* 0x000fc800078f08ff */
[----:B------:R-:W-:Y:S01]  /*0c60*/  @!P0 SHF.R.S32.HI R9, RZ, 0x1, R2 ;  /* 0x00000001ff098819 */ /* 0x000fe20000011402 */
[----:B------:R-:W-:Y:S01]  /*0c70*/  DADD R2, R6, +INF ;  /* 0x7ff0000006027429 */ /* 0x000fe20000000000 */
[----:B------:R-:W-:Y:S02]  /*0c80*/  @!P0 IMAD.MOV.U32 R6, RZ, RZ, RZ ;  /* 0x000000ffff068224 */ /* 0x000fe400078e00ff */
[----:B------:R-:W-:Y:S01]  /*0c90*/  @!P0 IADD3 R8, PT, PT, R8, -R9, RZ ;  /* 0x8000000908088210 */ /* 0x000fe20007ffe0ff */
[----:B------:R-:W-:-:S03]  /*0ca0*/  @!P0 IMAD R13, R9, 0x100000, R13 ;  /* 0x00100000090d8824 */ /* 0x000fc600078e020d */
[----:B------:R-:W-:-:S06]  /*0cb0*/  @!P0 LEA R7, R8, 0x3ff00000, 0x14 ;  /* 0x3ff0000008078811 */ /* 0x000fcc00078ea0ff */
[----:B------:R-:W-:-:S11]  /*0cc0*/  @!P0 DMUL R2, R12, R6 ;  /* 0x000000060c028228 */ /* 0x000fd60000000000 */
.L_x_1314:
[----:B------:R-:W-:Y:S05]  /*0cd0*/  BSYNC.RECONVERGENT B1 ;  /* 0x0000000000017941 */ /* 0x000fea0003800200 */
.L_x_1313:
[----:B------:R-:W-:-:S08]  /*0ce0*/  DADD R2, R2, R2 ;  /* 0x0000000002027229 */ /* 0x000fd00000000002 */
[C---:B------:R-:W-:Y:S02]  /*0cf0*/  DFMA R10, R2.reuse, R10, R2 ;  /* 0x0000000a020a722b */ /* 0x040fe40000000002 */
[----:B------:R-:W-:-:S06]  /*0d00*/  DSETP.NEU.AND P0, PT, R2, +INF , PT ;  /* 0x7ff000000200742a */ /* 0x000fcc0003f0d000 */
[----:B------:R-:W-:-:S10]  /*0d10*/  DADD R10, -R4, R10 ;  /* 0x00000000040a7229 */ /* 0x000fd4000000010a */
[----:B------:R-:W-:Y:S02]  /*0d20*/  FSEL R4, R10, RZ, P0 ;  /* 0x000000ff0a047208 */ /* 0x000fe40000000000 */
[----:B------:R-:W-:-:S07]  /*0d30*/  FSEL R5, R11, +QNAN , P0 ;  /* 0x7ff000000b057808 */ /* 0x000fce0000000000 */
.L_x_1312:
[----:B------:R-:W-:Y:S05]  /*0d40*/  BSYNC.RECONVERGENT B0 ;  /* 0x0000000000007941 */ /* 0x000fea0003800200 */
.L_x_1311:
[----:B------:R-:W0:Y:S02]  /*0d50*/  LDC.64 R2, c[0x0][0x388] ;  /* 0x0000e200ff027b82 */ /* 0x000e240000000a00 */
[----:B0-----:R-:W-:-:S05]  /*0d60*/  IMAD.WIDE R2, R0, 0x8, R2 ;  /* 0x0000000800027825 */ /* 0x001fca00078e0202 */
[----:B------:R-:W-:Y:S01]  /*0d70*/  STG.E.64 desc[UR4][R2.64], R4 ;  /* 0x0000000402007986 */ /* 0x000fe2000c101b04 */
[----:B------:R-:W-:Y:S05]  /*0d80*/  EXIT ;  /* 0x000000000000794d */ /* 0x000fea0003800000 */
        .weak           $__internal_85_$__cuda_sm20_dblrcp_rn_slowpath_v3
        .type           $__internal_85_$__cuda_sm20_dblrcp_rn_slowpath_v3,@function
        .size           $__internal_85_$__cuda_sm20_dblrcp_rn_slowpath_v3,(.L_x_1598 - $__internal_85_$__cuda_sm20_dblrcp_rn_slowpath_v3)
$__internal_85_$__cuda_sm20_dblrcp_rn_slowpath_v3:
        /* <DEDUP_REMOVED lines=11> */
[----:B------:R-:W-:Y:S01]  /*0e40*/  VIADD R7, R3, 0xc0200000 ;  /* 0xc020000003077836 */ /* 0x000fe20000000000 */
[----:B------:R-:W-:Y:S01]  /*0e50*/  MOV R6, R2 ;  /* 0x0000000200067202 */ /* 0x000fe20000000f00 */
        /* <DEDUP_REMOVED lines=12> */
.L_x_1318:
        /* <DEDUP_REMOVED lines=10> */
.L_x_1316:
[----:B------:R-:W-:Y:S02]  /*0fc0*/  LOP3.LUT R7, R3, 0x80000, RZ, 0xfc, !PT ;  /* 0x0008000003077812 */ /* 0x000fe400078efcff */
[----:B------:R-:W-:-:S07]  /*0fd0*/  MOV R6, R2 ;  /* 0x0000000200067202 */ /* 0x000fce0000000f00 */
.L_x_1317:
[----:B------:R-:W-:Y:S05]  /*0fe0*/  BSYNC.RECONVERGENT B2 ;  /* 0x0000000000027941 */ /* 0x000fea0003800200 */
.L_x_1315:
[----:B------:R-:W-:-:S04]  /*0ff0*/  IMAD.MOV.U32 R5, RZ, RZ, 0x0 ;  /* 0x00000000ff057424 */ /* 0x000fc800078e00ff */
[----:B------:R-:W-:Y:S05]  /*1000*/  RET.REL.NODEC R4 `(vec_erfcx) ;  /* 0xffffffec04fc7950 */ /* 0x000fea0003c3ffff */
.L_x_1319:
        /* <DEDUP_REMOVED lines=15> */
.L_x_1598:


//--------------------- .text.vec_erfcinv         --------------------------
	.section	.text.vec_erfcinv,"ax",@progbits
	.align	128
        .global         vec_erfcinv
        .type           vec_erfcinv,@function
        .size           vec_erfcinv,(.L_x_1600 - vec_erfcinv)
        .other          vec_erfcinv,@"STO_CUDA_ENTRY STV_DEFAULT"
vec_erfcinv:
.text.vec_erfcinv:
        /* <DEDUP_REMOVED lines=21> */
[C---:B--2---:R-:W-:Y:S01]  /*0150*/  DSETP.GTU.AND P0, PT, R4.reuse, UR6, PT ;  /* 0x0000000604007e2a */ /* 0x044fe2000bf0c000 */
        /* <DEDUP_REMOVED lines=134> */
.L_x_1321:
        /* <DEDUP_REMOVED lines=139> */
[----:B------:R-:W-:Y:S05]  /*1270*/  CALL.REL.NOINC `($__internal_86_$__cuda_sm20_div_rn_f64_full) ;  /* 0x0000000800907944 */ /* 0x000fea0003c00000 */
.L_x_1326:
[----:B------:R-:W-:Y:S05]  /*1280*/  BSYNC.RECONVERGENT B2 ;  /* 0x0000000000027941 */ /* 0x000fea0003800200 */
.L_x_1325:
[----:B------:R-:W-:Y:S05]  /*1290*/  BRA `(.L_x_1327) ;  /* 0x0000000800607947 */ /* 0x000fea0003800000 */
.L_x_1324:
        /* <DEDUP_REMOVED lines=76> */
.L_x_1329:
[----:B------:R-:W-:Y:S01]  /*1760*/  MOV R2, 0x0 ;  /* 0x0000000000027802 */ /* 0x000fe20000000f00 */
[----:B------:R-:W-:Y:S01]  /*1770*/  IMAD.MOV.U32 R3, RZ, RZ, 0x7ff00000 ;  /* 0x7ff00000ff037424 */ /* 0x000fe200078e00ff */
[----:B------:R-:W-:-:S05]  /*1780*/  LOP3.LUT P0, RZ, R7, 0x7fffffff, RZ, 0xc0, !PT ;  /* 0x7fffffff07ff7812 */ /* 0x000fca000780c0ff */
[----:B------:R-:W-:-:S10]  /*1790*/  DFMA R2, R6, R2, +INF ;  /* 0x7ff000000602742b */ /* 0x000fd40000000002 */
[----:B------:R-:W-:Y:S02]  /*17a0*/  FSEL R6, R2, RZ, P0 ;  /* 0x000000ff02067208 */ /* 0x000fe40000000000 */
[----:B------:R-:W-:-:S07]  /*17b0*/  FSEL R7, R3, -QNAN , P0 ;  /* 0xfff0000003077808 */ /* 0x000fce0000000000 */
.L_x_1330:
[----:B------:R-:W-:Y:S05]  /*17c0*/  BSYNC.RECONVERGENT B2 ;  /* 0x0000000000027941 */ /* 0x000fea0003800200 */
.L_x_1328:
        /* <DEDUP_REMOVED lines=15> */
[----:B------:R-:W-:Y:S05]  /*18c0*/  CALL.REL.NOINC `($__internal_87_$__cuda_sm20_drsqrt_f64_slowpath_v2) ;  /* 0x0000000800787944 */ /* 0x000fea0003c00000 */
[----:B------:R-:W-:Y:S02]  /*18d0*/  IMAD.MOV.U32 R2, RZ, RZ, R6 ;  /* 0x000000ffff027224 */ /* 0x000fe400078e0006 */
[----:B------:R-:W-:-:S07]  /*18e0*/  IMAD.MOV.U32 R3, RZ, RZ, R7 ;  /* 0x000000ffff037224 */ /* 0x000fce00078e0007 */
.L_x_1332:
[----:B------:R-:W-:Y:S05]  /*18f0*/  BSYNC.RECONVERGENT B2 ;  /* 0x0000000000027941 */ /* 0x000fea0003800200 */
.L_x_1331:
        /* <DEDUP_REMOVED lines=49> */
.L_x_1333:
[----:B------:R-:W-:Y:S05]  /*1c10*/  BSYNC.RECONVERGENT B2 ;  /* 0x0000000000027941 */ /* 0x000fea0003800200 */
.L_x_1327:
[----:B------:R-:W-:Y:S05]  /*1c20*/  BSYNC.RECONVERGENT B0 ;  /* 0x0000000000007941 */ /* 0x000fea0003800200 */
.L_x_1323:
[----:B------:R-:W-:Y:S01]  /*1c30*/  DADD R6, -RZ, -R2 ;  /* 0x00000000ff067229 */ /* 0x000fe20000000902 */
[----:B------:R-:W-:-:S09]  /*1c40*/  ISETP.GT.AND P0, PT, R5, 0x3fefffff, PT ;  /* 0x3fefffff0500780c */ /* 0x000fd20003f04270 */
[----:B------:R-:W-:Y:S02]  /*1c50*/  FSEL R4, R6, R2, P0 ;  /* 0x0000000206047208 */ /* 0x000fe40000000000 */
[----:B------:R-:W-:-:S07]  /*1c60*/  FSEL R5, R7, R3, P0 ;  /* 0x0000000307057208 */ /* 0x000fce0000000000 */
.L_x_1322:
[----:B------:R-:W-:Y:S05]  /*1c70*/  BSYNC.RECONVERGENT B1 ;  /* 0x0000000000017941 */ /* 0x000fea0003800200 */
.L_x_1320:
[----:B------:R-:W0:Y:S02]  /*1c80*/  LDC.64 R2, c[0x0][0x388] ;  /* 0x0000e200ff027b82 */ /* 0x000e240000000a00 */
[----:B0-----:R-:W-:-:S05]  /*1c90*/  IMAD.WIDE R2, R0, 0x8, R2 ;  /* 0x0000000800027825 */ /* 0x001fca00078e0202 */
[----:B------:R-:W-:Y:S01]  /*1ca0*/  STG.E.64 desc[UR4][R2.64], R4 ;  /* 0x0000000402007986 */ /* 0x000fe2000c101b04 */
[----:B------:R-:W-:Y:S05]  /*1cb0*/  EXIT ;  /* 0x000000000000794d */ /* 0x000fea0003800000 */
        .weak           $__internal_86_$__cuda_sm20_div_rn_f64_full
        .type           $__internal_86_$__cuda_sm20_div_rn_f64_full,@function
        .size           $__internal_86_$__cuda_sm20_div_rn_f64_full,($__internal_87_$__cuda_sm20_drsqrt_f64_slowpath_v2 - $__internal_86_$__cuda_sm20_div_rn_f64_full)
$__internal_86_$__cuda_sm20_div_rn_f64_full:
        /* <DEDUP_REMOVED lines=69> */
.L_x_1335:
        /* <DEDUP_REMOVED lines=16> */
.L_x_1338:
[----:B------:R-:W-:Y:S02]  /*2210*/  LOP3.LUT R15, R9, 0x80000, RZ, 0xfc, !PT ;  /* 0x00080000090f7812 */ /* 0x000fe400078efcff */
[----:B------:R-:W-:Y:S01]  /*2220*/  MOV R14, R8 ;  /* 0x00000008000e7202 */ /* 0x000fe20000000f00 */
[----:B------:R-:W-:Y:S06]  /*2230*/  BRA `(.L_x_1336) ;  /* 0x0000000000087947 */ /* 0x000fec0003800000 */
.L_x_1337:
[----:B------:R-:W-:Y:S01]  /*2240*/  LOP3.LUT R15, R11, 0x80000, RZ, 0xfc, !PT ;  /* 0x000800000b0f7812 */ /* 0x000fe200078efcff */
[----:B------:R-:W-:-:S07]  /*2250*/  IMAD.MOV.U32 R14, RZ, RZ, R10 ;  /* 0x000000ffff0e7224 */ /* 0x000fce00078e000a */
.L_x_1336:
[----:B------:R-:W-:Y:S05]  /*2260*/  BSYNC.RECONVERGENT B3 ;  /* 0x0000000000037941 */ /* 0x000fea0003800200 */
.L_x_1334:
[----:B------:R-:W-:Y:S02]  /*2270*/  IMAD.MOV.U32 R13, RZ, RZ, 0x0 ;  /* 0x00000000ff0d7424 */ /* 0x000fe400078e00ff */
[----:B------:R-:W-:Y:S02]  /*2280*/  IMAD.MOV.U32 R2, RZ, RZ, R14 ;  /* 0x000000ffff027224 */ /* 0x000fe400078e000e */
[----:B------:R-:W-:Y:S01]  /*2290*/  IMAD.MOV.U32 R3, RZ, RZ, R15 ;  /* 0x000000ffff037224 */ /* 0x000fe200078e000f */
[----:B------:R-:W-:Y:S06]  /*22a0*/  RET.REL.NODEC R12 `(vec_erfcinv) ;  /* 0xffffffdc0c547950 */ /* 0x000fec0003c3ffff */
        .weak           $__internal_87_$__cuda_sm20_drsqrt_f64_slowpath_v2
        .type           $__internal_87_$__cuda_sm20_drsqrt_f64_slowpath_v2,@function
        .size           $__internal_87_$__cuda_sm20_drsqrt_f64_slowpath_v2,(.L_x_1600 - $__internal_87_$__cuda_sm20_drsqrt_f64_slowpath_v2)
$__internal_87_$__cuda_sm20_drsqrt_f64_slowpath_v2:
        /* <DEDUP_REMOVED lines=27> */
.L_x_1341:
[----:B------:R-:W-:Y:S01]  /*2460*/  DADD R6, R2, R2 ;  /* 0x0000000002067229 */ /* 0x000fe20000000002 */
[----:B------:R-:W-:Y:S10]  /*2470*/  BRA `(.L_x_1342) ;  /* 0x0000000000087947 */ /* 0x000ff40003800000 */
.L_x_1340:
[----:B------:R-:W-:Y:S01]  /*2480*/  LOP3.LUT R7, R6, 0x7ff00000, RZ, 0xfc, !PT ;  /* 0x7ff0000006077812 */ /* 0x000fe200078efcff */
[----:B------:R-:W-:-:S07]  /*2490*/  IMAD.MOV.U32 R6, RZ, RZ, RZ ;  /* 0x000000ffff067224 */ /* 0x000fce00078e00ff */
.L_x_1342:
[----:B------:R-:W-:Y:S05]  /*24a0*/  BSYNC.RECONVERGENT B3 ;  /* 0x0000000000037941 */ /* 0x000fea0003800200 */
.L_x_1339:
[----:B------:R-:W-:Y:S02]  /*24b0*/  IMAD.MOV.U32 R2, RZ, RZ, R12 ;  /* 0x000000ffff027224 */ /* 0x000fe400078e000c */
[----:B------:R-:W-:-:S04]  /*24c0*/  IMAD.MOV.U32 R3, RZ, RZ, 0x0 ;  /* 0x00000000ff037424 */ /* 0x000fc800078e00ff */
[----:B------:R-:W-:Y:S05]  /*24d0*/  RET.REL.NODEC R2 `(vec_erfcinv) ;  /* 0xffffffd802c87950 */ /* 0x000fea0003c3ffff */
.L_x_1343:
        /* <DEDUP_REMOVED lines=10> */
.L_x_1600:


//--------------------- .text.vec_erfc            --------------------------
	.section	.text.vec_erfc,"ax",@progbits
	.align	128
        .global         vec_erfc
        .type           vec_erfc,@function
        .size           vec_erfc,(.L_x_1736 - vec_erfc)
        .other          vec_erfc,@"STO_CUDA_ENTRY STV_DEFAULT"
vec_erfc:
.text.vec_erfc:
        /* <DEDUP_REMOVED lines=19> */
[----:B--2---:R-:W-:-:S04]  /*0130*/  LOP3.LUT R3, R5, 0x7fffffff, RZ, 0xc0, !PT ;  /* 0x7fffffff05037812 */ /* 0x004fc800078ec0ff */
[----:B------:R-:W-:-:S13]  /*0140*/  ISETP.GT.U32.AND P0, PT, R3, 0x7fefffff, PT ;  /* 0x7fefffff0300780c */ /* 0x000fda0003f04070 */
[----:B------:R-:W-:Y:S05]  /*0150*/  @P0 BRA `(.L_x_1345) ;  /* 0x0000000800680947 */ /* 0x000fea0003800000 */
[----:B------:R-:W-:Y:S01]  /*0160*/  IMAD.MOV.U32 R2, RZ, RZ, R4 ;  /* 0x000000ffff027224 */ /* 0x000fe200078e0004 */
[----:B------:R-:W-:Y:S01]  /*0170*/  UMOV UR6, 0xd4e0bfd7 ;  /* 0xd4e0bfd700067882 */ /* 0x000fe20000000000 */
[----:B------:R-:W-:Y:S01]  /*0180*/  IMAD.MOV.U32 R10, RZ, RZ, RZ ;  /* 0x000000ffff0a7224 */ /* 0x000fe200078e00ff */
[----:B------:R-:W-:Y:S01]  /*0190*/  UMOV UR7, 0x3df8774a ;  /* 0x3df8774a00077882 */ /* 0x000fe20000000000 */
[----:B------:R-:W-:Y:S01]  /*01a0*/  IMAD.MOV.U32 R14, RZ, RZ, 0x652b82fe ;  /* 0x652b82feff0e7424 */ /* 0x000fe200078e00ff */
[----:B------:R-:W-:Y:S01]  /*01b0*/  ISETP.GT.U32.AND P0, PT, R3, 0x403b4000, PT ;  /* 0x403b40000300780c */ /* 0x000fe20003f04070 */
[----:B------:R-:W-:Y:S01]  /*01c0*/  DADD R8, R2, 4 ;  /* 0x4010000002087429 */ /* 0x000fe20000000000 */
[----:B------:R-:W-:Y:S02]  /*01d0*/  IMAD.MOV.U32 R15, RZ, RZ, 0x3ff71547 ;  /* 0x3ff71547ff0f7424 */ /* 0x000fe400078e00ff */
[----:B------:R-:W-:Y:S02]  /*01e0*/  IMAD.MOV.U32 R20, RZ, RZ, 0x0 ;  /* 0x00000000ff147424 */ /* 0x000fe400078e00ff */
[----:B------:R-:W-:Y:S01]  /*01f0*/  IMAD.MOV.U32 R21, RZ, RZ, 0x3ff00000 ;  /* 0x3ff00000ff157424 */ /* 0x000fe200078e00ff */
[----:B------:R-:W0:Y:S02]  /*0200*/  MUFU.RCP64H R11, R9 ;  /* 0x00000009000b7308 */ /* 0x000e240000001800 */
[----:B0-----:R-:W-:Y:S01]  /*0210*/  DFMA R6, -R8, R10, 1 ;  /* 0x3ff000000806742b */ /* 0x001fe2000000010a */
[----:B------:R-:W-:-:S02]  /*0220*/  IMAD.MOV.U32 R8, RZ, RZ, -0x2fc2cd8 ;  /* 0xfd03d328ff087424 */ /* 0x000fc400078e00ff */
[----:B------:R-:W-:-:S05]  /*0230*/  IMAD.MOV.U32 R9, RZ, RZ, 0x3e44e1c6 ;  /* 0x3e44e1c6ff097424 */ /* 0x000fca00078e00ff */
[----:B------:R-:W-:Y:S02]  /*0240*/  DFMA R12, R6, R6, R6 ;  /* 0x00000006060c722b */ /* 0x000fe40000000006 */
[----:B------:R-:W-:-:S06]  /*0250*/  DADD R6, R2, -4 ;  /* 0xc010000002067429 */ /* 0x000fcc0000000000 */
[----:B------:R-:W-:-:S08]  /*0260*/  DFMA R12, R10, R12, R10 ;  /* 0x0000000c0a0c722b */ /* 0x000fd0000000000a */
[----:B------:R-:W-:-:S08]  /*0270*/  DMUL R6, R6, R12 ;  /* 0x0000000c06067228 */ /* 0x000fd00000000000 */
[----:B------:R-:W-:-:S08]  /*0280*/  DADD R10, R6, 1 ;  /* 0x3ff00000060a7429 */ /* 0x000fd00000000000 */
[----:B------:R-:W-:-:S08]  /*0290*/  DFMA R10, R10, -4, R2 ;  /* 0xc01000000a0a782b */ /* 0x000fd00000000002 */
[----:B------:R-:W-:-:S08]  /*02a0*/  DFMA R10, R2, -R6, R10 ;  /* 0x80000006020a722b */ /* 0x000fd0000000000a */
[----:B------:R-:W-:-:S08]  /*02b0*/  DFMA R6, R12, R10, R6 ;  /* 0x0000000a0c06722b */ /* 0x000fd00000000006 */
[----:B------:R-:W-:Y:S01]  /*02c0*/  DFMA R8, R6, -UR6, -R8 ;  /* 0x8000000606087c2b */ /* 0x000fe20008000808 */
        /* <DEDUP_REMOVED lines=22> */
[----:B------:R-:W-:Y:S01]  /*0430*/  DMUL R8, R2, -R2 ;  /* 0x8000000202087228 */ /* 0x000fe20000000000 */
[----:B------:R-:W-:-:S05]  /*0440*/  UMOV UR7, 0x3ef995b4 ;  /* 0x3ef995b400077882 */ /* 0x000fca0000000000 */
[----:B------:R-:W-:Y:S01]  /*0450*/  DFMA R12, R6, R10, -UR6 ;  /* 0x80000006060c7e2b */ /* 0x000fe2000800000a */
[----:B------:R-:W-:Y:S01]  /*0460*/  UMOV UR6, 0xcf0a29b2 ;  /* 0xcf0a29b200067882 */ /* 0x000fe20000000000 */
[----:B------:R-:W-:Y:S01]  /*0470*/  DFMA R10, R8, R14, 6.75539944105574400000e+15 ;  /* 0x43380000080a742b */ /* 0x000fe2000000000e */
[----:B------:R-:W-:-:S05]  /*0480*/  UMOV UR7, 0x3f23be27 ;  /* 0x3f23be2700077882 */ /* 0x000fca0000000000 */
[----:B------:R-:W-:Y:S01]  /*0490*/  DFMA R12, R6, R12, UR6 ;  /* 0x00000006060c7e2b */ /* 0x000fe2000800000c */
[----:B------:R-:W-:Y:S01]  /*04a0*/  UMOV UR6, 0x3e81672e ;  /* 0x3e81672e00067882 */ /* 0x000fe20000000000 */
[----:B------:R-:W-:Y:S01]  /*04b0*/  DADD R16, R10, -6.75539944105574400000e+15 ;  /* 0xc33800000a107429 */ /* 0x000fe20000000000 */
[----:B------:R-:W-:Y:S01]  /*04c0*/  UMOV UR7, 0x3f2a1def ;  /* 0x3f2a1def00077882 */ /* 0x000fe20000000000 */
[----:B------:R-:W-:-:S04]  /*04d0*/  LEA.HI R4, R10, R10, RZ, 0x1 ;  /* 0x0000000a0a047211 */ /* 0x000fc800078f08ff */
[----:B------:R-:W-:Y:S01]  /*04e0*/  DFMA R12, R6, R12, -UR6 ;  /* 0x80000006060c7e2b */ /* 0x000fe2000800000c */
[----:B------:R-:W-:Y:S01]  /*04f0*/  UMOV UR6, 0xfefa39ef ;  /* 0xfefa39ef00067882 */ /* 0x000fe20000000000 */
[----:B------:R-:W-:Y:S01]  /*0500*/  UMOV UR7, 0x3fe62e42 ;  /* 0x3fe62e4200077882 */ /* 0x000fe20000000000 */
[----:B------:R-:W-:Y:S01]  /*0510*/  SHF.R.S32.HI R11, RZ, 0x1, R4 ;  /* 0x00000001ff0b7819 */ /* 0x000fe20000011404 */
[--C-:B------:R-:W-:Y:S01]  /*0520*/  DFMA R18, R16, -UR6, R8.reuse ;  /* 0x8000000610127c2b */ /* 0x100fe20008000008 */
[----:B------:R-:W-:Y:S01]  /*0530*/  UMOV UR6, 0xe68c1713 ;  /* 0xe68c171300067882 */ /* 0x000fe20000000000 */
[----:B------:R-:W-:Y:S01]  /*0540*/  UMOV UR7, 0x3f48d4ab ;  /* 0x3f48d4ab00077882 */ /* 0x000fe20000000000 */
[----:B------:R-:W-:Y:S01]  /*0550*/  DFMA R8, -R2, R2, -R8 ;  /* 0x000000020208722b */ /* 0x000fe20000000908 */
[----:B------:R-:W-:Y:S01]  /*0560*/  IMAD.IADD R10, R10, 0x1, -R11 ;  /* 0x000000010a0a7824 */ /* 0x000fe200078e0a0b */
[----:B------:R-:W-:Y:S01]  /*0570*/  DFMA R14, R6, R12, -UR6 ;  /* 0x80000006060e7e2b */ /* 0x000fe2000800000c */
[----:B------:R-:W-:Y:S01]  /*0580*/  UMOV UR6, 0x3b39803f ;  /* 0x3b39803f00067882 */ /* 0x000fe20000000000 */
[----:B------:R-:W-:-:S02]  /*0590*/  UMOV UR7, 0x3c7abc9e ;  /* 0x3c7abc9e00077882 */ /* 0x000fc40000000000 */
[----:B------:R-:W-:Y:S01]  /*05a0*/  DFMA R12, R16, -UR6, R18 ;  /* 0x80000006100c7c2b */ /* 0x000fe20008000012 */
[----:B------:R-:W-:Y:S01]  /*05b0*/  UMOV UR6, 0x210dd6b4 ;  /* 0x210dd6b400067882 */ /* 0x000fe20000000000 */
[----:B------:R-:W-:Y:S01]  /*05c0*/  UMOV UR7, 0x3f749c67 ;  /* 0x3f749c6700077882 */ /* 0x000fe20000000000 */
[----:B------:R-:W-:Y:S01]  /*05d0*/  IMAD.MOV.U32 R16, RZ, RZ, -0x35dec16 ;  /* 0xfca213eaff107424 */ /* 0x000fe200078e00ff */
[----:B------:R-:W-:Y:S01]  /*05e0*/  DFMA R14, R6, R14, UR6 ;  /* 0x00000006060e7e2b */ /* 0x000fe2000800000e */
[----:B------:R-:W-:Y:S01]  /*05f0*/  IMAD.MOV.U32 R17, RZ, RZ, 0x3e928af3 ;  /* 0x3e928af3ff117424 */ /* 0x000fe200078e00ff */
[----:B------:R-:W-:Y:S01]  /*0600*/  UMOV UR6, 0x69ce2bdf ;  /* 0x69ce2bdf00067882 */ /* 0x000fe20000000000 */
[----:B------:R-:W-:-:S04]  /*0610*/  UMOV UR7, 0x3e5ade15 ;  /* 0x3e5ade1500077882 */ /* 0x000fc80000000000 */
[----:B------:R-:W-:Y:S01]  /*0620*/  DFMA R16, R12, UR6, R16 ;  /* 0x000000060c107c2b */ /* 0x000fe20008000010 */
[----:B------:R-:W-:Y:S01]  /*0630*/  UMOV UR6, 0x8568e357 ;  /* 0x8568e35700067882 */ /* 0x000fe20000000000 */
[----:B------:R-:W-:Y:S02]  /*0640*/  UMOV UR7, 0x3f909623 ;  /* 0x3f90962300077882 */ /* 0x000fe40000000000 */
[----:B------:R-:W-:Y:S01]  /*0650*/  DFMA R14, R6, R14, -UR6 ;  /* 0x80000006060e7e2b */ /* 0x000fe2000800000e */
[----:B------:R-:W-:Y:S01]  /*0660*/  UMOV UR6, 0x62401315 ;  /* 0x6240131500067882 */ /* 0x000fe20000000000 */
[----:B------:R-:W-:Y:S02]  /*0670*/  UMOV UR7, 0x3ec71dee ;  /* 0x3ec71dee00077882 */ /* 0x000fe40000000000 */
[----:B------:R-:W-:Y:S01]  /*0680*/  DFMA R16, R12, R16, UR6 ;  /* 0x000000060c107e2b */ /* 0x000fe20008000010 */
[----:B------:R-:W-:Y:S01]  /*0690*/  UMOV UR6, 0xdf8c2dc9 ;  /* 0xdf8c2dc900067882 */ /* 0x000fe20000000000 */
[----:B------:R-:W-:-:S02]  /*06a0*/  UMOV UR7, 0x3fa3079e ;  /* 0x3fa3079e00077882 */ /* 0x000fc40000000000 */
[----:B------:R-:W-:Y:S01]  /*06b0*/  DFMA R14, R6, R14, UR6 ;  /* 0x00000006060e7e2b */ /* 0x000fe2000800000e */
[----:B------:R-:W-:Y:S01]  /*06c0*/  UMOV UR6, 0x7c89eb71 ;  /* 0x7c89eb7100067882 */ /* 0x000fe20000000000 */
[----:B------:R-:W-:Y:S02]  /*06d0*/  UMOV UR7, 0x3efa0199 ;  /* 0x3efa019900077882 */ /* 0x000fe40000000000 */
[----:B------:R-:W-:Y:S01]  /*06e0*/  DFMA R18, R12, R16, UR6 ;  /* 0x000000060c127e2b */ /* 0x000fe20008000010 */
[----:B------:R-:W-:Y:S01]  /*06f0*/  UMOV UR6, 0xdff601fc ;  /* 0xdff601fc00067882 */ /* 0x000fe20000000000 */
[----:B------:R-:W-:Y:S01]  /*0700*/  UMOV UR7, 0x3fb0fb06 ;  /* 0x3fb0fb0600077882 */ /* 0x000fe20000000000 */
[----:B------:R-:W-:Y:S02]  /*0710*/  DFMA R16, R2, 2, R20 ;  /* 0x400000000210782b */ /* 0x000fe40000000014 */
[----:B------:R-:W-:Y:S01]  /*0720*/  DFMA R14, R6, R14, -UR6 ;  /* 0x80000006060e7e2b */ /* 0x000fe2000800000e */
        /* <DEDUP_REMOVED lines=8> */
[----:B------:R-:W0:Y:S01]  /*07b0*/  MUFU.RCP64H R15, R17 ;  /* 0x00000011000f7308 */ /* 0x000e220000001800 */
[----:B------:R-:W-:Y:S01]  /*07c0*/  DFMA R20, R12, R20, UR6 ;  /* 0x000000060c147e2b */ /* 0x000fe20008000014 */
[----:B------:R-:W-:Y:S01]  /*07d0*/  UMOV UR6, 0x3c3db8c6 ;  /* 0x3c3db8c600067882 */ /* 0x000fe20000000000 */
[----:B------:R-:W-:Y:S01]  /*07e0*/  UMOV UR7, 0x3fb9ddb2 ;  /* 0x3fb9ddb200077882 */ /* 0x000fe20000000000 */
[----:B------:R-:W-:Y:S01]  /*07f0*/  IMAD.MOV.U32 R14, RZ, RZ, RZ ;  /* 0x000000ffff0e7224 */ /* 0x000fe200078e00ff */
        /* <DEDUP_REMOVED lines=8> */
[----:B------:R-:W-:Y:S02]  /*0880*/  UMOV UR7, 0x3fa55555 ;  /* 0x3fa5555500077882 */ /* 0x000fe40000000000 */
[----:B------:R-:W-:Y:S01]  /*0890*/  DFMA R22, R12, R22, UR6 ;  /* 0x000000060c167e2b */ /* 0x000fe20008000016 */
[----:B------:R-:W-:Y:S01]  /*08a0*/  UMOV UR6, 0xf66fb6d6 ;  /* 0xf66fb6d600067882 */ /* 0x000fe20000000000 */
[----:B------:R-:W-:Y:S01]  /*08b0*/  UMOV UR7, 0x3f8f7f5d ;  /* 0x3f8f7f5d00077882 */ /* 0x000fe20000000000 */
[----:B0-----:R-:W-:-:S02]  /*08c0*/  DFMA R20, -R16, R14, 1 ;  /* 0x3ff000001014742b */ /* 0x001fc4000000010e */
[----:B------:R-:W-:Y:S01]  /*08d0*/  DFMA R18, R6, R18, UR6 ;  /* 0x0000000606127e2b */ /* 0x000fe20008000012 */
[----:B------:R-:W-:Y:S01]  /*08e0*/  UMOV UR6, 0x55555511 ;  /* 0x5555551100067882 */ /* 0x000fe20000000000 */
[----:B------:R-:W-:Y:S02]  /*08f0*/  UMOV UR7, 0x3fc55555 ;  /* 0x3fc5555500077882 */ /* 0x000fe40000000000 */
[----:B------:R-:W-:Y:S01]  /*0900*/  DFMA R22, R12, R22, UR6 ;  /* 0x000000060c167e2b */ /* 0x000fe20008000016 */
[----:B------:R-:W-:Y:S01]  /*0910*/  UMOV UR6, 0xd154a29d ;  /* 0xd154a29d00067882 */ /* 0x000fe20000000000 */
[----:B------:R-:W-:Y:S01]  /*0920*/  UMOV UR7, 0x3fc1df1a ;  /* 0x3fc1df1a00077882 */ /* 0x000fe20000000000 */
[----:B------:R-:W-:Y:S02]  /*0930*/  DFMA R20, R20, R20, R20 ;  /* 0x000000141414722b */ /* 0x000fe40000000014 */
[----:B------:R-:W-:Y:S01]  /*0940*/  DFMA R16, R6, R18, -UR6 ;  /* 0x8000000606107e2b */ /* 0x000fe20008000012 */
[----:B------:R-:W-:Y:S01]  /*0950*/  UMOV UR6, 0xb ;  /* 0x0000000b00067882 */ /* 0x000fe20000000000 */
[----:B------:R-:W-:-:S02]  /*0960*/  UMOV UR7, 0x3fe00000 ;  /* 0x3fe0000000077882 */ /* 0x000fc40000000000 */
[----:B------:R-:W-:Y:S01]  /*0970*/  DFMA R22, R12, R22, UR6 ;  /* 0x000000060c167e2b */ /* 0x000fe20008000016 */
[----:B------:R-:W-:Y:S01]  /*0980*/  UMOV UR6, 0x16e9fd7f ;  /* 0x16e9fd7f00067882 */ /* 0x000fe20000000000 */
[----:B------:R-:W-:Y:S01]  /*0990*/  UMOV UR7, 0x3ff3ba59 ;  /* 0x3ff3ba5900077882 */ /* 0x000fe20000000000 */
[----:B------:R-:W-:Y:S02]  /*09a0*/  DFMA R14, R14, R20, R14 ;  /* 0x000000140e0e722b */ /* 0x000fe4000000000e */
[----:B------:R-:W-:-:S03]  /*09b0*/  DFMA R16, R6, R16, UR6 ;  /* 0x0000000606107e2b */ /* 0x000fc60008000010 */
[----:B------:R-:W-:-:S05]  /*09c0*/  DFMA R22, R12, R22, 1 ;  /* 0x3ff000000c16742b */ /* 0x000fca0000000016 */
[----:B------:R-:W-:-:S03]  /*09d0*/  DMUL R6, R16, R14 ;  /* 0x0000000e10067228 */ /* 0x000fc60000000000 */
[----:B------:R-:W-:-:S05]  /*09e0*/  DFMA R12, R12, R22, 1 ;  /* 0x3ff000000c0c742b */ /* 0x000fca0000000016 */
[----:B------:R-:W-:-:S05]  /*09f0*/  DMUL R18, R6, -2 ;  /* 0xc000000006127828 */ /* 0x000fca0000000000 */
[----:B------:R-:W-:Y:S01]  /*0a00*/  IMAD R13, R11, 0x100000, R13 ;  /* 0x001000000b0d7824 */ /* 0x000fe200078e020d */
[----:B------:R-:W-:Y:S01]  /*0a10*/  LEA R11, R10, 0x3ff00000, 0x14 ;  /* 0x3ff000000a0b7811 */ /* 0x000fe200078ea0ff */
[----:B------:R-:W-:Y:S01]  /*0a20*/  IMAD.MOV.U32 R10, RZ, RZ, RZ ;  /* 0x000000ffff0a7224 */ /* 0x000fe200078e00ff */
[----:B------:R-:W-:-:S05]  /*0a30*/  DFMA R18, R2, R18, R16 ;  /* 0x000000120212722b */ /* 0x000fca0000000010 */
[----:B------:R-:W-:-:S03]  /*0a40*/  DMUL R10, R12, R10 ;  /* 0x0000000a0c0a7228 */ /* 0x000fc60000000000 */
[----:B------:R-:W-:-:S05]  /*0a50*/  DADD R18, -R6, R18 ;  /* 0x0000000006127229 */ /* 0x000fca0000000112 */
[----:B------:R-:W-:-:S03]  /*0a60*/  DFMA R8, R10, R8, R10 ;  /* 0x000000080a08722b */ /* 0x000fc6000000000a */
        /* <DEDUP_REMOVED lines=9> */
.L_x_1345:
        /* <DEDUP_REMOVED lines=9> */
.L_x_1346:
[----:B------:R-:W-:Y:S05]  /*0b90*/  BSYNC.RECONVERGENT B0 ;  /* 0x0000000000007941 */ /* 0x000fea0003800200 */
.L_x_1344:
[----:B------:R-:W0:Y:S02]  /*0ba0*/  LDC.64 R4, c[0x0][0x388] ;  /* 0x0000e200ff047b82 */ /* 0x000e240000000a00 */
[----:B0-----:R-:W-:-:S05]  /*0bb0*/  IMAD.WIDE R4, R0, 0x8, R4 ;  /* 0x0000000800047825 */ /* 0x001fca00078e0204 */
[----:B------:R-:W-:Y:S01]  /*0bc0*/  STG.E.64 desc[UR4][R4.64], R2 ;  /* 0x0000000204007986 */ /* 0x000fe2000c101b04 */
[----:B------:R-:W-:Y:S05]  /*0bd0*/  EXIT ;  /* 0x000000000000794d */ /* 0x000fea0003800000 */
.L_x_1347:
        /* <DEDUP_REMOVED lines=10> */
.L_x_1736:


//--------------------- .text.vec_cospi           --------------------------
	.section	.text.vec_cospi,"ax",@progbits
	.align	128
        .global         vec_cospi
        .type           vec_cospi,@function
        .size           vec_cospi,(.L_x_1737 - vec_cospi)
        .other          vec_cospi,@"STO_CUDA_ENTRY STV_DEFAULT"
vec_cospi:
.text.vec_cospi:
        /* <DEDUP_REMOVED lines=19> */
[----:B---3--:R-:W-:Y:S01]  /*0130*/  DMUL R18, RZ, R4 ;  /* 0x00000004ff127228 */ /* 0x008fe20000000000 */
[----:B------:R-:W-:-:S05]  /*0140*/  IMAD.SHL.U32 R2, R5, 0x2, RZ ;  /* 0x0000000205027824 */ /* 0x000fca00078e00ff */
[----:B------:R-:W-:-:S04]  /*0150*/  ISETP.GT.U32.AND P0, PT, R2, -0x79800000, PT ;  /* 0x868000000200780c */ /* 0x000fc80003f04070 */
[----:B------:R-:W-:Y:S02]  /*0160*/  FSEL R21, R19, R5, P0 ;  /* 0x0000000513157208 */ /* 0x000fe40000000000 */
[----:B------:R-:W-:-:S03]  /*0170*/  FSEL R18, R18, R4, P0 ;  /* 0x0000000412127208 */ /* 0x000fc60000000000 */
[----:B------:R-:W-:-:S04]  /*0180*/  VIADD R19, R21, 0x100000 ;  /* 0x0010000015137836 */ /* 0x000fc80000000000 */
[----:B------:R-:W0:Y:S02]  /*0190*/  F2I.S64.F64 R16, R18 ;  /* 0x0000001200107311 */ /* 0x000e240000301900 */
[----:B0-----:R-:W-:-:S04]  /*01a0*/  VIADD R2, R16, 0x1 ;  /* 0x0000000110027836 */ /* 0x001fc80000000000 */
[----:B------:R-:W-:-:S05]  /*01b0*/  IMAD.SHL.U32 R3, R2, 0x40, RZ ;  /* 0x0000004002037824 */ /* 0x000fca00078e00ff */
[----:B------:R-:W-:-:S04]  /*01c0*/  LOP3.LUT R3, R3, 0x40, RZ, 0xc0, !PT ;  /* 0x0000004003037812 */ /* 0x000fc800078ec0ff */
[----:B--2---:R-:W-:-:S05]  /*01d0*/  IADD3 R24, P0, PT, R3, UR6, RZ ;  /* 0x0000000603187c10 */ /* 0x004fca000ff1e0ff */
[----:B------:R-:W-:-:S05]  /*01e0*/  IMAD.X R25, RZ, RZ, UR7, P0 ;  /* 0x00000007ff197e24 */ /* 0x000fca00080e06ff */
[----:B------:R-:W2:Y:S04]  /*01f0*/  LDG.E.128.CONSTANT R12, desc[UR4][R24.64] ;  /* 0x00000004180c7981 */ /* 0x000ea8000c1e9d00 */
[----:B------:R-:W3:Y:S04]  /*0200*/  LDG.E.128.CONSTANT R8, desc[UR4][R24.64+0x10] ;  /* 0x0000100418087981 */ /* 0x000ee8000c1e9d00 */
[----:B------:R-:W4:Y:S01]  /*0210*/  LDG.E.128.CONSTANT R4, desc[UR4][R24.64+0x20] ;  /* 0x0000200418047981 */ /* 0x000f22000c1e9d00 */
[----:B------:R-:W0:Y:S01]  /*0220*/  FRND.F64 R22, R18 ;  /* 0x0000001200167313 */ /* 0x000e220000301800 */
[----:B------:R-:W-:Y:S01]  /*0230*/  IMAD.MOV.U32 R20, RZ, RZ, R18 ;  /* 0x000000ffff147224 */ /* 0x000fe200078e0012 */
        /* <DEDUP_REMOVED lines=12> */
[----:B------:R-:W-:-:S04]  /*0300*/  FSEL R21, R3, -0.082518599927425384521, !P0 ;  /* 0xbda8ff8303157808 */ /* 0x000fc80004000000 */
[----:B------:R-:W-:Y:S02]  /*0310*/  FSEL R20, -R20, 4.2945490664224492434e-19, !P0 ;  /* 0x20fd816414147808 */ /* 0x000fe40004000100 */
[----:B------:R-:W-:-:S08]  /*0320*/  DMUL R18, R16, R16 ;  /* 0x0000001010127228 */ /* 0x000fd00000000000 */
[----:B--2---:R-:W-:-:S08]  /*0330*/  DFMA R12, R18, R20, R12 ;  /* 0x00000014120c722b */ /* 0x004fd0000000000c */
[----:B------:R-:W-:-:S08]  /*0340*/  DFMA R12, R18, R12, R14 ;  /* 0x0000000c120c722b */ /* 0x000fd0000000000e */
[----:B---3--:R-:W-:-:S08]  /*0350*/  DFMA R8, R18, R12, R8 ;  /* 0x0000000c1208722b */ /* 0x008fd00000000008 */
[----:B------:R-:W-:-:S08]  /*0360*/  DFMA R8, R18, R8, R10 ;  /* 0x000000081208722b */ /* 0x000fd0000000000a */
[C---:B----4-:R-:W-:Y:S02]  /*0370*/  DFMA R4, R18.reuse, R8, R4 ;  /* 0x000000081204722b */ /* 0x050fe40000000004 */
[----:B------:R-:W0:Y:S06]  /*0380*/  LDC.64 R8, c[0x0][0x388] ;  /* 0x0000e200ff087b82 */ /* 0x000e2c0000000a00 */
[----:B------:R-:W-:-:S08]  /*0390*/  DFMA R4, R18, R4, R6 ;  /* 0x000000041204722b */ /* 0x000fd00000000006 */
[-C--:B------:R-:W-:Y:S02]  /*03a0*/  DFMA R16, R16, R4.reuse, R16 ;  /* 0x000000041010722b */ /* 0x080fe40000000010 */
        /* <DEDUP_REMOVED lines=10> */
.L_x_1348:
        /* <DEDUP_REMOVED lines=11> */
.L_x_1737:


//--------------------- .text.vec_cosh            --------------------------
	.section	.text.vec_cosh,"ax",@progbits
	.align	128
        .global         vec_cosh
        .type           vec_cosh,@function
        .size           vec_cosh,(.L_x_1738 - vec_cosh)
        .other          vec_cosh,@"STO_CUDA_ENTRY STV_DEFAULT"
vec_cosh:
.text.vec_cosh:
        /* <DEDUP_REMOVED lines=21> */
[----:B------:R-:W-:-:S13]  /*0150*/  ISETP.GT.U32.AND P0, PT, R5, 0x408633ce, PT ;  /* 0x408633ce0500780c */ /* 0x000fda0003f04070 */
[----:B------:R-:W-:Y:S05]  /*0160*/  @P0 BRA `(.L_x_1350) ;  /* 0x0000000000c80947 */ /* 0x000fea0003800000 */
[----:B------:R-:W-:Y:S02]  /*0170*/  HFMA2 R3, -RZ, RZ, 1.9912109375, 0.00128841400146484375 ;  /* 0x3ff71547ff037431 */ /* 0x000fe400000001ff */
[----:B------:R-:W-:Y:S01]  /*0180*/  IMAD.MOV.U32 R2, RZ, RZ, 0x652b82fe ;  /* 0x652b82feff027424 */ /* 0x000fe200078e00ff */
[----:B------:R-:W-:Y:S01]  /*0190*/  UMOV UR6, 0xfefa39ef ;  /* 0xfefa39ef00067882 */ /* 0x000fe20000000000 */
[----:B------:R-:W-:-:S04]  /*01a0*/  UMOV UR7, 0x3fe62e42 ;  /* 0x3fe62e4200077882 */ /* 0x000fc80000000000 */
[----:B------:R-:W-:-:S08]  /*01b0*/  DFMA R2, R4, R2, 6.75539944105574400000e+15 ;  /* 0x433800000402742b */ /* 0x000fd00000000002 */
        /* <DEDUP_REMOVED lines=36> */
[----:B------:R-:W-:-:S05]  /*0400*/  IMAD R2, R2, 0x100000, R7 ;  /* 0x0010000002027824 */ /* 0x000fca00078e0207 */
[----:B------:R-:W-:Y:S02]  /*0410*/  IADD3 R7, PT, PT, R2, -0x200000, RZ ;  /* 0xffe0000002077810 */ /* 0x000fe40007ffe0ff */
[----:B------:R-:W-:Y:S02]  /*0420*/  MOV R2, RZ ;  /* 0x000000ff00027202 */ /* 0x000fe40000000f00 */
[----:B------:R-:W0:Y:S04]  /*0430*/  MUFU.RCP64H R3, R7 ;  /* 0x0000000700037308 */ /* 0x000e280000001800 */
[----:B0-----:R-:W-:-:S08]  /*0440*/  DFMA R4, -R6, R2, 1 ;  /* 0x3ff000000604742b */ /* 0x001fd00000000102 */
[----:B------:R-:W-:-:S08]  /*0450*/  DFMA R4, R4, R4, R4 ;  /* 0x000000040404722b */ /* 0x000fd00000000004 */
[----:B------:R-:W-:-:S08]  /*0460*/  DFMA R4, R2, R4, R2 ;  /* 0x000000040204722b */ /* 0x000fd00000000002 */
[----:B------:R-:W-:Y:S01]  /*0470*/  DFMA R4, R4, 0.0625, R6 ;  /* 0x3fb000000404782b */ /* 0x000fe20000000006 */
[----:B------:R-:W-:Y:S10]  /*0480*/  BRA `(.L_x_1351) ;  /* 0x00000000000c7947 */ /* 0x000ff40003800000 */
.L_x_1350:
[----:B------:R-:W-:-:S06]  /*0490*/  DSETP.GTU.AND P0, PT, R2, +INF , PT ;  /* 0x7ff000000200742a */ /* 0x000fcc0003f0c000 */
[----:B------:R-:W-:Y:S02]  /*04a0*/  FSEL R4, R2, RZ, P0 ;  /* 0x000000ff02047208 */ /* 0x000fe40000000000 */
[----:B------:R-:W-:-:S07]  /*04b0*/  FSEL R5, R3, +QNAN , P0 ;  /* 0x7ff0000003057808 */ /* 0x000fce0000000000 */
.L_x_1351:
[----:B------:R-:W-:Y:S05]  /*04c0*/  BSYNC.RECONVERGENT B0 ;  /* 0x0000000000007941 */ /* 0x000fea0003800200 */
.L_x_1349:
[----:B------:R-:W0:Y:S01]  /*04d0*/  LDC.64 R2, c[0x0][0x388] ;  /* 0x0000e200ff027b82 */ /* 0x000e220000000a00 */
[----:B------:R-:W-:Y:S01]  /*04e0*/  DADD R4, R4, R4 ;  /* 0x0000000004047229 */ /* 0x000fe20000000004 */
[----:B0-----:R-:W-:-:S06]  /*04f0*/  IMAD.WIDE R2, R0, 0x8, R2 ;  /* 0x0000000800027825 */ /* 0x001fcc00078e0202 */
[----:B------:R-:W-:Y:S01]  /*0500*/  STG.E.64 desc[UR4][R2.64], R4 ;  /* 0x0000000402007986 */ /* 0x000fe2000c101b04 */
[----:B------:R-:W-:Y:S05]  /*0510*/  EXIT ;  /* 0x000000000000794d */ /* 0x000fea0003800000 */
.L_x_1352:
        /* <DEDUP_REMOVED lines=14> */
.L_x_1738:


//--------------------- .text.vec_cos             --------------------------
	.section	.text.vec_cos,"ax",@progbits
	.align	128
        .global         vec_cos
        .type           vec_cos,@function
        .size           vec_cos,(.L_x_1601 - vec_cos)
        .other          vec_cos,@"STO_CUDA_ENTRY STV_DEFAULT"
vec_cos:
.text.vec_cos:
        /* <DEDUP_REMOVED lines=42> */
[----:B------:R-:W-:Y:S05]  /*02a0*/  CALL.REL.NOINC `($vec_cos$__internal_trig_reduction_slowpathd) ;  /* 0x0000000000907944 */ /* 0x000fea0003c00000 */
.L_x_1356:
[----:B------:R-:W-:Y:S05]  /*02b0*/  BSYNC.RECONVERGENT B0 ;  /* 0x0000000000007941 */ /* 0x000fea0003800200 */
.L_x_1355:
[----:B------:R-:W-:-:S07]  /*02c0*/  VIADD R0, R0, 0x1 ;  /* 0x0000000100007836 */ /* 0x000fce0000000000 */
.L_x_1354:
[----:B------:R-:W-:Y:S05]  /*02d0*/  BSYNC.RECONVERGENT B1 ;  /* 0x0000000000017941 */ /* 0x000fea0003800200 */
.L_x_1353:
        /* <DEDUP_REMOVED lines=33> */
        .type           $vec_cos$__internal_trig_reduction_slowpathd,@function
        .size           $vec_cos$__internal_trig_reduction_slowpathd,(.L_x_1601 - $vec_cos$__internal_trig_reduction_slowpathd)
$vec_cos$__internal_trig_reduction_slowpathd:
        /* <DEDUP_REMOVED lines=26> */
.L_x_1361:
        /* <DEDUP_REMOVED lines=28> */
.L_x_1360:
[----:B------:R-:W-:-:S07]  /*0850*/  IMAD.MOV.U32 R21, RZ, RZ, R0 ;  /* 0x000000ffff157224 */ /* 0x000fce00078e0000 */
.L_x_1359:
[----:B------:R-:W-:Y:S05]  /*0860*/  BSYNC.RECONVERGENT B2 ;  /* 0x0000000000027941 */ /* 0x000fea0003800200 */
.L_x_1358:
        /* <DEDUP_REMOVED lines=60> */
.L_x_1363:
[----:B------:R-:W-:Y:S05]  /*0c30*/  BSYNC.RECONVERGENT B2 ;  /* 0x0000000000027941 */ /* 0x000fea0003800200 */
.L_x_1362:
        /* <DEDUP_REMOVED lines=36> */
.L_x_1357:
[----:B------:R-:W-:Y:S02]  /*0e80*/  IMAD.MOV.U32 R13, RZ, RZ, 0x0 ;  /* 0x00000000ff0d7424 */ /* 0x000fe400078e00ff */
[----:B------:R-:W-:Y:S02]  /*0e90*/  IMAD.MOV.U32 R0, RZ, RZ, R4 ;  /* 0x000000ffff007224 */ /* 0x000fe400078e0004 */
[----:B------:R-:W-:Y:S02]  /*0ea0*/  IMAD.MOV.U32 R2, RZ, RZ, R11 ;  /* 0x000000ffff027224 */ /* 0x000fe400078e000b */
[----:B------:R-:W-:Y:S01]  /*0eb0*/  IMAD.MOV.U32 R3, RZ, RZ, R14 ;  /* 0x000000ffff037224 */ /* 0x000fe200078e000e */
[----:B------:R-:W-:Y:S06]  /*0ec0*/  RET.REL.NODEC R12 `(vec_cos) ;  /* 0xfffffff00c4c7950 */ /* 0x000fec0003c3ffff */
.L_x_1364:
        /* <DEDUP_REMOVED lines=11> */
.L_x_1601:


//--------------------- .text.vec_ceil            --------------------------
	.section	.text.vec_ceil,"ax",@progbits
	.align	128
        .global         vec_ceil
        .type           vec_ceil,@function
        .size           vec_ceil,(.L_x_1740 - vec_ceil)
        .other          vec_ceil,@"STO_CUDA_ENTRY STV_DEFAULT"
vec_ceil:
.text.vec_ceil:
        /* <DEDUP_REMOVED lines=20> */
[----:B---3--:R-:W0:Y:S04]  /*0140*/  FRND.F64.CEIL R4, R2 ;  /* 0x0000000200047313 */ /* 0x008e280000309800 */
[----:B0-----:R-:W-:Y:S01]  /*0150*/  STG.E.64 desc[UR4][R6.64], R4 ;  /* 0x0000000406007986 */ /* 0x001fe2000c101b04 */
[----:B------:R-:W-:Y:S05]  /*0160*/  EXIT ;  /* 0x000000000000794d */ /* 0x000fea0003800000 */
.L_x_1365:
        /* <DEDUP_REMOVED lines=9> */
.L_x_1740:


//--------------------- .text.vec_cbrt            --------------------------
	.section	.text.vec_cbrt,"ax",@progbits
	.align	128
        .global         vec_cbrt
        .type           vec_cbrt,@function
        .size           vec_cbrt,(.L_x_1741 - vec_cbrt)
        .other          vec_cbrt,@"STO_CUDA_ENTRY STV_DEFAULT"
vec_cbrt:
.text.vec_cbrt:
        /* <DEDUP_REMOVED lines=18> */
[----:B------:R-:W-:Y:S02]  /*0120*/  MOV R14, RZ ;  /* 0x000000ff000e7202 */ /* 0x000fe40000000f00 */
        /* <DEDUP_REMOVED lines=13> */
[----:B0-----:R-:W-:Y:S01]  /*0200*/  FMUL R18, R5, 0.3333333432674407959 ;  /* 0x3eaaaaab05127820 */ /* 0x001fe20000400000 */
[C---:B------:R-:W-:Y:S01]  /*0210*/  VIADD R5, R4.reuse, 0xfee ;  /* 0x00000fee04057836 */ /* 0x040fe20000000000 */
[----:B------:R-:W-:-:S04]  /*0220*/  @P0 IADD3 R5, PT, PT, R4, 0x100000, RZ ;  /* 0x0010000004050810 */ /* 0x000fc80007ffe0ff */
[----:B------:R-:W0:Y:S08]  /*0230*/  MUFU.EX2 R6, R18 ;  /* 0x0000001200067308 */ /* 0x000e300000000800 */
[----:B0-----:R-:W0:Y:S02]  /*0240*/  F2F.F64.F32 R6, R6 ;  /* 0x0000000600067310 */ /* 0x001e240000201800 */
[----:B0-----:R-:W-:-:S10]  /*0250*/  DMUL R10, R6, R6 ;  /* 0x00000006060a7228 */ /* 0x001fd40000000000 */
[----:B------:R-:W-:Y:S01]  /*0260*/  IADD3 R13, PT, PT, R11, 0x100000, RZ ;  /* 0x001000000b0d7810 */ /* 0x000fe20007ffe0ff */
[----:B------:R-:W-:-:S06]  /*0270*/  IMAD.MOV.U32 R12, RZ, RZ, R10 ;  /* 0x000000ffff0c7224 */ /* 0x000fcc00078e000a */
[C-C-:B------:R-:W-:Y:S02]  /*0280*/  DFMA R12, R6.reuse, R12, R8.reuse ;  /* 0x0000000c060c722b */ /* 0x140fe40000000008 */
[----:B------:R-:W-:Y:S01]  /*0290*/  DFMA R8, -R6, R10, R8 ;  /* 0x0000000a0608722b */ /* 0x000fe20000000108 */
[----:B------:R-:W0:Y:S03]  /*02a0*/  LDC.64 R10, c[0x0][0x388] ;  /* 0x0000e200ff0a7b82 */ /* 0x000e260000000a00 */
[----:B------:R-:W1:Y:S02]  /*02b0*/  MUFU.RCP64H R15, R13 ;  /* 0x0000000d000f7308 */ /* 0x000e640000001800 */
[----:B-1----:R-:W-:-:S08]  /*02c0*/  DFMA R16, -R12, R14, 1 ;  /* 0x3ff000000c10742b */ /* 0x002fd0000000010e */
[----:B------:R-:W-:-:S08]  /*02d0*/  DFMA R16, R16, R16, R16 ;  /* 0x000000101010722b */ /* 0x000fd00000000010 */
[----:B------:R-:W-:-:S08]  /*02e0*/  DFMA R16, R14, R16, R14 ;  /* 0x000000100e10722b */ /* 0x000fd0000000000e */
[----:B------:R-:W-:-:S08]  /*02f0*/  DMUL R8, R16, R8 ;  /* 0x0000000810087228 */ /* 0x000fd00000000000 */
[----:B------:R-:W-:Y:S02]  /*0300*/  DFMA R8, R6, R8, R6 ;  /* 0x000000080608722b */ /* 0x000fe40000000006 */
[----:B------:R-:W-:-:S08]  /*0310*/  DADD R6, R2, R2 ;  /* 0x0000000002067229 */ /* 0x000fd00000000002 */
[----:B------:R-:W-:Y:S01]  /*0320*/  IMAD R5, R5, 0x100000, R9 ;  /* 0x0010000005057824 */ /* 0x000fe200078e0209 */
[----:B------:R-:W-:-:S04]  /*0330*/  DSETP.NE.AND P0, PT, R6, R2, PT ;  /* 0x000000020600722a */ /* 0x000fc80003f05000 */
[----:B------:R-:W-:Y:S01]  /*0340*/  LOP3.LUT R5, R5, 0x80000000, R3, 0xb8, !PT ;  /* 0x8000000005057812 */ /* 0x000fe200078eb803 */
[----:B0-----:R-:W-:Y:S01]  /*0350*/  IMAD.WIDE R2, R0, 0x8, R10 ;  /* 0x0000000800027825 */ /* 0x001fe200078e020a */
[----:B------:R-:W-:Y:S02]  /*0360*/  FSEL R8, R6, R8, !P0 ;  /* 0x0000000806087208 */ /* 0x000fe40004000000 */
[----:B------:R-:W-:-:S05]  /*0370*/  FSEL R9, R7, R5, !P0 ;  /* 0x0000000507097208 */ /* 0x000fca0004000000 */
[----:B------:R-:W-:Y:S01]  /*0380*/  STG.E.64 desc[UR4][R2.64], R8 ;  /* 0x0000000802007986 */ /* 0x000fe2000c101b04 */
[----:B------:R-:W-:Y:S05]  /*0390*/  EXIT ;  /* 0x000000000000794d */ /* 0x000fea0003800000 */
.L_x_1366:
        /* <DEDUP_REMOVED lines=14> */
.L_x_1741:


//--------------------- .text.vec_atanh           --------------------------
	.section	.text.vec_atanh,"ax",@progbits
	.align	128
        .global         vec_atanh
        .type           vec_atanh,@function
        .size           vec_atanh,(.L_x_1602 - vec_atanh)
        .other          vec_atanh,@"STO_CUDA_ENTRY STV_DEFAULT"
vec_atanh:
.text.vec_atanh:
        /* <DEDUP_REMOVED lines=19> */
[----:B------:R-:W-:Y:S01]  /*0130*/  BSSY.RECONVERGENT B0, `(.L_x_1367) ;  /* 0x0000017000007945 */ /* 0x000fe20003800200 */
[----:B--2---:R-:W-:-:S06]  /*0140*/  DADD R4, -|R6|, 1 ;  /* 0x3ff0000006047429 */ /* 0x004fcc0000000300 */
[----:B------:R-:W0:Y:S02]  /*0150*/  MUFU.RCP64H R3, R5 ;  /* 0x0000000500037308 */ /* 0x000e240000001800 */
[----:B0-----:R-:W-:-:S08]  /*0160*/  DFMA R8, -R4, R2, 1 ;  /* 0x3ff000000408742b */ /* 0x001fd00000000102 */
[----:B------:R-:W-:-:S08]  /*0170*/  DFMA R8, R8, R8, R8 ;  /* 0x000000080808722b */ /* 0x000fd00000000008 */
[----:B------:R-:W-:Y:S02]  /*0180*/  DFMA R2, R2, R8, R2 ;  /* 0x000000080202722b */ /* 0x000fe40000000002 */
[----:B------:R-:W-:-:S06]  /*0190*/  DADD R8, |R6|, |R6| ;  /* 0x0000000006087229 */ /* 0x000fcc0000000606 */
[----:B------:R-:W-:-:S04]  /*01a0*/  DFMA R10, -R4, R2, 1 ;  /* 0x3ff00000040a742b */ /* 0x000fc80000000102 */
[----:B------:R-:W-:-:S04]  /*01b0*/  FSETP.GEU.AND P1, PT, |R9|, 6.5827683646048100446e-37, PT ;  /* 0x036000000900780b */ /* 0x000fc80003f2e200 */
        /* <DEDUP_REMOVED lines=10> */
[----:B------:R-:W-:-:S07]  /*0260*/  IMAD.MOV.U32 R11, RZ, RZ, R5 ;  /* 0x000000ffff0b7224 */ /* 0x000fce00078e0005 */
[----:B------:R-:W-:Y:S05]  /*0270*/  CALL.REL.NOINC `($__internal_88_$__cuda_sm20_div_rn_f64_full) ;  /* 0x0000000800587944 */ /* 0x000fea0003c00000 */
[----:B------:R-:W-:Y:S02]  /*0280*/  IMAD.MOV.U32 R2, RZ, RZ, R4 ;  /* 0x000000ffff027224 */ /* 0x000fe400078e0004 */
[----:B------:R-:W-:-:S07]  /*0290*/  IMAD.MOV.U32 R3, RZ, RZ, R5 ;  /* 0x000000ffff037224 */ /* 0x000fce00078e0005 */
.L_x_1368:
[----:B------:R-:W-:Y:S05]  /*02a0*/  BSYNC.RECONVERGENT B0 ;  /* 0x0000000000007941 */ /* 0x000fea0003800200 */
.L_x_1367:
[C---:B------:R-:W-:Y:S01]  /*02b0*/  FSETP.GT.AND P0, PT, R3.reuse, -1.6999999284744262695, PT ;  /* 0xbfd999990300780b */ /* 0x040fe20003f04000 */
[----:B------:R-:W-:Y:S03]  /*02c0*/  BSSY.RECONVERGENT B0, `(.L_x_1369) ;  /* 0x000008b000007945 */ /* 0x000fe60003800200 */
        /* <DEDUP_REMOVED lines=23> */
[----:B------:R-:W-:Y:S05]  /*0440*/  CALL.REL.NOINC `($__internal_88_$__cuda_sm20_div_rn_f64_full) ;  /* 0x0000000400e47944 */ /* 0x000fea0003c00000 */
.L_x_1372:
[----:B------:R-:W-:Y:S05]  /*0450*/  BSYNC.RECONVERGENT B1 ;  /* 0x0000000000017941 */ /* 0x000fea0003800200 */
.L_x_1371:
        /* <DEDUP_REMOVED lines=30> */
.L_x_1370:
        /* <DEDUP_REMOVED lines=77> */
.L_x_1374:
[----:B------:R-:W-:Y:S01]  /*0b10*/  IMAD.MOV.U32 R2, RZ, RZ, 0x0 ;  /* 0x00000000ff027424 */ /* 0x000fe200078e00ff */
[----:B------:R-:W-:Y:S01]  /*0b20*/  LOP3.LUT P0, RZ, R9, 0x7fffffff, RZ, 0xc0, !PT ;  /* 0x7fffffff09ff7812 */ /* 0x000fe2000780c0ff */
[----:B------:R-:W-:-:S06]  /*0b30*/  IMAD.MOV.U32 R3, RZ, RZ, 0x7ff00000 ;  /* 0x7ff00000ff037424 */ /* 0x000fcc00078e00ff */
[----:B------:R-:W-:-:S10]  /*0b40*/  DFMA R2, R8, R2, +INF ;  /* 0x7ff000000802742b */ /* 0x000fd40000000002 */
[----:B------:R-:W-:Y:S02]  /*0b50*/  FSEL R2, R2, RZ, P0 ;  /* 0x000000ff02027208 */ /* 0x000fe40000000000 */
[----:B------:R-:W-:-:S07]  /*0b60*/  FSEL R3, R3, -QNAN , P0 ;  /* 0xfff0000003037808 */ /* 0x000fce0000000000 */
.L_x_1373:
[----:B------:R-:W-:Y:S05]  /*0b70*/  BSYNC.RECONVERGENT B0 ;  /* 0x0000000000007941 */ /* 0x000fea0003800200 */
.L_x_1369:
[----:B------:R-:W0:Y:S01]  /*0b80*/  LDC.64 R4, c[0x0][0x388] ;  /* 0x0000e200ff047b82 */ /* 0x000e220000000a00 */
[----:B------:R-:W-:-:S10]  /*0b90*/  DMUL R2, R2, 0.5 ;  /* 0x3fe0000002027828 */ /* 0x000fd40000000000 */
[----:B------:R-:W-:Y:S01]  /*0ba0*/  LOP3.LUT R3, R3, 0x80000000, R7, 0xb8, !PT ;  /* 0x8000000003037812 */ /* 0x000fe200078eb807 */
[----:B0-----:R-:W-:-:S05]  /*0bb0*/  IMAD.WIDE R4, R0, 0x8, R4 ;  /* 0x0000000800047825 */ /* 0x001fca00078e0204 */
[----:B------:R-:W-:Y:S01]  /*0bc0*/  STG.E.64 desc[UR4][R4.64], R2 ;  /* 0x0000000204007986 */ /* 0x000fe2000c101b04 */
[----:B------:R-:W-:Y:S05]  /*0bd0*/  EXIT ;  /* 0x000000000000794d */ /* 0x000fea0003800000 */
        .weak           $__internal_88_$__cuda_sm20_div_rn_f64_full
        .type           $__internal_88_$__cuda_sm20_div_rn_f64_full,@function
        .size           $__internal_88_$__cuda_sm20_div_rn_f64_full,(.L_x_1602 - $__internal_88_$__cuda_sm20_div_rn_f64_full)
$__internal_88_$__cuda_sm20_div_rn_f64_full:
[C---:B------:R-:W-:Y:S01]  /*0be0*/  FSETP.GEU.AND P0, PT, |R11|.reuse, 1.469367938527859385e-39, PT ;  /* 0x001000000b00780b */ /* 0x040fe20003f0e200 */
[----:B------:R-:W-:Y:S01]  /*0bf0*/  IMAD.MOV.U32 R10, RZ, RZ, R4 ;  /* 0x000000ffff0a7224 */ /* 0x000fe200078e0004 */
[----:B------:R-:W-:Y:S01]  /*0c00*/  LOP3.LUT R8, R11, 0x800fffff, RZ, 0xc0, !PT ;  /* 0x800fffff0b087812 */ /* 0x000fe200078ec0ff */
[----:B------:R-:W-:Y:S01]  /*0c10*/  IMAD.MOV.U32 R18, RZ, RZ, 0x1 ;  /* 0x00000001ff127424 */ /* 0x000fe200078e00ff */
[C---:B------:R-:W-:Y:S01]  /*0c20*/  FSETP.GEU.AND P2, PT, |R13|.reuse, 1.469367938527859385e-39, PT ;  /* 0x001000000d00780b */ /* 0x040fe20003f4e200 */
[----:B------:R-:W-:Y:S01]  /*0c30*/  BSSY.RECONVERGENT B2, `(.L_x_1375) ;  /* 0x0000054000027945 */ /* 0x000fe20003800200 */
[----:B------:R-:W-:Y:S02]  /*0c40*/  LOP3.LUT R9, R8, 0x3ff00000, RZ, 0xfc, !PT ;  /* 0x3ff0000008097812 */ /* 0x000fe400078efcff */
[----:B------:R-:W-:Y:S02]  /*0c50*/  MOV R8, R4 ;  /* 0x0000000400087202 */ /* 0x000fe40000000f00 */
[----:B------:R-:W-:-:S02]  /*0c60*/  LOP3.LUT R16, R13, 0x7ff00000, RZ, 0xc0, !PT ;  /* 0x7ff000000d107812 */ /* 0x000fc400078ec0ff */
[C---:B------:R-:W-:Y:S01]  /*0c70*/  LOP3.LUT R17, R11.reuse, 0x7ff00000, RZ, 0xc0, !PT ;  /* 0x7ff000000b117812 */ /* 0x040fe200078ec0ff */
[----:B------:R-:W-:Y:S02]  /*0c80*/  @!P0 DMUL R8, R10, 8.98846567431157953865e+307 ;  /* 0x7fe000000a088828 */ /* 0x000fe40000000000 */
[----:B------:R-:W-:Y:S01]  /*0c90*/  IMAD.MOV.U32 R24, RZ, RZ, R16 ;  /* 0x000000ffff187224 */ /* 0x000fe200078e0010 */
[C---:B------:R-:W-:Y:S01]  /*0ca0*/  ISETP.GE.U32.AND P1, PT, R16.reuse, R17, PT ;  /* 0x000000111000720c */ /* 0x040fe20003f26070 */
[----:B------:R-:W-:Y:S01]  /*0cb0*/  IMAD.MOV.U32 R25, RZ, RZ, R17 ;  /* 0x000000ffff197224 */ /* 0x000fe200078e0011 */
[----:B------:R-:W-:Y:S01]  /*0cc0*/  @!P2 LOP3.LUT R15, R11, 0x7ff00000, RZ, 0xc0, !PT ;  /* 0x7ff000000b0fa812 */ /* 0x000fe200078ec0ff */
[----:B------:R-:W0:Y:S03]  /*0cd0*/  MUFU.RCP64H R19, R9 ;  /* 0x0000000900137308 */ /* 0x000e260000001800 */
[----:B------:R-:W-:Y:S01]  /*0ce0*/  @!P2 ISETP.GE.U32.AND P3, PT, R16, R15, PT ;  /* 0x0000000f1000a20c */ /* 0x000fe20003f66070 */
[----:B------:R-:W-:Y:S01]  /*0cf0*/  IMAD.MOV.U32 R15, RZ, RZ, 0x1ca00000 ;  /* 0x1ca00000ff0f7424 */ /* 0x000fe200078e00ff */
[----:B------:R-:W-:-:S04]  /*0d00*/  @!P0 LOP3.LUT R25, R9, 0x7ff00000, RZ, 0xc0, !PT ;  /* 0x7ff0000009198812 */ /* 0x000fc800078ec0ff */
[----:B------:R-:W-:-:S04]  /*0d10*/  @!P2 SEL R21, R15, 0x63400000, !P3 ;  /* 0x634000000f15a807 */ /* 0x000fc80005800000 */
[----:B------:R-:W-:Y:S01]  /*0d20*/  @!P2 LOP3.LUT R22, R21, 0x80000000, R13, 0xf8, !PT ;  /* 0x800000001516a812 */ /* 0x000fe200078ef80d */
[----:B0-----:R-:W-:-:S03]  /*0d30*/  DFMA R4, R18, -R8, 1 ;  /* 0x3ff000001204742b */ /* 0x001fc60000000808 */
[----:B------:R-:W-:Y:S01]  /*0d40*/  @!P2 LOP3.LUT R23, R22, 0x100000, RZ, 0xfc, !PT ;  /* 0x001000001617a812 */ /* 0x000fe200078efcff */
[----:B------:R-:W-:-:S04]  /*0d50*/  @!P2 IMAD.MOV.U32 R22, RZ, RZ, RZ ;  /* 0x000000ffff16a224 */ /* 0x000fc800078e00ff */
        /* <DEDUP_REMOVED lines=35> */
[----:B------:R-:W-:-:S06]  /*0f90*/  IMAD.MOV.U32 R4, RZ, RZ, RZ ;  /* 0x000000ffff047224 */ /* 0x000fcc00078e00ff */
[----:B------:R-:W-:Y:S02]  /*0fa0*/  DFMA R4, R16, -R4, R18 ;  /* 0x800000041004722b */ /* 0x000fe40000000012 */
[----:B------:R-:W-:-:S04]  /*0fb0*/  DMUL.RP R18, R18, R20 ;  /* 0x0000001412127228 */ /* 0x000fc80000008000 */
[----:B------:R-:W-:-:S04]  /*0fc0*/  IADD3 R4, PT, PT, -R12, -0x43300000, RZ ;  /* 0xbcd000000c047810 */ /* 0x000fc80007ffe1ff */
[----:B------:R-:W-:Y:S02]  /*0fd0*/  FSETP.NEU.AND P0, PT, |R5|, R4, PT ;  /* 0x000000040500720b */ /* 0x000fe40003f0d200 */
[----:B------:R-:W-:Y:S02]  /*0fe0*/  LOP3.LUT R11, R19, R11, RZ, 0x3c, !PT ;  /* 0x0000000b130b7212 */ /* 0x000fe400078e3cff */
[----:B------:R-:W-:Y:S02]  /*0ff0*/  FSEL R16, R18, R16, !P0 ;  /* 0x0000001012107208 */ /* 0x000fe40004000000 */
[----:B------:R-:W-:Y:S01]  /*1000*/  FSEL R17, R11, R17, !P0 ;  /* 0x000000110b117208 */ /* 0x000fe20004000000 */
[----:B------:R-:W-:Y:S06]  /*1010*/  BRA `(.L_x_1377) ;  /* 0x0000000000547947 */ /* 0x000fec0003800000 */
.L_x_1376:
        /* <DEDUP_REMOVED lines=16> */
.L_x_1379:
[----:B------:R-:W-:Y:S01]  /*1120*/  LOP3.LUT R17, R11, 0x80000, RZ, 0xfc, !PT ;  /* 0x000800000b117812 */ /* 0x000fe200078efcff */
[----:B------:R-:W-:Y:S01]  /*1130*/  IMAD.MOV.U32 R16, RZ, RZ, R10 ;  /* 0x000000ffff107224 */ /* 0x000fe200078e000a */
[----:B------:R-:W-:Y:S06]  /*1140*/  BRA `(.L_x_1377) ;  /* 0x0000000000087947 */ /* 0x000fec0003800000 */
.L_x_1378:
[----:B------:R-:W-:Y:S01]  /*1150*/  LOP3.LUT R17, R13, 0x80000, RZ, 0xfc, !PT ;  /* 0x000800000d117812 */ /* 0x000fe200078efcff */
[----:B------:R-:W-:-:S07]  /*1160*/  IMAD.MOV.U32 R16, RZ, RZ, R12 ;  /* 0x000000ffff107224 */ /* 0x000fce00078e000c */
.L_x_1377:
[----:B------:R-:W-:Y:S05]  /*1170*/  BSYNC.RECONVERGENT B2 ;  /* 0x0000000000027941 */ /* 0x000fea0003800200 */
.L_x_1375:
[----:B------:R-:W-:Y:S02]  /*1180*/  IMAD.MOV.U32 R15, RZ, RZ, 0x0 ;  /* 0x00000000ff0f7424 */ /* 0x000fe400078e00ff */
[----:B------:R-:W-:Y:S02]  /*1190*/  IMAD.MOV.U32 R4, RZ, RZ, R16 ;  /* 0x000000ffff047224 */ /* 0x000fe400078e0010 */
[----:B------:R-:W-:Y:S01]  /*11a0*/  IMAD.MOV.U32 R5, RZ, RZ, R17 ;  /* 0x000000ffff057224 */ /* 0x000fe200078e0011 */
[----:B------:R-:W-:Y:S06]  /*11b0*/  RET.REL.NODEC R14 `(vec_atanh) ;  /* 0xffffffec0e907950 */ /* 0x000fec0003c3ffff */
.L_x_1380:
        /* <DEDUP_REMOVED lines=12> */
.L_x_1602:


//--------------------- .text.vec_atan            --------------------------
	.section	.text.vec_atan,"ax",@progbits
	.align	128
        .global         vec_atan
        .type           vec_atan,@function
        .size           vec_atan,(.L_x_1743 - vec_atan)
        .other          vec_atan,@"STO_CUDA_ENTRY STV_DEFAULT"
vec_atan:
.text.vec_atan:
        /* <DEDUP_REMOVED lines=19> */
[----:B--2---:R-:W-:Y:S02]  /*0130*/  DSETP.GT.AND P0, PT, |R2|, 1, PT ;  /* 0x3ff000000200742a */ /* 0x004fe40003f04200 */
[----:B------:R-:W-:-:S10]  /*0140*/  DADD R8, -RZ, |R2| ;  /* 0x00000000ff087229 */ /* 0x000fd40000000502 */
[----:B------:R-:W-:Y:S01]  /*0150*/  IMAD.MOV.U32 R4, RZ, RZ, R8 ;  /* 0x000000ffff047224 */ /* 0x000fe200078e0008 */
[----:B------:R-:W-:Y:S01]  /*0160*/  MOV R5, R9 ;  /* 0x0000000900057202 */ /* 0x000fe20000000f00 */
[----:B------:R-:W-:Y:S06]  /*0170*/  @!P0 BRA `(.L_x_1382) ;  /* 0x0000000000208947 */ /* 0x000fec0003800000 */
[----:B------:R-:W0:Y:S01]  /*0180*/  MUFU.RCP64H R5, R9 ;  /* 0x0000000900057308 */ /* 0x000e220000001800 */
[----:B------:R-:W-:Y:S01]  /*0190*/  IMAD.MOV.U32 R4, RZ, RZ, RZ ;  /* 0x000000ffff047224 */ /* 0x000fe200078e00ff */
[----:B------:R-:W-:-:S05]  /*01a0*/  DSETP.NEU.AND P1, PT, |R2|, +INF , PT ;  /* 0x7ff000000200742a */ /* 0x000fca0003f2d200 */
[----:B0-----:R-:W-:-:S08]  /*01b0*/  DFMA R6, -|R2|, R4, 1 ;  /* 0x3ff000000206742b */ /* 0x001fd00000000304 */
[----:B------:R-:W-:-:S08]  /*01c0*/  DFMA R6, R6, R6, R6 ;  /* 0x000000060606722b */ /* 0x000fd00000000006 */
[----:B------:R-:W-:-:S10]  /*01d0*/  DFMA R6, R4, R6, R4 ;  /* 0x000000060406722b */ /* 0x000fd40000000004 */
[----:B------:R-:W-:Y:S02]  /*01e0*/  FSEL R4, R6, RZ, P1 ;  /* 0x000000ff06047208 */ /* 0x000fe40000800000 */
[----:B------:R-:W-:-:S07]  /*01f0*/  FSEL R5, R7, RZ, P1 ;  /* 0x000000ff07057208 */ /* 0x000fce0000800000 */
.L_x_1382:
[----:B------:R-:W-:Y:S05]  /*0200*/  BSYNC.RECONVERGENT B0 ;  /* 0x0000000000007941 */ /* 0x000fea0003800200 */
.L_x_1381:
[----:B------:R-:W-:Y:S01]  /*0210*/  DMUL R6, R4, R4 ;  /* 0x0000000404067228 */ /* 0x000fe20000000000 */
[----:B------:R-:W-:Y:S01]  /*0220*/  MOV R8, 0xdbb65b49 ;  /* 0xdbb65b4900087802 */ /* 0x000fe20000000f00 */
[----:B------:R-:W-:Y:S01]  /*0230*/  IMAD.MOV.U32 R9, RZ, RZ, 0x3f2d3b63 ;  /* 0x3f2d3b63ff097424 */ /* 0x000fe200078e00ff */
[----:B------:R-:W-:Y:S01]  /*0240*/  UMOV UR6, 0x2a25ff7e ;  /* 0x2a25ff7e00067882 */ /* 0x000fe20000000000 */
[----:B------:R-:W-:-:S04]  /*0250*/  UMOV UR7, 0x3ef53e1d ;  /* 0x3ef53e1d00077882 */ /* 0x000fc80000000000 */
        /* <DEDUP_REMOVED lines=54> */
[----:B------:R-:W-:Y:S01]  /*05c0*/  DMUL R8, R6, R8 ;  /* 0x0000000806087228 */ /* 0x000fe20000000000 */
[----:B------:R-:W0:Y:S07]  /*05d0*/  LDC.64 R6, c[0x0][0x388] ;  /* 0x0000e200ff067b82 */ /* 0x000e2e0000000a00 */
[----:B------:R-:W-:-:S08]  /*05e0*/  DFMA R8, R8, R4, R4 ;  /* 0x000000040808722b */ /* 0x000fd00000000004 */
[----:B------:R-:W-:-:S10]  /*05f0*/  DADD R4, -R8, UR6 ;  /* 0x0000000608047e29 */ /* 0x000fd40008000100 */
[----:B------:R-:W-:Y:S02]  /*0600*/  FSEL R2, R5, R9, P0 ;  /* 0x0000000905027208 */ /* 0x000fe40000000000 */
[----:B------:R-:W-:Y:S02]  /*0610*/  FSEL R4, R4, R8, P0 ;  /* 0x0000000804047208 */ /* 0x000fe40000000000 */
[----:B------:R-:W-:Y:S01]  /*0620*/  LOP3.LUT R5, R2, 0x80000000, R3, 0xb8, !PT ;  /* 0x8000000002057812 */ /* 0x000fe200078eb803 */
[----:B0-----:R-:W-:-:S05]  /*0630*/  IMAD.WIDE R2, R0, 0x8, R6 ;  /* 0x0000000800027825 */ /* 0x001fca00078e0206 */
[----:B------:R-:W-:Y:S01]  /*0640*/  STG.E.64 desc[UR4][R2.64], R4 ;  /* 0x0000000402007986 */ /* 0x000fe2000c101b04 */
[----:B------:R-:W-:Y:S05]  /*0650*/  EXIT ;  /* 0x000000000000794d */ /* 0x000fea0003800000 */
.L_x_1383:
        /* <DEDUP_REMOVED lines=10> */
.L_x_1743:


//--------------------- .text.vec_asinh           --------------------------
	.section	.text.vec_asinh,"ax",@progbits
	.align	128
        .global         vec_asinh
        .type           vec_asinh,@function
        .size           vec_asinh,(.L_x_1603 - vec_asinh)
        .other          vec_asinh,@"STO_CUDA_ENTRY STV_DEFAULT"
vec_asinh:
.text.vec_asinh:
        /* <DEDUP_REMOVED lines=19> */
[----:B------:R-:W-:Y:S01]  /*0130*/  BSSY.RECONVERGENT B0, `(.L_x_1384) ;  /* 0x000009d000007945 */ /* 0x000fe20003800200 */
[----:B------:R-:W-:Y:S02]  /*0140*/  IMAD.MOV.U32 R10, RZ, RZ, 0x0 ;  /* 0x00000000ff0a7424 */ /* 0x000fe400078e00ff */
[----:B------:R-:W-:Y:S01]  /*0150*/  IMAD.MOV.U32 R11, RZ, RZ, 0x3fd80000 ;  /* 0x3fd80000ff0b7424 */ /* 0x000fe200078e00ff */
[----:B--2---:R-:W-:-:S06]  /*0160*/  DFMA R2, R4, R4, 1 ;  /* 0x3ff000000402742b */ /* 0x004fcc0000000004 */
[----:B------:R-:W0:Y:S02]  /*0170*/  MUFU.RSQ64H R7, R3 ;  /* 0x0000000300077308 */ /* 0x000e240000001c00 */
[----:B0-----:R-:W-:-:S08]  /*0180*/  DMUL R8, R6, R6 ;  /* 0x0000000606087228 */ /* 0x001fd00000000000 */
[----:B------:R-:W-:-:S08]  /*0190*/  DFMA R8, R2, -R8, 1 ;  /* 0x3ff000000208742b */ /* 0x000fd00000000808 */
[----:B------:R-:W-:Y:S02]  /*01a0*/  DFMA R10, R8, R10, 0.5 ;  /* 0x3fe00000080a742b */ /* 0x000fe4000000000a */
[----:B------:R-:W-:-:S08]  /*01b0*/  DMUL R8, R6, R8 ;  /* 0x0000000806087228 */ /* 0x000fd00000000000 */
[----:B------:R-:W-:-:S08]  /*01c0*/  DFMA R8, R10, R8, R6 ;  /* 0x000000080a08722b */ /* 0x000fd00000000006 */
[----:B------:R-:W-:-:S06]  /*01d0*/  DFMA R10, R2, R8, 1 ;  /* 0x3ff00000020a742b */ /* 0x000fcc0000000008 */
[----:B------:R-:W0:Y:S02]  /*01e0*/  MUFU.RCP64H R7, R11 ;  /* 0x0000000b00077308 */ /* 0x000e240000001800 */
[----:B0-----:R-:W-:-:S08]  /*01f0*/  DFMA R2, -R10, R6, 1 ;  /* 0x3ff000000a02742b */ /* 0x001fd00000000106 */
[----:B------:R-:W-:-:S08]  /*0200*/  DFMA R2, R2, R2, R2 ;  /* 0x000000020202722b */ /* 0x000fd00000000002 */
[----:B------:R-:W-:Y:S01]  /*0210*/  DFMA R2, R6, R2, R6 ;  /* 0x000000020602722b */ /* 0x000fe20000000006 */
[----:B------:R-:W-:Y:S01]  /*0220*/  LOP3.LUT R7, R5, 0x7fffffff, RZ, 0xc0, !PT ;  /* 0x7fffffff05077812 */ /* 0x000fe200078ec0ff */
[----:B------:R-:W-:-:S03]  /*0230*/  IMAD.MOV.U32 R6, RZ, RZ, R4 ;  /* 0x000000ffff067224 */ /* 0x000fc600078e0004 */
[----:B------:R-:W-:-:S03]  /*0240*/  ISETP.GT.U32.AND P1, PT, R7, 0x43dfffff, PT ;  /* 0x43dfffff0700780c */ /* 0x000fc60003f24070 */
[----:B------:R-:W-:-:S08]  /*0250*/  DMUL R2, R6, R2 ;  /* 0x0000000206027228 */ /* 0x000fd00000000000 */
[----:B------:R-:W-:-:S10]  /*0260*/  DFMA R2, R6, R2, R6 ;  /* 0x000000020602722b */ /* 0x000fd40000000006 */
[----:B------:R-:W-:Y:S02]  /*0270*/  FSEL R9, R7, R3, P1 ;  /* 0x0000000307097208 */ /* 0x000fe40000800000 */
[----:B------:R-:W-:Y:S02]  /*0280*/  FSEL R8, R4, R2, P1 ;  /* 0x0000000204087208 */ /* 0x000fe40000800000 */
[----:B------:R-:W-:-:S04]  /*0290*/  FSETP.GT.AND P0, PT, R9, -1.6999999284744262695, PT ;  /* 0xbfd999990900780b */ /* 0x000fc80003f04000 */
        /* <DEDUP_REMOVED lines=19> */
[----:B------:R-:W-:Y:S05]  /*03d0*/  CALL.REL.NOINC `($__internal_89_$__cuda_sm20_div_rn_f64_full) ;  /* 0x0000000400f87944 */ /* 0x000fea0003c00000 */
.L_x_1387:
[----:B------:R-:W-:Y:S05]  /*03e0*/  BSYNC.RECONVERGENT B1 ;  /* 0x0000000000017941 */ /* 0x000fea0003800200 */
.L_x_1386:
        /* <DEDUP_REMOVED lines=30> */
.L_x_1385:
        /* <DEDUP_REMOVED lines=77> */
.L_x_1389:
[----:B------:R-:W-:Y:S01]  /*0aa0*/  IMAD.MOV.U32 R2, RZ, RZ, 0x0 ;  /* 0x00000000ff027424 */ /* 0x000fe200078e00ff */
[----:B------:R-:W-:Y:S01]  /*0ab0*/  LOP3.LUT P0, RZ, R11, 0x7fffffff, RZ, 0xc0, !PT ;  /* 0x7fffffff0bff7812 */ /* 0x000fe2000780c0ff */
[----:B------:R-:W-:-:S06]  /*0ac0*/  IMAD.MOV.U32 R3, RZ, RZ, 0x7ff00000 ;  /* 0x7ff00000ff037424 */ /* 0x000fcc00078e00ff */
[----:B------:R-:W-:-:S10]  /*0ad0*/  DFMA R2, R10, R2, +INF ;  /* 0x7ff000000a02742b */ /* 0x000fd40000000002 */
[----:B------:R-:W-:Y:S02]  /*0ae0*/  FSEL R8, R2, RZ, P0 ;  /* 0x000000ff02087208 */ /* 0x000fe40000000000 */
[----:B------:R-:W-:-:S07]  /*0af0*/  FSEL R9, R3, -QNAN , P0 ;  /* 0xfff0000003097808 */ /* 0x000fce0000000000 */
.L_x_1388:
[----:B------:R-:W-:Y:S05]  /*0b00*/  BSYNC.RECONVERGENT B0 ;  /* 0x0000000000007941 */ /* 0x000fea0003800200 */
.L_x_1384:
[----:B------:R-:W0:Y:S01]  /*0b10*/  LDC.64 R10, c[0x0][0x388] ;  /* 0x0000e200ff0a7b82 */ /* 0x000e220000000a00 */
[----:B------:R-:W-:Y:S01]  /*0b20*/  UMOV UR6, 0xfefa39ef ;  /* 0xfefa39ef00067882 */ /* 0x000fe20000000000 */
[----:B------:R-:W-:Y:S01]  /*0b30*/  UMOV UR7, 0x3fe62e42 ;  /* 0x3fe62e4200077882 */ /* 0x000fe20000000000 */
[----:B------:R-:W-:Y:S01]  /*0b40*/  ISETP.GT.U32.AND P0, PT, R7, 0x43dfffff, PT ;  /* 0x43dfffff0700780c */ /* 0x000fe20003f04070 */
[----:B------:R-:W-:-:S10]  /*0b50*/  DADD R2, R8, UR6 ;  /* 0x0000000608027e29 */ /* 0x000fd40008000000 */
[----:B------:R-:W-:Y:S02]  /*0b60*/  FSEL R3, R3, R9, P0 ;  /* 0x0000000903037208 */ /* 0x000fe40000000000 */
[----:B------:R-:W-:Y:S02]  /*0b70*/  FSEL R2, R2, R8, P0 ;  /* 0x0000000802027208 */ /* 0x000fe40000000000 */
[----:B------:R-:W-:Y:S01]  /*0b80*/  LOP3.LUT R3, R3, 0x80000000, R5, 0xb8, !PT ;  /* 0x8000000003037812 */ /* 0x000fe200078eb805 */
[----:B0-----:R-:W-:-:S05]  /*0b90*/  IMAD.WIDE R4, R0, 0x8, R10 ;  /* 0x0000000800047825 */ /* 0x001fca00078e020a */
[----:B------:R-:W-:Y:S01]  /*0ba0*/  STG.E.64 desc[UR4][R4.64], R2 ;  /* 0x0000000204007986 */ /* 0x000fe2000c101b04 */
[----:B------:R-:W-:Y:S05]  /*0bb0*/  EXIT ;  /* 0x000000000000794d */ /* 0x000fea0003800000 */
        .weak           $__internal_89_$__cuda_sm20_div_rn_f64_full
        .type           $__internal_89_$__cuda_sm20_div_rn_f64_full,@function
        .size           $__internal_89_$__cuda_sm20_div_rn_f64_full,(.L_x_1603 - $__internal_89_$__cuda_sm20_div_rn_f64_full)
$__internal_89_$__cuda_sm20_div_rn_f64_full:
        /* <DEDUP_REMOVED lines=13> */
[----:B------:R-:W-:Y:S01]  /*0c90*/  @!P2 LOP3.LUT R16, R11, 0x7ff00000, RZ, 0xc0, !PT ;  /* 0x7ff000000b10a812 */ /* 0x000fe200078ec0ff */
[----:B------:R-:W-:Y:S01]  /*0ca0*/  @!P2 IMAD.MOV.U32 R22, RZ, RZ, RZ ;  /* 0x000000ffff16a224 */ /* 0x000fe200078e00ff */
        /* <DEDUP_REMOVED lines=8> */
[----:B------:R-:W-:-:S07]  /*0d30*/  IMAD.MOV.U32 R17, RZ, RZ, R15 ;  /* 0x000000ffff117224 */ /* 0x000fce00078e000f */
        /* <DEDUP_REMOVED lines=44> */
.L_x_1391:
        /* <DEDUP_REMOVED lines=16> */
.L_x_1394:
[----:B------:R-:W-:Y:S01]  /*1100*/  LOP3.LUT R19, R11, 0x80000, RZ, 0xfc, !PT ;  /* 0x000800000b137812 */ /* 0x000fe200078efcff */
[----:B------:R-:W-:Y:S01]  /*1110*/  IMAD.MOV.U32 R18, RZ, RZ, R10 ;  /* 0x000000ffff127224 */ /* 0x000fe200078e000a */
[----:B------:R-:W-:Y:S06]  /*1120*/  BRA `(.L_x_1392) ;  /* 0x0000000000087947 */ /* 0x000fec0003800000 */
.L_x_1393:
[----:B------:R-:W-:Y:S01]  /*1130*/  LOP3.LUT R19, R9, 0x80000, RZ, 0xfc, !PT ;  /* 0x0008000009137812 */ /* 0x000fe200078efcff */
[----:B------:R-:W-:-:S07]  /*1140*/  IMAD.MOV.U32 R18, RZ, RZ, R8 ;  /* 0x000000ffff127224 */ /* 0x000fce00078e0008 */
.L_x_1392:
[----:B------:R-:W-:Y:S05]  /*1150*/  BSYNC.RECONVERGENT B2 ;  /* 0x0000000000027941 */ /* 0x000fea0003800200 */
.L_x_1390:
[----:B------:R-:W-:Y:S02]  /*1160*/  IMAD.MOV.U32 R15, RZ, RZ, 0x0 ;  /* 0x00000000ff0f7424 */ /* 0x000fe400078e00ff */
[----:B------:R-:W-:Y:S02]  /*1170*/  IMAD.MOV.U32 R2, RZ, RZ, R18 ;  /* 0x000000ffff027224 */ /* 0x000fe400078e0012 */
[----:B------:R-:W-:Y:S01]  /*1180*/  IMAD.MOV.U32 R3, RZ, RZ, R19 ;  /* 0x000000ffff037224 */ /* 0x000fe200078e0013 */
[----:B------:R-:W-:Y:S06]  /*1190*/  RET.REL.NODEC R14 `(vec_asinh) ;  /* 0xffffffec0e987950 */ /* 0x000fec0003c3ffff */
.L_x_1395:
        /* <DEDUP_REMOVED lines=14> */
.L_x_1603:


//--------------------- .text.vec_asin            --------------------------
	.section	.text.vec_asin,"ax",@progbits
	.align	128
        .global         vec_asin
        .type           vec_asin,@function
        .size           vec_asin,(.L_x_1745 - vec_asin)
        .other          vec_asin,@"STO_CUDA_ENTRY STV_DEFAULT"
vec_asin:
.text.vec_asin:
        /* <DEDUP_REMOVED lines=19> */
[----:B--2---:R-:W-:-:S13]  /*0130*/  FSETP.GEU.AND P0, PT, |R3|, 1.7687499523162841797, PT ;  /* 0x3fe266660300780b */ /* 0x004fda0003f0e200 */
[----:B------:R-:W-:Y:S05]  /*0140*/  @P0 BRA `(.L_x_1397) ;  /* 0x0000000000a80947 */ /* 0x000fea0003800000 */
[----:B------:R-:W-:Y:S01]  /*0150*/  DMUL R4, R2, R2 ;  /* 0x0000000202047228 */ /* 0x000fe20000000000 */
[----:B------:R-:W-:Y:S01]  /*0160*/  IMAD.MOV.U32 R6, RZ, RZ, 0x180754af ;  /* 0x180754afff067424 */ /* 0x000fe200078e00ff */
        /* <DEDUP_REMOVED lines=40> */
.L_x_1397:
[----:B------:R-:W-:Y:S01]  /*03f0*/  MOV R4, 0x0 ;  /* 0x0000000000047802 */ /* 0x000fe20000000f00 */
[----:B------:R-:W-:Y:S01]  /*0400*/  IMAD.MOV.U32 R5, RZ, RZ, 0x3fe00000 ;  /* 0x3fe00000ff057424 */ /* 0x000fe200078e00ff */
[----:B------:R-:W-:Y:S01]  /*0410*/  MOV R6, 0x180754af ;  /* 0x180754af00067802 */ /* 0x000fe20000000f00 */
[----:B------:R-:W-:Y:S01]  /*0420*/  IMAD.MOV.U32 R7, RZ, RZ, 0x3fb3823b ;  /* 0x3fb3823bff077424 */ /* 0x000fe200078e00ff */
[----:B------:R-:W-:Y:S01]  /*0430*/  UMOV UR6, 0xdc1895e9 ;  /* 0xdc1895e900067882 */ /* 0x000fe20000000000 */
[----:B------:R-:W-:Y:S01]  /*0440*/  UMOV UR7, 0x3fb0066b ;  /* 0x3fb0066b00077882 */ /* 0x000fe20000000000 */
[----:B------:R-:W-:Y:S01]  /*0450*/  UMOV UR8, 0x54442d18 ;  /* 0x54442d1800087882 */ /* 0x000fe20000000000 */
[----:B------:R-:W-:Y:S01]  /*0460*/  DFMA R4, |R2|, -R4, 0.5 ;  /* 0x3fe000000204742b */ /* 0x000fe20000000a04 */
[----:B------:R-:W-:-:S07]  /*0470*/  UMOV UR9, 0x3fe921fb ;  /* 0x3fe921fb00097882 */ /* 0x000fce0000000000 */
[C---:B------:R-:W-:Y:S01]  /*0480*/  DFMA R6, R4.reuse, UR6, -R6 ;  /* 0x0000000604067c2b */ /* 0x040fe20008000806 */
[----:B------:R-:W-:Y:S01]  /*0490*/  UMOV UR6, 0xcc2f79ae ;  /* 0xcc2f79ae00067882 */ /* 0x000fe20000000000 */
[----:B------:R-:W-:Y:S01]  /*04a0*/  UMOV UR7, 0x3fb11e52 ;  /* 0x3fb11e5200077882 */ /* 0x000fe20000000000 */
[----:B------:R-:W-:Y:S01]  /*04b0*/  ISETP.GE.AND P1, PT, R5, RZ, PT ;  /* 0x000000ff0500720c */ /* 0x000fe20003f26270 */
[----:B------:R-:W-:-:S04]  /*04c0*/  DSETP.NE.AND P0, PT, R4, RZ, PT ;  /* 0x000000ff0400722a */ /* 0x000fc80003f05000 */
[----:B------:R-:W-:Y:S01]  /*04d0*/  DFMA R6, R4, R6, UR6 ;  /* 0x0000000604067e2b */ /* 0x000fe20008000006 */
[----:B------:R-:W-:Y:S01]  /*04e0*/  UMOV UR6, 0x3526861b ;  /* 0x3526861b00067882 */ /* 0x000fe20000000000 */
[----:B------:R-:W-:-:S06]  /*04f0*/  UMOV UR7, 0x3f924eaf ;  /* 0x3f924eaf00077882 */ /* 0x000fcc0000000000 */
[----:B------:R-:W-:Y:S01]  /*0500*/  DFMA R8, R4, R6, -UR6 ;  /* 0x8000000604087e2b */ /* 0x000fe20008000006 */
[----:B------:R-:W-:Y:S01]  /*0510*/  UMOV UR6, 0xa31e6cb7 ;  /* 0xa31e6cb700067882 */ /* 0x000fe20000000000 */
[----:B------:R-:W0:Y:S01]  /*0520*/  MUFU.RSQ64H R7, R5 ;  /* 0x0000000500077308 */ /* 0x000e220000001c00 */
[----:B------:R-:W-:Y:S01]  /*0530*/  UMOV UR7, 0x3f91df02 ;  /* 0x3f91df0200077882 */ /* 0x000fe20000000000 */
[----:B------:R-:W-:-:S04]  /*0540*/  MOV R6, RZ ;  /* 0x000000ff00067202 */ /* 0x000fc80000000f00 */
[----:B------:R-:W-:Y:S01]  /*0550*/  DFMA R8, R4, R8, UR6 ;  /* 0x0000000604087e2b */ /* 0x000fe20008000008 */
[----:B------:R-:W-:Y:S01]  /*0560*/  UMOV UR6, 0xb0eec6cc ;  /* 0xb0eec6cc00067882 */ /* 0x000fe20000000000 */
[----:B------:R-:W-:-:S06]  /*0570*/  UMOV UR7, 0x3f847d18 ;  /* 0x3f847d1800077882 */ /* 0x000fcc0000000000 */
[C---:B------:R-:W-:Y:S01]  /*0580*/  DFMA R8, R4.reuse, R8, UR6 ;  /* 0x0000000604087e2b */ /* 0x040fe20008000008 */
[----:B------:R-:W-:Y:S01]  /*0590*/  UMOV UR6, 0x61ba53b0 ;  /* 0x61ba53b000067882 */ /* 0x000fe20000000000 */
[----:B------:R-:W-:Y:S01]  /*05a0*/  UMOV UR7, 0x3f8d0af9 ;  /* 0x3f8d0af900077882 */ /* 0x000fe20000000000 */
[----:B0-----:R-:W-:-:S05]  /*05b0*/  DMUL R10, R4, R6 ;  /* 0x00000006040a7228 */ /* 0x001fca0000000000 */
[----:B------:R-:W-:Y:S01]  /*05c0*/  DFMA R14, R4, R8, UR6 ;  /* 0x00000006040e7e2b */ /* 0x000fe20008000008 */
[----:B------:R-:W-:Y:S01]  /*05d0*/  UMOV UR6, 0x34cf1c48 ;  /* 0x34cf1c4800067882 */ /* 0x000fe20000000000 */
[----:B------:R-:W-:Y:S01]  /*05e0*/  VIADD R9, R7, 0xfff00000 ;  /* 0xfff0000007097836 */ /* 0x000fe20000000000 */
[----:B------:R-:W-:Y:S01]  /*05f0*/  DFMA R12, R10, -R10, R4 ;  /* 0x8000000a0a0c722b */ /* 0x000fe20000000004 */
[----:B------:R-:W-:Y:S01]  /*0600*/  UMOV UR7, 0x3f91bf77 ;  /* 0x3f91bf7700077882 */ /* 0x000fe20000000000 */
[----:B------:R-:W-:-:S03]  /*0610*/  MOV R8, RZ ;  /* 0x000000ff00087202 */ /* 0x000fc60000000f00 */
[----:B------:R-:W-:Y:S01]  /*0620*/  DFMA R14, R4, R14, UR6 ;  /* 0x00000006040e7e2b */ /* 0x000fe2000800000e */
[----:B------:R-:W-:Y:S01]  /*0630*/  UMOV UR6, 0x83144ef7 ;  /* 0x83144ef700067882 */ /* 0x000fe20000000000 */
[----:B------:R-:W-:Y:S01]  /*0640*/  UMOV UR7, 0x3f96e914 ;  /* 0x3f96e91400077882 */ /* 0x000fe20000000000 */
[----:B------:R-:W-:-:S05]  /*0650*/  DFMA R12, R8, R12, R10 ;  /* 0x0000000c080c722b */ /* 0x000fca000000000a */
[----:B------:R-:W-:Y:S01]  /*0660*/  DFMA R14, R4, R14, UR6 ;  /* 0x00000006040e7e2b */ /* 0x000fe2000800000e */
[----:B------:R-:W-:Y:S01]  /*0670*/  UMOV UR6, 0xa4f9f81 ;  /* 0x0a4f9f8100067882 */ /* 0x000fe20000000000 */
[----:B------:R-:W-:Y:S01]  /*0680*/  UMOV UR7, 0x3f9f1c6e ;  /* 0x3f9f1c6e00077882 */ /* 0x000fe20000000000 */
[-C--:B------:R-:W-:Y:S02]  /*0690*/  DFMA R6, R6, -R12.reuse, 1 ;  /* 0x3ff000000606742b */ /* 0x080fe4000000080c */
[----:B------:R-:W-:-:S03]  /*06a0*/  DFMA R10, R12, -R12, R4 ;  /* 0x8000000c0c0a722b */ /* 0x000fc60000000004 */
        /* <DEDUP_REMOVED lines=10> */
[----:B------:R-:W-:-:S03]  /*0750*/  UMOV UR7, 0x3fc55555 ;  /* 0x3fc5555500077882 */ /* 0x000fc60000000000 */
[----:B------:R-:W-:Y:S02]  /*0760*/  FSEL R9, R6, RZ, P1 ;  /* 0x000000ff06097208 */ /* 0x000fe40000800000 */
[----:B------:R-:W-:Y:S01]  /*0770*/  FSEL R7, R7, -QNAN , P1 ;  /* 0xfff8000007077808 */ /* 0x000fe20000800000 */
[----:B------:R-:W-:Y:S01]  /*0780*/  DFMA R14, R4, R14, UR6 ;  /* 0x00000006040e7e2b */ /* 0x000fe2000800000e */
[----:B------:R-:W-:Y:S01]  /*0790*/  FSEL R6, R9, R4, P0 ;  /* 0x0000000409067208 */ /* 0x000fe20000000000 */
[----:B------:R-:W-:Y:S01]  /*07a0*/  UMOV UR6, 0x33145c07 ;  /* 0x33145c0700067882 */ /* 0x000fe20000000000 */
[----:B------:R-:W-:Y:S01]  /*07b0*/  FSEL R7, R7, R5, P0 ;  /* 0x0000000507077208 */ /* 0x000fe20000000000 */
[----:B------:R-:W-:-:S04]  /*07c0*/  UMOV UR7, 0x3c91a626 ;  /* 0x3c91a62600077882 */ /* 0x000fc80000000000 */
[----:B------:R-:W-:Y:S02]  /*07d0*/  DMUL R14, R4, R14 ;  /* 0x0000000e040e7228 */ /* 0x000fe40000000000 */
[----:B------:R-:W-:-:S08]  /*07e0*/  DMUL R6, R6, -2 ;  /* 0xc000000006067828 */ /* 0x000fd00000000000 */
[----:B------:R-:W-:Y:S02]  /*07f0*/  DADD R4, R6, UR8 ;  /* 0x0000000806047e29 */ /* 0x000fe40008000000 */
[----:B------:R-:W-:-:S08]  /*0800*/  DFMA R14, R14, R6, UR6 ;  /* 0x000000060e0e7e2b */ /* 0x000fd00008000006 */
[----:B------:R-:W-:-:S08]  /*0810*/  DADD R4, R14, R4 ;  /* 0x000000000e047229 */ /* 0x000fd00000000004 */
[----:B------:R-:W-:-:S10]  /*0820*/  DADD R4, R4, UR8 ;  /* 0x0000000804047e29 */ /* 0x000fd40008000000 */
[----:B------:R-:W-:Y:S01]  /*0830*/  LOP3.LUT R3, R5, 0x80000000, R3, 0xb8, !PT ;  /* 0x8000000005037812 */ /* 0x000fe200078eb803 */
[----:B------:R-:W-:-:S07]  /*0840*/  IMAD.MOV.U32 R2, RZ, RZ, R4 ;  /* 0x000000ffff027224 */ /* 0x000fce00078e0004 */
.L_x_1398:
[----:B------:R-:W-:Y:S05]  /*0850*/  BSYNC.RECONVERGENT B0 ;  /* 0x0000000000007941 */ /* 0x000fea0003800200 */
.L_x_1396:
[----:B------:R-:W0:Y:S02]  /*0860*/  LDC.64 R4, c[0x0][0x388] ;  /* 0x0000e200ff047b82 */ /* 0x000e240000000a00 */
[----:B0-----:R-:W-:-:S05]  /*0870*/  IMAD.WIDE R4, R0, 0x8, R4 ;  /* 0x0000000800047825 */ /* 0x001fca00078e0204 */
[----:B------:R-:W-:Y:S01]  /*0880*/  STG.E.64 desc[UR4][R4.64], R2 ;  /* 0x0000000204007986 */ /* 0x000fe2000c101b04 */
[----:B------:R-:W-:Y:S05]  /*0890*/  EXIT ;  /* 0x000000000000794d */ /* 0x000fea0003800000 */
.L_x_1399:
        /* <DEDUP_REMOVED lines=14> */
.L_x_1745:


//--------------------- .text.vec_acosh           --------------------------
	.section	.text.vec_acosh,"ax",@progbits
	.align	128
        .global         vec_acosh
        .type           vec_acosh,@function
        .size           vec_acosh,(.L_x_1604 - vec_acosh)
        .other          vec_acosh,@"STO_CUDA_ENTRY STV_DEFAULT"
vec_acosh:
.text.vec_acosh:
        /* <DEDUP_REMOVED lines=20> */
[----:B------:R-:W-:Y:S01]  /*0140*/  IMAD.MOV.U32 R8, RZ, RZ, RZ ;  /* 0x000000ffff087224 */ /* 0x000fe200078e00ff */
[----:B--2---:R-:W-:-:S06]  /*0150*/  DFMA R6, R2, R2, -1 ;  /* 0xbff000000206742b */ /* 0x004fcc0000000002 */
[----:B------:R-:W0:Y:S02]  /*0160*/  MUFU.RSQ64H R5, R7 ;  /* 0x0000000700057308 */ /* 0x000e240000001c00 */
[----:B0-----:R-:W-:Y:S01]  /*0170*/  DMUL R10, R6, R4 ;  /* 0x00000004060a7228 */ /* 0x001fe20000000000 */
[----:B------:R-:W-:-:S07]  /*0180*/  VIADD R9, R5, 0xfff00000 ;  /* 0xfff0000005097836 */ /* 0x000fce0000000000 */
[----:B------:R-:W-:-:S08]  /*0190*/  DFMA R12, R10, -R10, R6 ;  /* 0x8000000a0a0c722b */ /* 0x000fd00000000006 */
[----:B------:R-:W-:-:S08]  /*01a0*/  DFMA R12, R8, R12, R10 ;  /* 0x0000000c080c722b */ /* 0x000fd0000000000a */
[-C--:B------:R-:W-:Y:S02]  /*01b0*/  DFMA R4, R4, -R12.reuse, 1 ;  /* 0x3ff000000404742b */ /* 0x080fe4000000080c */
[----:B------:R-:W-:-:S06]  /*01c0*/  DFMA R10, R12, -R12, R6 ;  /* 0x8000000c0c0a722b */ /* 0x000fcc0000000006 */
[----:B------:R-:W-:Y:S02]  /*01d0*/  DFMA R8, R8, R4, R8 ;  /* 0x000000040808722b */ /* 0x000fe40000000008 */
[----:B------:R-:W-:-:S06]  /*01e0*/  DADD R4, R2, -1 ;  /* 0xbff0000002047429 */ /* 0x000fcc0000000000 */
[----:B------:R-:W-:-:S04]  /*01f0*/  DFMA R8, R8, R10, R12 ;  /* 0x0000000a0808722b */ /* 0x000fc8000000000c */
[C---:B------:R-:W-:Y:S02]  /*0200*/  ISETP.NE.AND P1, PT, R5.reuse, RZ, PT ;  /* 0x000000ff0500720c */ /* 0x040fe40003f25270 */
[----:B------:R-:W-:-:S04]  /*0210*/  ISETP.GT.U32.AND P0, PT, R5, 0x432fffff, PT ;  /* 0x432fffff0500780c */ /* 0x000fc80003f04070 */
[----:B------:R-:W-:Y:S02]  /*0220*/  FSEL R6, R8, RZ, P1 ;  /* 0x000000ff08067208 */ /* 0x000fe40000800000 */
[----:B------:R-:W-:Y:S02]  /*0230*/  FSEL R8, R9, RZ, P1 ;  /* 0x000000ff09087208 */ /* 0x000fe40000800000 */
[----:B------:R-:W-:Y:S02]  /*0240*/  FSEL R6, R6, 1.4012984643248170709e-45, !P0 ;  /* 0x0000000106067808 */ /* 0x000fe40004000000 */
[----:B------:R-:W-:-:S06]  /*0250*/  FSEL R7, R8, -1.875, !P0 ;  /* 0xbff0000008077808 */ /* 0x000fcc0004000000 */
[----:B------:R-:W-:-:S10]  /*0260*/  DADD R6, R4, R6 ;  /* 0x0000000004067229 */ /* 0x000fd40000000006 */
        /* <DEDUP_REMOVED lines=20> */
[----:B------:R-:W-:Y:S05]  /*03b0*/  CALL.REL.NOINC `($__internal_90_$__cuda_sm20_div_rn_f64_full) ;  /* 0x0000000400f47944 */ /* 0x000fea0003c00000 */
.L_x_1403:
[----:B------:R-:W-:Y:S05]  /*03c0*/  BSYNC.RECONVERGENT B1 ;  /* 0x0000000000017941 */ /* 0x000fea0003800200 */
.L_x_1402:
        /* <DEDUP_REMOVED lines=30> */
.L_x_1401:
        /* <DEDUP_REMOVED lines=77> */
.L_x_1405:
[----:B------:R-:W-:Y:S01]  /*0a80*/  IMAD.MOV.U32 R2, RZ, RZ, 0x0 ;  /* 0x00000000ff027424 */ /* 0x000fe200078e00ff */
[----:B------:R-:W-:Y:S01]  /*0a90*/  LOP3.LUT P0, RZ, R9, 0x7fffffff, RZ, 0xc0, !PT ;  /* 0x7fffffff09ff7812 */ /* 0x000fe2000780c0ff */
[----:B------:R-:W-:-:S06]  /*0aa0*/  IMAD.MOV.U32 R3, RZ, RZ, 0x7ff00000 ;  /* 0x7ff00000ff037424 */ /* 0x000fcc00078e00ff */
[----:B------:R-:W-:-:S10]  /*0ab0*/  DFMA R2, R8, R2, +INF ;  /* 0x7ff000000802742b */ /* 0x000fd40000000002 */
[----:B------:R-:W-:Y:S02]  /*0ac0*/  FSEL R6, R2, RZ, P0 ;  /* 0x000000ff02067208 */ /* 0x000fe40000000000 */
[----:B------:R-:W-:-:S07]  /*0ad0*/  FSEL R7, R3, -QNAN , P0 ;  /* 0xfff0000003077808 */ /* 0x000fce0000000000 */
.L_x_1404:
[----:B------:R-:W-:Y:S05]  /*0ae0*/  BSYNC.RECONVERGENT B0 ;  /* 0x0000000000007941 */ /* 0x000fea0003800200 */
.L_x_1400:
[----:B------:R-:W0:Y:S01]  /*0af0*/  LDC.64 R8, c[0x0][0x388] ;  /* 0x0000e200ff087b82 */ /* 0x000e220000000a00 */
[----:B------:R-:W-:Y:S01]  /*0b00*/  UMOV UR6, 0xfefa39ef ;  /* 0xfefa39ef00067882 */ /* 0x000fe20000000000 */
[----:B------:R-:W-:Y:S01]  /*0b10*/  UMOV UR7, 0x3fe62e42 ;  /* 0x3fe62e4200077882 */ /* 0x000fe20000000000 */
[----:B------:R-:W-:Y:S01]  /*0b20*/  ISETP.GT.U32.AND P0, PT, R5, 0x432fffff, PT ;  /* 0x432fffff0500780c */ /* 0x000fe20003f04070 */
[----:B------:R-:W-:-:S10]  /*0b30*/  DADD R2, R6, UR6 ;  /* 0x0000000606027e29 */ /* 0x000fd40008000000 */
[----:B------:R-:W-:Y:S02]  /*0b40*/  FSEL R4, R2, R6, P0 ;  /* 0x0000000602047208 */ /* 0x000fe40000000000 */
[----:B------:R-:W-:Y:S01]  /*0b50*/  FSEL R5, R3, R7, P0 ;  /* 0x0000000703057208 */ /* 0x000fe20000000000 */
[----:B0-----:R-:W-:-:S05]  /*0b60*/  IMAD.WIDE R2, R0, 0x8, R8 ;  /* 0x0000000800027825 */ /* 0x001fca00078e0208 */
[----:B------:R-:W-:Y:S01]  /*0b70*/  STG.E.64 desc[UR4][R2.64], R4 ;  /* 0x0000000402007986 */ /* 0x000fe2000c101b04 */
[----:B------:R-:W-:Y:S05]  /*0b80*/  EXIT ;  /* 0x000000000000794d */ /* 0x000fea0003800000 */
        .weak           $__internal_90_$__cuda_sm20_div_rn_f64_full
        .type           $__internal_90_$__cuda_sm20_div_rn_f64_full,@function
        .size           $__internal_90_$__cuda_sm20_div_rn_f64_full,(.L_x_1604 - $__internal_90_$__cuda_sm20_div_rn_f64_full)
$__internal_90_$__cuda_sm20_div_rn_f64_full:
        /* <DEDUP_REMOVED lines=23> */
[----:B------:R-:W-:Y:S02]  /*0d00*/  SEL R9, R14, 0x63400000, !P1 ;  /* 0x634000000e097807 */ /* 0x000fe40004800000 */
[--C-:B------:R-:W-:Y:S02]  /*0d10*/  @!P2 LOP3.LUT R15, R15, 0x80000000, R7.reuse, 0xf8, !PT ;  /* 0x800000000f0fa812 */ /* 0x100fe400078ef807 */
[----:B------:R-:W-:Y:S02]  /*0d20*/  LOP3.LUT R9, R9, 0x800fffff, R7, 0xf8, !PT ;  /* 0x800fffff09097812 */ /* 0x000fe400078ef807 */
[----:B------:R-:W-:Y:S01]  /*0d30*/  @!P2 LOP3.LUT R23, R15, 0x100000, RZ, 0xfc, !PT ;  /* 0x001000000f17a812 */ /* 0x000fe200078efcff */
[----:B------:R-:W-:-:S05]  /*0d40*/  DFMA R18, R16, -R2, 1 ;  /* 0x3ff000001012742b */ /* 0x000fca0000000802 */
[----:B------:R-:W-:Y:S01]  /*0d50*/  @!P2 DFMA R8, R8, 2, -R22 ;  /* 0x400000000808a82b */ /* 0x000fe20000000816 */
[----:B------:R-:W-:Y:S02]  /*0d60*/  IMAD.MOV.U32 R22, RZ, RZ, R13 ;  /* 0x000000ffff167224 */ /* 0x000fe400078e000d */
[----:B------:R-:W-:Y:S01]  /*0d70*/  DFMA R16, R16, R18, R16 ;  /* 0x000000121010722b */ /* 0x000fe20000000010 */
[----:B------:R-:W-:Y:S01]  /*0d80*/  IMAD.MOV.U32 R23, RZ, RZ, R20 ;  /* 0x000000ffff177224 */ /* 0x000fe200078e0014 */
[----:B------:R-:W-:-:S05]  /*0d90*/  @!P0 LOP3.LUT R23, R3, 0x7ff00000, RZ, 0xc0, !PT ;  /* 0x7ff0000003178812 */ /* 0x000fca00078ec0ff */
[----:B------:R-:W-:Y:S01]  /*0da0*/  @!P2 LOP3.LUT R22, R9, 0x7ff00000, RZ, 0xc0, !PT ;  /* 0x7ff000000916a812 */ /* 0x000fe200078ec0ff */
[----:B------:R-:W-:-:S04]  /*0db0*/  DMUL R18, R16, R8 ;  /* 0x0000000810127228 */ /* 0x000fc80000000000 */
[----:B------:R-:W-:-:S04]  /*0dc0*/  VIADD R15, R22, 0xffffffff ;  /* 0xffffffff160f7836 */ /* 0x000fc80000000000 */
[----:B------:R-:W-:Y:S01]  /*0dd0*/  DFMA R20, R18, -R2, R8 ;  /* 0x800000021214722b */ /* 0x000fe20000000008 */
[----:B------:R-:W-:Y:S01]  /*0de0*/  ISETP.GT.U32.AND P0, PT, R15, 0x7feffffe, PT ;  /* 0x7feffffe0f00780c */ /* 0x000fe20003f04070 */
[----:B------:R-:W-:-:S05]  /*0df0*/  VIADD R15, R23, 0xffffffff ;  /* 0xffffffff170f7836 */ /* 0x000fca0000000000 */
[----:B------:R-:W-:Y:S01]  /*0e00*/  ISETP.GT.U32.OR P0, PT, R15, 0x7feffffe, P0 ;  /* 0x7feffffe0f00780c */ /* 0x000fe20000704470 */
[----:B------:R-:W-:-:S12]  /*0e10*/  DFMA R16, R16, R20, R18 ;  /* 0x000000141010722b */ /* 0x000fd80000000012 */
        /* <DEDUP_REMOVED lines=28> */
.L_x_1407:
        /* <DEDUP_REMOVED lines=16> */
.L_x_1410:
[----:B------:R-:W-:Y:S01]  /*10e0*/  LOP3.LUT R15, R11, 0x80000, RZ, 0xfc, !PT ;  /* 0x000800000b0f7812 */ /* 0x000fe200078efcff */
[----:B------:R-:W-:Y:S01]  /*10f0*/  IMAD.MOV.U32 R14, RZ, RZ, R10 ;  /* 0x000000ffff0e7224 */ /* 0x000fe200078e000a */
[----:B------:R-:W-:Y:S06]  /*1100*/  BRA `(.L_x_1408) ;  /* 0x0000000000087947 */ /* 0x000fec0003800000 */
.L_x_1409:
[----:B------:R-:W-:Y:S01]  /*1110*/  LOP3.LUT R15, R7, 0x80000, RZ, 0xfc, !PT ;  /* 0x00080000070f7812 */ /* 0x000fe200078efcff */
[----:B------:R-:W-:-:S07]  /*1120*/  IMAD.MOV.U32 R14, RZ, RZ, R6 ;  /* 0x000000ffff0e7224 */ /* 0x000fce00078e0006 */
.L_x_1408:
[----:B------:R-:W-:Y:S05]  /*1130*/  BSYNC.RECONVERGENT B2 ;  /* 0x0000000000027941 */ /* 0x000fea0003800200 */
.L_x_1406:
[----:B------:R-:W-:Y:S02]  /*1140*/  IMAD.MOV.U32 R13, RZ, RZ, 0x0 ;  /* 0x00000000ff0d7424 */ /* 0x000fe400078e00ff */
[----:B------:R-:W-:Y:S02]  /*1150*/  IMAD.MOV.U32 R2, RZ, RZ, R14 ;  /* 0x000000ffff027224 */ /* 0x000fe400078e000e */
[----:B------:R-:W-:Y:S01]  /*1160*/  IMAD.MOV.U32 R3, RZ, RZ, R15 ;  /* 0x000000ffff037224 */ /* 0x000fe200078e000f */
[----:B------:R-:W-:Y:S06]  /*1170*/  RET.REL.NODEC R12 `(vec_acosh) ;  /* 0xffffffec0ca07950 */ /* 0x000fec0003c3ffff */
.L_x_1411:
        /* <DEDUP_REMOVED lines=16> */
.L_x_1604:


//--------------------- .text.vec_acos            --------------------------
	.section	.text.vec_acos,"ax",@progbits
	.align	128
        .global         vec_acos
        .type           vec_acos,@function
        .size           vec_acos,(.L_x_1747 - vec_acos)
        .other          vec_acos,@"STO_CUDA_ENTRY STV_DEFAULT"
vec_acos:
.text.vec_acos:
        /* <DEDUP_REMOVED lines=19> */
[----:B--2---:R-:W-:-:S10]  /*0130*/  DADD R4, -RZ, |R2| ;  /* 0x00000000ff047229 */ /* 0x004fd40000000502 */
[----:B------:R-:W-:-:S13]  /*0140*/  ISETP.GT.AND P0, PT, R5, 0x3fe26665, PT ;  /* 0x3fe266650500780c */ /* 0x000fda0003f04270 */
[----:B------:R-:W-:Y:S05]  /*0150*/  @P0 BRA `(.L_x_1413) ;  /* 0x0000000000d40947 */ /* 0x000fea0003800000 */
[----:B------:R-:W-:Y:S01]  /*0160*/  DMUL R4, R2, R2 ;  /* 0x0000000202047228 */ /* 0x000fe20000000000 */
[----:B------:R-:W-:Y:S01]  /*0170*/  IMAD.MOV.U32 R6, RZ, RZ, 0x180754af ;  /* 0x180754afff067424 */ /* 0x000fe200078e00ff */
[----:B------:R-:W-:Y:S01]  /*0180*/  UMOV UR6, 0xdc1895e9 ;  /* 0xdc1895e900067882 */ /* 0x000fe20000000000 */
[----:B------:R-:W-:Y:S01]  /*0190*/  IMAD.MOV.U32 R7, RZ, RZ, 0x3fb3823b ;  /* 0x3fb3823bff077424 */ /* 0x000fe200078e00ff */
[----:B------:R-:W-:Y:S01]  /*01a0*/  UMOV UR7, 0x3fb0066b ;  /* 0x3fb0066b00077882 */ /* 0x000fe20000000000 */
[----:B------:R-:W-:-:S04]  /*01b0*/  ISETP.GT.AND P0, PT, R3, -0x1, PT ;  /* 0xffffffff0300780c */ /* 0x000fc80003f04270 */
        /* <DEDUP_REMOVED lines=36> */
[----:B------:R-:W-:Y:S01]  /*0400*/  DMUL R6, R4, R6 ;  /* 0x0000000604067228 */ /* 0x000fe20000000000 */
[----:B------:R-:W-:Y:S01]  /*0410*/  @P0 IMAD.MOV.U32 R4, RZ, RZ, 0x33145c07 ;  /* 0x33145c07ff040424 */ /* 0x000fe200078e00ff */
[----:B------:R-:W-:-:S06]  /*0420*/  @P0 MOV R5, 0x3c91a626 ;  /* 0x3c91a62600050802 */ /* 0x000fcc0000000f00 */
[----:B------:R-:W-:Y:S01]  /*0430*/  DFMA R6, |R2|, R6, |R2| ;  /* 0x000000060206722b */ /* 0x000fe20000000602 */
[----:B------:R-:W-:Y:S01]  /*0440*/  @!P0 MOV R2, 0x33145c07 ;  /* 0x33145c0700028802 */ /* 0x000fe20000000f00 */
[----:B------:R-:W-:-:S06]  /*0450*/  @!P0 IMAD.MOV.U32 R3, RZ, RZ, 0x3c91a626 ;  /* 0x3c91a626ff038424 */ /* 0x000fcc00078e00ff */
[C---:B------:R-:W-:Y:S02]  /*0460*/  @!P0 DADD R2, R6.reuse, R2 ;  /* 0x0000000006028229 */ /* 0x040fe40000000002 */
[----:B------:R-:W-:-:S06]  /*0470*/  @P0 DADD R6, R6, -R4 ;  /* 0x0000000006060229 */ /* 0x000fcc0000000804 */
[----:B------:R-:W-:Y:S02]  /*0480*/  @!P0 DADD R2, R2, UR6 ;  /* 0x0000000602028e29 */ /* 0x000fe40008000000 */
[----:B------:R-:W-:Y:S01]  /*0490*/  @P0 DADD R2, -R6, UR6 ;  /* 0x0000000606020e29 */ /* 0x000fe20008000100 */
[----:B------:R-:W-:Y:S10]  /*04a0*/  BRA `(.L_x_1414) ;  /* 0x0000000400207947 */ /* 0x000ff40003800000 */
.L_x_1413:
[----:B------:R-:W-:Y:S01]  /*04b0*/  DADD R4, -|R2|, 1 ;  /* 0x3ff0000002047429 */ /* 0x000fe20000000300 */
[----:B------:R-:W-:Y:S01]  /*04c0*/  IMAD.MOV.U32 R6, RZ, RZ, 0x66faac4b ;  /* 0x66faac4bff067424 */ /* 0x000fe200078e00ff */
[----:B------:R-:W-:Y:S01]  /*04d0*/  UMOV UR6, 0x71155f70 ;  /* 0x71155f7000067882 */ /* 0x000fe20000000000 */
[----:B------:R-:W-:Y:S01]  /*04e0*/  IMAD.MOV.U32 R7, RZ, RZ, 0x3ebac2fe ;  /* 0x3ebac2feff077424 */ /* 0x000fe200078e00ff */
[----:B------:R-:W-:-:S05]  /*04f0*/  UMOV UR7, 0x3ec715b3 ;  /* 0x3ec715b300077882 */ /* 0x000fca0000000000 */
[----:B------:R-:W-:Y:S01]  /*0500*/  DFMA R6, R4, UR6, -R6 ;  /* 0x0000000604067c2b */ /* 0x000fe20008000806 */
[----:B------:R-:W-:Y:S01]  /*0510*/  UMOV UR6, 0x8efcd9b8 ;  /* 0x8efcd9b800067882 */ /* 0x000fe20000000000 */
[----:B------:R-:W-:Y:S01]  /*0520*/  UMOV UR7, 0x3ed9a9b8 ;  /* 0x3ed9a9b800077882 */ /* 0x000fe20000000000 */
[----:B------:R-:W-:-:S05]  /*0530*/  ISETP.GE.AND P0, PT, R5, 0x1, PT ;  /* 0x000000010500780c */ /* 0x000fca0003f06270 */
[----:B------:R-:W-:Y:S01]  /*0540*/  DFMA R6, R4, R6, UR6 ;  /* 0x0000000604067e2b */ /* 0x000fe20008000006 */
[----:B------:R-:W-:Y:S01]  /*0550*/  UMOV UR6, 0xa8a0c4c3 ;  /* 0xa8a0c4c300067882 */ /* 0x000fe20000000000 */
[----:B------:R-:W-:-:S06]  /*0560*/  UMOV UR7, 0x3edd0f40 ;  /* 0x3edd0f4000077882 */ /* 0x000fcc0000000000 */
[----:B------:R-:W-:Y:S01]  /*0570*/  DFMA R8, R4, R6, UR6 ;  /* 0x0000000604087e2b */ /* 0x000fe20008000006 */
[----:B------:R-:W-:Y:S01]  /*0580*/  UMOV UR6, 0xfa9e0e1f ;  /* 0xfa9e0e1f00067882 */ /* 0x000fe20000000000 */
[----:B------:R-:W-:Y:S01]  /*0590*/  UMOV UR7, 0x3ef46d4c ;  /* 0x3ef46d4c00077882 */ /* 0x000fe20000000000 */
[----:B------:R-:W-:Y:S01]  /*05a0*/  IADD3 R7, PT, PT, R5, -0x100000, RZ ;  /* 0xfff0000005077810 */ /* 0x000fe20007ffe0ff */
[----:B------:R-:W-:-:S04]  /*05b0*/  IMAD.MOV.U32 R6, RZ, RZ, R4 ;  /* 0x000000ffff067224 */ /* 0x000fc800078e0004 */
[----:B------:R-:W-:Y:S01]  /*05c0*/  DFMA R10, R4, R8, UR6 ;  /* 0x00000006040a7e2b */ /* 0x000fe20008000008 */
[----:B------:R-:W-:Y:S01]  /*05d0*/  UMOV UR6, 0x8d1e2422 ;  /* 0x8d1e242200067882 */ /* 0x000fe20000000000 */
[----:B------:R-:W-:Y:S01]  /*05e0*/  UMOV UR7, 0x3f079c16 ;  /* 0x3f079c1600077882 */ /* 0x000fe20000000000 */
[----:B------:R-:W0:Y:S01]  /*05f0*/  MUFU.RSQ64H R9, R7 ;  /* 0x0000000700097308 */ /* 0x000e220000001c00 */
[----:B------:R-:W-:-:S04]  /*0600*/  IMAD.MOV.U32 R8, RZ, RZ, RZ ;  /* 0x000000ffff087224 */ /* 0x000fc800078e00ff */
[----:B------:R-:W-:Y:S01]  /*0610*/  DFMA R10, R4, R10, UR6 ;  /* 0x00000006040a7e2b */ /* 0x000fe2000800000a */
[----:B------:R-:W-:Y:S01]  /*0620*/  UMOV UR6, 0xc3bca540 ;  /* 0xc3bca54000067882 */ /* 0x000fe20000000000 */
[----:B------:R-:W-:-:S06]  /*0630*/  UMOV UR7, 0x3f1c9a88 ;  /* 0x3f1c9a8800077882 */ /* 0x000fcc0000000000 */
[----:B------:R-:W-:Y:S01]  /*0640*/  DFMA R10, R4, R10, UR6 ;  /* 0x00000006040a7e2b */ /* 0x000fe2000800000a */
[----:B------:R-:W-:Y:S01]  /*0650*/  UMOV UR6, 0x4bd476df ;  /* 0x4bd476df00067882 */ /* 0x000fe20000000000 */
[----:B------:R-:W-:Y:S01]  /*0660*/  UMOV UR7, 0x3f31c4e6 ;  /* 0x3f31c4e600077882 */ /* 0x000fe20000000000 */
[----:B0-----:R-:W-:-:S05]  /*0670*/  DMUL R12, R6, R8 ;  /* 0x00000008060c7228 */ /* 0x001fca0000000000 */
[----:B------:R-:W-:Y:S01]  /*0680*/  DFMA R16, R4, R10, UR6 ;  /* 0x0000000604107e2b */ /* 0x000fe2000800000a */
[----:B------:R-:W-:Y:S01]  /*0690*/  UMOV UR6, 0x60009c8f ;  /* 0x60009c8f00067882 */ /* 0x000fe20000000000 */
[----:B------:R-:W-:Y:S01]  /*06a0*/  UMOV UR7, 0x3f46e8ba ;  /* 0x3f46e8ba00077882 */ /* 0x000fe20000000000 */
[----:B------:R-:W-:Y:S01]  /*06b0*/  IADD3 R11, PT, PT, R9, -0x100000, RZ ;  /* 0xfff00000090b7810 */ /* 0x000fe20007ffe0ff */
[----:B------:R-:W-:Y:S01]  /*06c0*/  DFMA R14, R12, -R12, R6 ;  /* 0x8000000c0c0e722b */ /* 0x000fe20000000006 */
[----:B------:R-:W-:-:S03]  /*06d0*/  IMAD.MOV.U32 R10, RZ, RZ, RZ ;  /* 0x000000ffff0a7224 */ /* 0x000fc600078e00ff */
[----:B------:R-:W-:Y:S01]  /*06e0*/  DFMA R16, R4, R16, UR6 ;  /* 0x0000000604107e2b */ /* 0x000fe20008000010 */
[----:B------:R-:W-:Y:S01]  /*06f0*/  UMOV UR6, 0xc62b05a2 ;  /* 0xc62b05a200067882 */ /* 0x000fe20000000000 */
[----:B------:R-:W-:Y:S02]  /*0700*/  UMOV UR7, 0x3f5f1c71 ;  /* 0x3f5f1c7100077882 */ /* 0x000fe40000000000 */
[----:B------:R-:W-:-:S04]  /*0710*/  DFMA R14, R10, R14, R12 ;  /* 0x0000000e0a0e722b */ /* 0x000fc8000000000c */
[----:B------:R-:W-:Y:S01]  /*0720*/  DFMA R16, R4, R16, UR6 ;  /* 0x0000000604107e2b */ /* 0x000fe20008000010 */
[----:B------:R-:W-:Y:S01]  /*0730*/  UMOV UR6, 0xb6dc9f2c ;  /* 0xb6dc9f2c00067882 */ /* 0x000fe20000000000 */
[----:B------:R-:W-:Y:S02]  /*0740*/  UMOV UR7, 0x3f76db6d ;  /* 0x3f76db6d00077882 */ /* 0x000fe40000000000 */
[-C--:B------:R-:W-:Y:S02]  /*0750*/  DFMA R8, R8, -R14.reuse, 1 ;  /* 0x3ff000000808742b */ /* 0x080fe4000000080e */
[----:B------:R-:W-:Y:S02]  /*0760*/  DFMA R6, R14, -R14, R6 ;  /* 0x8000000e0e06722b */ /* 0x000fe40000000006 */
[----:B------:R-:W-:Y:S01]  /*0770*/  DFMA R16, R4, R16, UR6 ;  /* 0x0000000604107e2b */ /* 0x000fe20008000010 */
[----:B------:R-:W-:Y:S01]  /*0780*/  UMOV UR6, 0x3333329c ;  /* 0x3333329c00067882 */ /* 0x000fe20000000000 */
[----:B------:R-:W-:-:S02]  /*0790*/  UMOV UR7, 0x3f933333 ;  /* 0x3f93333300077882 */ /* 0x000fc40000000000 */
[----:B------:R-:W-:-:S04]  /*07a0*/  DFMA R8, R10, R8, R10 ;  /* 0x000000080a08722b */ /* 0x000fc8000000000a */
[----:B------:R-:W-:Y:S01]  /*07b0*/  DFMA R16, R4, R16, UR6 ;  /* 0x0000000604107e2b */ /* 0x000fe20008000010 */
[----:B------:R-:W-:Y:S01]  /*07c0*/  UMOV UR6, 0x55555555 ;  /* 0x5555555500067882 */ /* 0x000fe20000000000 */
[----:B------:R-:W-:Y:S02]  /*07d0*/  UMOV UR7, 0x3fb55555 ;  /* 0x3fb5555500077882 */ /* 0x000fe40000000000 */
[----:B------:R-:W-:Y:S02]  /*07e0*/  DFMA R6, R8, R6, R14 ;  /* 0x000000060806722b */ /* 0x000fe4000000000e */
[----:B------:R-:W-:Y:S02]  /*07f0*/  DMUL R8, RZ, |R2| ;  /* 0x40000002ff087228 */ /* 0x000fe40000000000 */
[----:B------:R-:W-:Y:S01]  /*0800*/  DFMA R16, R4, R16, UR6 ;  /* 0x0000000604107e2b */ /* 0x000fe20008000010 */
[----:B------:R-:W-:Y:S01]  /*0810*/  UMOV UR6, 0x33145c07 ;  /* 0x33145c0700067882 */ /* 0x000fe20000000000 */
[----:B------:R-:W-:-:S04]  /*0820*/  UMOV UR7, 0x3ca1a626 ;  /* 0x3ca1a62600077882 */ /* 0x000fc80000000000 */
[----:B------:R-:W-:Y:S02]  /*0830*/  IADD3 R7, PT, PT, R7, 0x100000, RZ ;  /* 0x0010000007077810 */ /* 0x000fe40007ffe0ff */
[----:B------:R-:W-:-:S08]  /*0840*/  DMUL R16, R4, R16 ;  /* 0x0000001004107228 */ /* 0x000fd00000000000 */
[----:B------:R-:W-:-:S10]  /*0850*/  DFMA R16, R6, R16, R6 ;  /* 0x000000100610722b */ /* 0x000fd40000000006 */
[----:B------:R-:W-:Y:S02]  /*0860*/  FSEL R8, R8, R16, !P0 ;  /* 0x0000001008087208 */ /* 0x000fe40004000000 */
[----:B------:R-:W-:Y:S02]  /*0870*/  FSEL R9, R9, R17, !P0 ;  /* 0x0000001109097208 */ /* 0x000fe40004000000 */
[----:B------:R-:W-:-:S04]  /*0880*/  ISETP.GE.AND P0, PT, R5, RZ, PT ;  /* 0x000000ff0500720c */ /* 0x000fc80003f06270 */
[----:B------:R-:W-:-:S10]  /*0890*/  DMUL R6, R8, +INF ;  /* 0x7ff0000008067828 */ /* 0x000fd40000000000 */
[----:B------:R-:W-:Y:S02]  /*08a0*/  FSEL R6, R6, R8, !P0 ;  /* 0x0000000806067208 */ /* 0x000fe40004000000 */
[----:B------:R-:W-:Y:S02]  /*08b0*/  FSEL R7, R7, R9, !P0 ;  /* 0x0000000907077208 */ /* 0x000fe40004000000 */
[----:B------:R-:W-:-:S04]  /*08c0*/  ISETP.GE.AND P0, PT, R3, RZ, PT ;  /* 0x000000ff0300720c */ /* 0x000fc80003f06270 */
[----:B------:R-:W-:Y:S01]  /*08d0*/  DADD R4, R6, -UR6 ;  /* 0x8000000606047e29 */ /* 0x000fe20008000000 */
[----:B------:R-:W-:Y:S01]  /*08e0*/  UMOV UR6, 0x54442d18 ;  /* 0x54442d1800067882 */ /* 0x000fe20000000000 */
[----:B------:R-:W-:-:S06]  /*08f0*/  UMOV UR7, 0x400921fb ;  /* 0x400921fb00077882 */ /* 0x000fcc0000000000 */
[----:B------:R-:W-:-:S10]  /*0900*/  DADD R4, -R4, UR6 ;  /* 0x0000000604047e29 */ /* 0x000fd40008000100 */
[----:B------:R-:W-:Y:S02]  /*0910*/  FSEL R2, R4, R6, !P0 ;  /* 0x0000000604027208 */ /* 0x000fe40004000000 */
[----:B------:R-:W-:-:S07]  /*0920*/  FSEL R3, R5, R7, !P0 ;  /* 0x0000000705037208 */ /* 0x000fce0004000000 */
.L_x_1414:
[----:B------:R-:W-:Y:S05]  /*0930*/  BSYNC.RECONVERGENT B0 ;  /* 0x0000000000007941 */ /* 0x000fea0003800200 */
.L_x_1412:
[----:B------:R-:W0:Y:S02]  /*0940*/  LDC.64 R4, c[0x0][0x388] ;  /* 0x0000e200ff047b82 */ /* 0x000e240000000a00 */
[----:B0-----:R-:W-:-:S05]  /*0950*/  IMAD.WIDE R4, R0, 0x8, R4 ;  /* 0x0000000800047825 */ /* 0x001fca00078e0204 */
[----:B------:R-:W-:Y:S01]  /*0960*/  STG.E.64 desc[UR4][R4.64], R2 ;  /* 0x0000000204007986 */ /* 0x000fe2000c101b04 */
[----:B------:R-:W-:Y:S05]  /*0970*/  EXIT ;  /* 0x000000000000794d */ /* 0x000fea0003800000 */
.L_x_1415:
        /* <DEDUP_REMOVED lines=16> */
.L_x_1747:


//--------------------- .text.vec_neScalar        --------------------------
	.section	.text.vec_neScalar,"ax",@progbits
	.align	128
        .global         vec_neScalar
        .type           vec_neScalar,@function
        .size           vec_neScalar,(.L_x_1748 - vec_neScalar)
        .other          vec_neScalar,@"STO_CUDA_ENTRY STV_DEFAULT"
vec_neScalar:
.text.vec_neScalar:
        /* <DEDUP_REMOVED lines=19> */
[----:B-1----:R-:W2:Y:S01]  /*0130*/  LDG.E.64 R2, desc[UR4][R2.64] ;  /* 0x0000000402027981 */ /* 0x002ea2000c1e1b00 */
[----:B------:R-:W-:Y:S01]  /*0140*/  MOV R6, RZ ;  /* 0x000000ff00067202 */ /* 0x000fe20000000f00 */
[----:B--2---:R-:W-:Y:S01]  /*0150*/  DSETP.NEU.AND P0, PT, R2, R4, PT ;  /* 0x000000040200722a */ /* 0x004fe20003f0d000 */
[----:B---3--:R-:W-:-:S05]  /*0160*/  IMAD.WIDE R4, R11, 0x8, R8 ;  /* 0x000000080b047825 */ /* 0x008fca00078e0208 */
[----:B------:R-:W-:-:S05]  /*0170*/  FSEL R7, RZ, 1.875, !P0 ;  /* 0x3ff00000ff077808 */ /* 0x000fca0004000000 */
[----:B------:R-:W-:Y:S01]  /*0180*/  STG.E.64 desc[UR4][R4.64], R6 ;  /* 0x0000000604007986 */ /* 0x000fe2000c101b04 */
[----:B------:R-:W-:Y:S05]  /*0190*/  EXIT ;  /* 0x000000000000794d */ /* 0x000fea0003800000 */
.L_x_1416:
        /* <DEDUP_REMOVED lines=14> */
.L_x_1748:


//--------------------- .text.vec_gtScalar        --------------------------
	.section	.text.vec_gtScalar,"ax",@progbits
	.align	128
        .global         vec_gtScalar
        .type           vec_gtScalar,@function
        .size           vec_gtScalar,(.L_x_1749 - vec_gtScalar)
        .other          vec_gtScalar,@"STO_CUDA_ENTRY STV_DEFAULT"
vec_gtScalar:
.text.vec_gtScalar:
        /* <DEDUP_REMOVED lines=21> */
[----:B--2---:R-:W-:Y:S01]  /*0150*/  DSETP.GT.AND P0, PT, R2, R4, PT ;  /* 0x000000040200722a */ /* 0x004fe20003f04000 */
[----:B---3--:R-:W-:-:S05]  /*0160*/  IMAD.WIDE R4, R11, 0x8, R8 ;  /* 0x000000080b047825 */ /* 0x008fca00078e0208 */
[----:B------:R-:W-:-:S05]  /*0170*/  FSEL R7, RZ, 1.875, !P0 ;  /* 0x3ff00000ff077808 */ /* 0x000fca0004000000 */
[----:B------:R-:W-:Y:S01]  /*0180*/  STG.E.64 desc[UR4][R4.64], R6 ;  /* 0x0000000604007986 */ /* 0x000fe2000c101b04 */
[----:B------:R-:W-:Y:S05]  /*0190*/  EXIT ;  /* 0x000000000000794d */ /* 0x000fea0003800000 */
.L_x_1417:
        /* <DEDUP_REMOVED lines=14> */
.L_x_1749:


//--------------------- .text.vec_gteScalar       --------------------------
	.section	.text.vec_gteScalar,"ax",@progbits
	.align	128
        .global         vec_gteScalar
        .type           vec_gteScalar,@function
        .size           vec_gteScalar,(.L_x_1750 - vec_gteScalar)
        .other          vec_gteScalar,@"STO_CUDA_ENTRY STV_DEFAULT"
vec_gteScalar:
.text.vec_gteScalar:
        /* <DEDUP_REMOVED lines=21> */
[----:B--2---:R-:W-:Y:S01]  /*0150*/  DSETP.GE.AND P0, PT, R2, R4, PT ;  /* 0x000000040200722a */ /* 0x004fe20003f06000 */
[----:B---3--:R-:W-:-:S05]  /*0160*/  IMAD.WIDE R4, R11, 0x8, R8 ;  /* 0x000000080b047825 */ /* 0x008fca00078e0208 */
[----:B------:R-:W-:-:S05]  /*0170*/  FSEL R7, RZ, 1.875, !P0 ;  /* 0x3ff00000ff077808 */ /* 0x000fca0004000000 */
[----:B------:R-:W-:Y:S01]  /*0180*/  STG.E.64 desc[UR4][R4.64], R6 ;  /* 0x0000000604007986 */ /* 0x000fe2000c101b04 */
[----:B------:R-:W-:Y:S05]  /*0190*/  EXIT ;  /* 0x000000000000794d */ /* 0x000fea0003800000 */
.L_x_1418:
        /* <DEDUP_REMOVED lines=14> */
.L_x_1750:


//--------------------- .text.vec_eqScalar        --------------------------
	.section	.text.vec_eqScalar,"ax",@progbits
	.align	128
        .global         vec_eqScalar
        .type           vec_eqScalar,@function
        .size           vec_eqScalar,(.L_x_1751 - vec_eqScalar)
        .other          vec_eqScalar,@"STO_CUDA_ENTRY STV_DEFAULT"
vec_eqScalar:
.text.vec_eqScalar:
        /* <DEDUP_REMOVED lines=23> */
[----:B------:R-:W-:-:S05]  /*0170*/  FSEL R7, RZ, 1.875, P0 ;  /* 0x3ff00000ff077808 */ /* 0x000fca0000000000 */
[----:B------:R-:W-:Y:S01]  /*0180*/  STG.E.64 desc[UR4][R4.64], R6 ;  /* 0x0000000604007986 */ /* 0x000fe2000c101b04 */
[----:B------:R-:W-:Y:S05]  /*0190*/  EXIT ;  /* 0x000000000000794d */ /* 0x000fea0003800000 */
.L_x_1419:
        /* <DEDUP_REMOVED lines=14> */
.L_x_1751:


//--------------------- .text.vec_lteScalar       --------------------------
	.section	.text.vec_lteScalar,"ax",@progbits
	.align	128
        .global         vec_lteScalar
        .type           vec_lteScalar,@function
        .size           vec_lteScalar,(.L_x_1752 - vec_lteScalar)
        .other          vec_lteScalar,@"STO_CUDA_ENTRY STV_DEFAULT"
vec_lteScalar:
.text.vec_lteScalar:
        /* <DEDUP_REMOVED lines=21> */
[----:B--2---:R-:W-:Y:S01]  /*0150*/  DSETP.GTU.AND P0, PT, R2, R4, PT ;  /* 0x000000040200722a */ /* 0x004fe20003f0c000 */
[----:B---3--:R-:W-:-:S05]  /*0160*/  IMAD.WIDE R4, R11, 0x8, R8 ;  /* 0x000000080b047825 */ /* 0x008fca00078e0208 */
[----:B------:R-:W-:-:S05]  /*0170*/  FSEL R7, RZ, 1.875, P0 ;  /* 0x3ff00000ff077808 */ /* 0x000fca0000000000 */
[----:B------:R-:W-:Y:S01]  /*0180*/  STG.E.64 desc[UR4][R4.64], R6 ;  /* 0x0000000604007986 */ /* 0x000fe2000c101b04 */
[----:B------:R-:W-:Y:S05]  /*0190*/  EXIT ;  /* 0x000000000000794d */ /* 0x000fea0003800000 */
.L_x_1420:
        /* <DEDUP_REMOVED lines=14> */
.L_x_1752:


//--------------------- .text.vec_ltScalar        --------------------------
	.section	.text.vec_ltScalar,"ax",@progbits
	.align	128
        .global         vec_ltScalar
        .type           vec_ltScalar,@function
        .size           vec_ltScalar,(.L_x_1753 - vec_ltScalar)
        .other          vec_ltScalar,@"STO_CUDA_ENTRY STV_DEFAULT"
vec_ltScalar:
.text.vec_ltScalar:
        /* <DEDUP_REMOVED lines=21> */
[----:B--2---:R-:W-:Y:S01]  /*0150*/  DSETP.GEU.AND P0, PT, R2, R4, PT ;  /* 0x000000040200722a */ /* 0x004fe20003f0e000 */
[----:B---3--:R-:W-:-:S05]  /*0160*/  IMAD.WIDE R4, R11, 0x8, R8 ;  /* 0x000000080b047825 */ /* 0x008fca00078e0208 */
[----:B------:R-:W-:-:S05]  /*0170*/  FSEL R7, RZ, 1.875, P0 ;  /* 0x3ff00000ff077808 */ /* 0x000fca0000000000 */
[----:B------:R-:W-:Y:S01]  /*0180*/  STG.E.64 desc[UR4][R4.64], R6 ;  /* 0x0000000604007986 */ /* 0x000fe2000c101b04 */
[----:B------:R-:W-:Y:S05]  /*0190*/  EXIT ;  /* 0x000000000000794d */ /* 0x000fea0003800000 */
.L_x_1421:
        /* <DEDUP_REMOVED lines=14> */
.L_x_1753:


//--------------------- .text.vec_ne              --------------------------
	.section	.text.vec_ne,"ax",@progbits
	.align	128
        .global         vec_ne
        .type           vec_ne,@function
        .size           vec_ne,(.L_x_1754 - vec_ne)
        .other          vec_ne,@"STO_CUDA_ENTRY STV_DEFAULT"
vec_ne:
.text.vec_ne:
        /* <DEDUP_REMOVED lines=21> */
[----:B------:R-:W4:Y:S01]  /*0150*/  LDG.E.64 R4, desc[UR4][R4.64] ;  /* 0x0000000404047981 */ /* 0x000f22000c1e1b00 */
[----:B------:R-:W-:Y:S01]  /*0160*/  MOV R8, RZ ;  /* 0x000000ff00087202 */ /* 0x000fe20000000f00 */
[----:B---3--:R-:W-:Y:S01]  /*0170*/  IMAD.WIDE R6, R11, 0x8, R6 ;  /* 0x000000080b067825 */ /* 0x008fe200078e0206 */
[----:B----4-:R-:W-:-:S06]  /*0180*/  DSETP.NEU.AND P0, PT, R2, R4, PT ;  /* 0x000000040200722a */ /* 0x010fcc0003f0d000 */
[----:B------:R-:W-:-:S05]  /*0190*/  FSEL R9, RZ, 1.875, !P0 ;  /* 0x3ff00000ff097808 */ /* 0x000fca0004000000 */
[----:B------:R-:W-:Y:S01]  /*01a0*/  STG.E.64 desc[UR4][R6.64], R8 ;  /* 0x0000000806007986 */ /* 0x000fe2000c101b04 */
[----:B------:R-:W-:Y:S05]  /*01b0*/  EXIT ;  /* 0x000000000000794d */ /* 0x000fea0003800000 */
.L_x_1422:
        /* <DEDUP_REMOVED lines=12> */
.L_x_1754:


//--------------------- .text.vec_gt              --------------------------
	.section	.text.vec_gt,"ax",@progbits
	.align	128
        .global         vec_gt
        .type           vec_gt,@function
        .size           vec_gt,(.L_x_1755 - vec_gt)
        .other          vec_gt,@"STO_CUDA_ENTRY STV_DEFAULT"
vec_gt:
.text.vec_gt:
        /* <DEDUP_REMOVED lines=24> */
[----:B----4-:R-:W-:-:S06]  /*0180*/  DSETP.GT.AND P0, PT, R2, R4, PT ;  /* 0x000000040200722a */ /* 0x010fcc0003f04000 */
[----:B------:R-:W-:-:S05]  /*0190*/  FSEL R9, RZ, 1.875, !P0 ;  /* 0x3ff00000ff097808 */ /* 0x000fca0004000000 */
[----:B------:R-:W-:Y:S01]  /*01a0*/  STG.E.64 desc[UR4][R6.64], R8 ;  /* 0x0000000806007986 */ /* 0x000fe2000c101b04 */
[----:B------:R-:W-:Y:S05]  /*01b0*/  EXIT ;  /* 0x000000000000794d */ /* 0x000fea0003800000 */
.L_x_1423:
        /* <DEDUP_REMOVED lines=12> */
.L_x_1755:


//--------------------- .text.vec_gte             --------------------------
	.section	.text.vec_gte,"ax",@progbits
	.align	128
        .global         vec_gte
        .type           vec_gte,@function
        .size           vec_gte,(.L_x_1756 - vec_gte)
        .other          vec_gte,@"STO_CUDA_ENTRY STV_DEFAULT"
vec_gte:
.text.vec_gte:
        /* <DEDUP_REMOVED lines=24> */
[----:B----4-:R-:W-:-:S06]  /*0180*/  DSETP.GE.AND P0, PT, R2, R4, PT ;  /* 0x000000040200722a */ /* 0x010fcc0003f06000 */
[----:B------:R-:W-:-:S05]  /*0190*/  FSEL R9, RZ, 1.875, !P0 ;  /* 0x3ff00000ff097808 */ /* 0x000fca0004000000 */
[----:B------:R-:W-:Y:S01]  /*01a0*/  STG.E.64 desc[UR4][R6.64], R8 ;  /* 0x0000000806007986 */ /* 0x000fe2000c101b04 */
[----:B------:R-:W-:Y:S05]  /*01b0*/  EXIT ;  /* 0x000000000000794d */ /* 0x000fea0003800000 */
.L_x_1424:
        /* <DEDUP_REMOVED lines=12> */
.L_x_1756:


//--------------------- .text.vec_eq              --------------------------
	.section	.text.vec_eq,"ax",@progbits
	.align	128
        .global         vec_eq
        .type           vec_eq,@function
        .size           vec_eq,(.L_x_1757 - vec_eq)
        .other          vec_eq,@"STO_CUDA_ENTRY STV_DEFAULT"
vec_eq:
.text.vec_eq:
        /* <DEDUP_REMOVED lines=25> */
[----:B------:R-:W-:-:S05]  /*0190*/  FSEL R9, RZ, 1.875, P0 ;  /* 0x3ff00000ff097808 */ /* 0x000fca0000000000 */
[----:B------:R-:W-:Y:S01]  /*01a0*/  STG.E.64 desc[UR4][R6.64], R8 ;  /* 0x0000000806007986 */ /* 0x000fe2000c101b04 */
[----:B------:R-:W-:Y:S05]  /*01b0*/  EXIT ;  /* 0x000000000000794d */ /* 0x000fea0003800000 */
.L_x_1425:
        /* <DEDUP_REMOVED lines=12> */
.L_x_1757:


//--------------------- .text.vec_lte             --------------------------
	.section	.text.vec_lte,"ax",@progbits
	.align	128
        .global         vec_lte
        .type           vec_lte,@function
        .size           vec_lte,(.L_x_1758 - vec_lte)
        .other          vec_lte,@"STO_CUDA_ENTRY STV_DEFAULT"
vec_lte:
.text.vec_lte:
        /* <DEDUP_REMOVED lines=24> */
[----:B----4-:R-:W-:-:S06]  /*0180*/  DSETP.GTU.AND P0, PT, R2, R4, PT ;  /* 0x000000040200722a */ /* 0x010fcc0003f0c000 */
[----:B------:R-:W-:-:S05]  /*0190*/  FSEL R9, RZ, 1.875, P0 ;  /* 0x3ff00000ff097808 */ /* 0x000fca0000000000 */
[----:B------:R-:W-:Y:S01]  /*01a0*/  STG.E.64 desc[UR4][R6.64], R8 ;  /* 0x0000000806007986 */ /* 0x000fe2000c101b04 */
[----:B------:R-:W-:Y:S05]  /*01b0*/  EXIT ;  /* 0x000000000000794d */ /* 0x000fea0003800000 */
.L_x_1426:
        /* <DEDUP_REMOVED lines=12> */
.L_x_1758:


//--------------------- .text.vec_lt              --------------------------
	.section	.text.vec_lt,"ax",@progbits
	.align	128
        .global         vec_lt
        .type           vec_lt,@function
        .size           vec_lt,(.L_x_1759 - vec_lt)
        .other          vec_lt,@"STO_CUDA_ENTRY STV_DEFAULT"
vec_lt:
.text.vec_lt:
        /* <DEDUP_REMOVED lines=24> */
[----:B----4-:R-:W-:-:S06]  /*0180*/  DSETP.GEU.AND P0, PT, R2, R4, PT ;  /* 0x000000040200722a */ /* 0x010fcc0003f0e000 */
[----:B------:R-:W-:-:S05]  /*0190*/  FSEL R9, RZ, 1.875, P0 ;  /* 0x3ff00000ff097808 */ /* 0x000fca0000000000 */
[----:B------:R-:W-:Y:S01]  /*01a0*/  STG.E.64 desc[UR4][R6.64], R8 ;  /* 0x0000000806007986 */ /* 0x000fe2000c101b04 */
[----:B------:R-:W-:Y:S05]  /*01b0*/  EXIT ;  /* 0x000000000000794d */ /* 0x000fea0003800000 */
.L_x_1427:
        /* <DEDUP_REMOVED lines=12> */
.L_x_1759:


//--------------------- .text.vec_scalarDiv       --------------------------
	.section	.text.vec_scalarDiv,"ax",@progbits
	.align	128
        .global         vec_scalarDiv
        .type           vec_scalarDiv,@function
        .size           vec_scalarDiv,(.L_x_1605 - vec_scalarDiv)
        .other          vec_scalarDiv,@"STO_CUDA_ENTRY STV_DEFAULT"
vec_scalarDiv:
.text.vec_scalarDiv:
        /* <DEDUP_REMOVED lines=16> */
[----:B------:R-:W-:-:S06]  /*0100*/  IMAD.MOV.U32 R2, RZ, RZ, 0x1 ;  /* 0x00000001ff027424 */ /* 0x000fcc00078e00ff */
[----:B------:R-:W2:Y:S08]  /*0110*/  LDC.64 R8, c[0x0][0x390] ;  /* 0x0000e400ff087b82 */ /* 0x000eb00000000a00 */
[----:B------:R-:W3:Y:S01]  /*0120*/  LDC R10, c[0x0][0x394] ;  /* 0x0000e500ff0a7b82 */ /* 0x000ee20000000800 */
[----:B0-----:R-:W-:-:S06]  /*0130*/  IMAD.WIDE R6, R0, 0x8, R6 ;  /* 0x0000000800067825 */ /* 0x001fcc00078e0206 */
[----:B-1----:R-:W4:Y:S01]  /*0140*/  LDG.E.64 R6, desc[UR4][R6.64] ;  /* 0x0000000406067981 */ /* 0x002f22000c1e1b00 */
[----:B------:R-:W-:Y:S01]  /*0150*/  BSSY.RECONVERGENT B0, `(.L_x_1428) ;  /* 0x0000010000007945 */ /* 0x000fe20003800200 */
[----:B---3--:R-:W-:Y:S01]  /*0160*/  FSETP.GEU.AND P1, PT, |R10|, 6.5827683646048100446e-37, PT ;  /* 0x036000000a00780b */ /* 0x008fe20003f2e200 */
[----:B----4-:R-:W0:Y:S02]  /*0170*/  MUFU.RCP64H R3, R7 ;  /* 0x0000000700037308 */ /* 0x010e240000001800 */
[----:B0-----:R-:W-:-:S08]  /*0180*/  DFMA R4, -R6, R2, 1 ;  /* 0x3ff000000604742b */ /* 0x001fd00000000102 */
[----:B------:R-:W-:-:S08]  /*0190*/  DFMA R4, R4, R4, R4 ;  /* 0x000000040404722b */ /* 0x000fd00000000004 */
[----:B------:R-:W-:-:S08]  /*01a0*/  DFMA R4, R2, R4, R2 ;  /* 0x000000040204722b */ /* 0x000fd00000000002 */
[----:B------:R-:W-:-:S08]  /*01b0*/  DFMA R2, -R6, R4, 1 ;  /* 0x3ff000000602742b */ /* 0x000fd00000000104 */
[----:B------:R-:W-:-:S08]  /*01c0*/  DFMA R2, R4, R2, R4 ;  /* 0x000000020402722b */ /* 0x000fd00000000004 */
[----:B--2---:R-:W-:-:S08]  /*01d0*/  DMUL R4, R2, R8 ;  /* 0x0000000802047228 */ /* 0x004fd00000000000 */
[----:B------:R-:W-:-:S08]  /*01e0*/  DFMA R8, -R6, R4, R8 ;  /* 0x000000040608722b */ /* 0x000fd00000000108 */
[----:B------:R-:W-:-:S10]  /*01f0*/  DFMA R2, R2, R8, R4 ;  /* 0x000000080202722b */ /* 0x000fd40000000004 */
[----:B------:R-:W-:-:S05]  /*0200*/  FFMA R4, RZ, R7, R3 ;  /* 0x00000007ff047223 */ /* 0x000fca0000000003 */
[----:B------:R-:W-:-:S13]  /*0210*/  FSETP.GT.AND P0, PT, |R4|, 1.469367938527859385e-39, PT ;  /* 0x001000000400780b */ /* 0x000fda0003f04200 */
[----:B------:R-:W-:Y:S05]  /*0220*/  @P0 BRA P1, `(.L_x_1429) ;  /* 0x0000000000080947 */ /* 0x000fea0000800000 */
[----:B------:R-:W-:-:S07]  /*0230*/  MOV R8, 0x250 ;  /* 0x0000025000087802 */ /* 0x000fce0000000f00 */
[----:B------:R-:W-:Y:S05]  /*0240*/  CALL.REL.NOINC `($__internal_91_$__cuda_sm20_div_rn_f64_full) ;  /* 0x0000000000147944 */ /* 0x000fea0003c00000 */
.L_x_1429:
[----:B------:R-:W-:Y:S05]  /*0250*/  BSYNC.RECONVERGENT B0 ;  /* 0x0000000000007941 */ /* 0x000fea0003800200 */
.L_x_1428:
[----:B------:R-:W0:Y:S02]  /*0260*/  LDC.64 R4, c[0x0][0x388] ;  /* 0x0000e200ff047b82 */ /* 0x000e240000000a00 */
[----:B0-----:R-:W-:-:S05]  /*0270*/  IMAD.WIDE R4, R0, 0x8, R4 ;  /* 0x0000000800047825 */ /* 0x001fca00078e0204 */
[----:B------:R-:W-:Y:S01]  /*0280*/  STG.E.64 desc[UR4][R4.64], R2 ;  /* 0x0000000204007986 */ /* 0x000fe2000c101b04 */
[----:B------:R-:W-:Y:S05]  /*0290*/  EXIT ;  /* 0x000000000000794d */ /* 0x000fea0003800000 */
        .weak           $__internal_91_$__cuda_sm20_div_rn_f64_full
        .type           $__internal_91_$__cuda_sm20_div_rn_f64_full,@function
        .size           $__internal_91_$__cuda_sm20_div_rn_f64_full,(.L_x_1605 - $__internal_91_$__cuda_sm20_div_rn_f64_full)
$__internal_91_$__cuda_sm20_div_rn_f64_full:
[C---:B------:R-:W-:Y:S01]  /*02a0*/  FSETP.GEU.AND P0, PT, |R7|.reuse, 1.469367938527859385e-39, PT ;  /* 0x001000000700780b */ /* 0x040fe20003f0e200 */
[----:B------:R-:W0:Y:S01]  /*02b0*/  LDC.64 R4, c[0x0][0x390] ;  /* 0x0000e400ff047b82 */ /* 0x000e220000000a00 */
[C---:B------:R-:W-:Y:S01]  /*02c0*/  LOP3.LUT R2, R7.reuse, 0x800fffff, RZ, 0xc0, !PT ;  /* 0x800fffff07027812 */ /* 0x040fe200078ec0ff */
[----:B------:R-:W-:Y:S01]  /*02d0*/  IMAD.MOV.U32 R10, RZ, RZ, 0x1 ;  /* 0x00000001ff0a7424 */ /* 0x000fe200078e00ff */
[----:B------:R-:W-:Y:S01]  /*02e0*/  LOP3.LUT R15, R7, 0x7ff00000, RZ, 0xc0, !PT ;  /* 0x7ff00000070f7812 */ /* 0x000fe200078ec0ff */
[----:B------:R-:W-:Y:S01]  /*02f0*/  IMAD.MOV.U32 R9, RZ, RZ, 0x1ca00000 ;  /* 0x1ca00000ff097424 */ /* 0x000fe200078e00ff */
[----:B------:R-:W-:Y:S01]  /*0300*/  LOP3.LUT R3, R2, 0x3ff00000, RZ, 0xfc, !PT ;  /* 0x3ff0000002037812 */ /* 0x000fe200078efcff */
[----:B------:R-:W-:-:S06]  /*0310*/  IMAD.MOV.U32 R2, RZ, RZ, R6 ;  /* 0x000000ffff027224 */ /* 0x000fcc00078e0006 */
[----:B------:R-:W-:-:S06]  /*0320*/  @!P0 DMUL R2, R6, 8.98846567431157953865e+307 ;  /* 0x7fe0000006028828 */ /* 0x000fcc0000000000 */
[----:B------:R-:W1:Y:S01]  /*0330*/  MUFU.RCP64H R11, R3 ;  /* 0x00000003000b7308 */ /* 0x000e620000001800 */
[----:B0-----:R-:W-:-:S04]  /*0340*/  LOP3.LUT R14, R5, 0x7ff00000, RZ, 0xc0, !PT ;  /* 0x7ff00000050e7812 */ /* 0x001fc800078ec0ff */
[----:B------:R-:W-:Y:S01]  /*0350*/  ISETP.GE.U32.AND P1, PT, R14, R15, PT ;  /* 0x0000000f0e00720c */ /* 0x000fe20003f26070 */
[----:B------:R-:W-:Y:S01]  /*0360*/  IMAD.MOV.U32 R21, RZ, RZ, R14 ;  /* 0x000000ffff157224 */ /* 0x000fe200078e000e */
[----:B-1----:R-:W-:-:S08]  /*0370*/  DFMA R12, R10, -R2, 1 ;  /* 0x3ff000000a0c742b */ /* 0x002fd00000000802 */
[----:B------:R-:W-:-:S08]  /*0380*/  DFMA R12, R12, R12, R12 ;  /* 0x0000000c0c0c722b */ /* 0x000fd0000000000c */
[----:B------:R-:W-:Y:S01]  /*0390*/  DFMA R12, R10, R12, R10 ;  /* 0x0000000c0a0c722b */ /* 0x000fe2000000000a */
[----:B------:R-:W-:Y:S02]  /*03a0*/  SEL R10, R9, 0x63400000, !P1 ;  /* 0x63400000090a7807 */ /* 0x000fe40004800000 */
[----:B------:R-:W-:Y:S02]  /*03b0*/  FSETP.GEU.AND P1, PT, |R5|, 1.469367938527859385e-39, PT ;  /* 0x001000000500780b */ /* 0x000fe40003f2e200 */
[----:B------:R-:W-:Y:S01]  /*03c0*/  LOP3.LUT R11, R10, 0x800fffff, R5, 0xf8, !PT ;  /* 0x800fffff0a0b7812 */ /* 0x000fe200078ef805 */
[----:B------:R-:W-:Y:S02]  /*03d0*/  IMAD.MOV.U32 R10, RZ, RZ, R4 ;  /* 0x000000ffff0a7224 */ /* 0x000fe400078e0004 */
[----:B------:R-:W-:-:S08]  /*03e0*/  DFMA R16, R12, -R2, 1 ;  /* 0x3ff000000c10742b */ /* 0x000fd00000000802 */
[----:B------:R-:W-:Y:S01]  /*03f0*/  DFMA R12, R12, R16, R12 ;  /* 0x000000100c0c722b */ /* 0x000fe2000000000c */
[----:B------:R-:W-:Y:S10]  /*0400*/  @P1 BRA `(.L_x_1430) ;  /* 0x0000000000201947 */ /* 0x000ff40003800000 */
[----:B------:R-:W-:-:S04]  /*0410*/  LOP3.LUT R17, R7, 0x7ff00000, RZ, 0xc0, !PT ;  /* 0x7ff0000007117812 */ /* 0x000fc800078ec0ff */
[----:B------:R-:W-:-:S04]  /*0420*/  ISETP.GE.U32.AND P1, PT, R14, R17, PT ;  /* 0x000000110e00720c */ /* 0x000fc80003f26070 */
[----:B------:R-:W-:-:S04]  /*0430*/  SEL R16, R9, 0x63400000, !P1 ;  /* 0x6340000009107807 */ /* 0x000fc80004800000 */
[----:B------:R-:W-:-:S04]  /*0440*/  LOP3.LUT R16, R16, 0x80000000, R5, 0xf8, !PT ;  /* 0x8000000010107812 */ /* 0x000fc800078ef805 */
[----:B------:R-:W-:Y:S01]  /*0450*/  LOP3.LUT R17, R16, 0x100000, RZ, 0xfc, !PT ;  /* 0x0010000010117812 */ /* 0x000fe200078efcff */
[----:B------:R-:W-:-:S06]  /*0460*/  IMAD.MOV.U32 R16, RZ, RZ, RZ ;  /* 0x000000ffff107224 */ /* 0x000fcc00078e00ff */
[----:B------:R-:W-:-:S10]  /*0470*/  DFMA R10, R10, 2, -R16 ;  /* 0x400000000a0a782b */ /* 0x000fd40000000810 */
[----:B------:R-:W-:-:S07]  /*0480*/  LOP3.LUT R21, R11, 0x7ff00000, RZ, 0xc0, !PT ;  /* 0x7ff000000b157812 */ /* 0x000fce00078ec0ff */
.L_x_1430:
[----:B------:R-:W-:Y:S01]  /*0490*/  IMAD.MOV.U32 R20, RZ, RZ, R15 ;  /* 0x000000ffff147224 */ /* 0x000fe200078e000f */
[----:B------:R-:W-:Y:S01]  /*04a0*/  @!P0 LOP3.LUT R20, R3, 0x7ff00000, RZ, 0xc0, !PT ;  /* 0x7ff0000003148812 */ /* 0x000fe200078ec0ff */
[----:B------:R-:W-:Y:S01]  /*04b0*/  VIADD R15, R21, 0xffffffff ;  /* 0xffffffff150f7836 */ /* 0x000fe20000000000 */
[----:B------:R-:W-:Y:S01]  /*04c0*/  DMUL R16, R12, R10 ;  /* 0x0000000a0c107228 */ /* 0x000fe20000000000 */
[----:B------:R-:W-:Y:S02]  /*04d0*/  BSSY.RECONVERGENT B1, `(.L_x_1431) ;  /* 0x0000038000017945 */ /* 0x000fe40003800200 */
[----:B------:R-:W-:Y:S01]  /*04e0*/  VIADD R22, R20, 0xffffffff ;  /* 0xffffffff14167836 */ /* 0x000fe20000000000 */
[----:B------:R-:W-:-:S04]  /*04f0*/  ISETP.GT.U32.AND P0, PT, R15, 0x7feffffe, PT ;  /* 0x7feffffe0f00780c */ /* 0x000fc80003f04070 */
[----:B------:R-:W-:Y:S01]  /*0500*/  ISETP.GT.U32.OR P0, PT, R22, 0x7feffffe, P0 ;  /* 0x7feffffe1600780c */ /* 0x000fe20000704470 */
[----:B------:R-:W-:-:S08]  /*0510*/  DFMA R18, R16, -R2, R10 ;  /* 0x800000021012722b */ /* 0x000fd0000000000a */
[----:B------:R-:W-:-:S04]  /*0520*/  DFMA R12, R12, R18, R16 ;  /* 0x000000120c0c722b */ /* 0x000fc80000000010 */
[----:B------:R-:W-:Y:S07]  /*0530*/  @P0 BRA `(.L_x_1432) ;  /* 0x00000000006c0947 */ /* 0x000fee0003800000 */
        /* <DEDUP_REMOVED lines=27> */
.L_x_1432:
[----:B------:R-:W0:Y:S02]  /*06f0*/  LDC.64 R2, c[0x0][0x390] ;  /* 0x0000e400ff027b82 */ /* 0x000e240000000a00 */
[----:B0-----:R-:W-:-:S14]  /*0700*/  DSETP.NAN.AND P0, PT, R2, R2, PT ;  /* 0x000000020200722a */ /* 0x001fdc0003f08000 */
        /* <DEDUP_REMOVED lines=15> */
.L_x_1435:
[----:B------:R-:W-:Y:S01]  /*0800*/  LOP3.LUT R15, R7, 0x80000, RZ, 0xfc, !PT ;  /* 0x00080000070f7812 */ /* 0x000fe200078efcff */
[----:B------:R-:W-:Y:S01]  /*0810*/  IMAD.MOV.U32 R14, RZ, RZ, R6 ;  /* 0x000000ffff0e7224 */ /* 0x000fe200078e0006 */
[----:B------:R-:W-:Y:S06]  /*0820*/  BRA `(.L_x_1433) ;  /* 0x0000000000087947 */ /* 0x000fec0003800000 */
.L_x_1434:
[----:B------:R-:W-:Y:S01]  /*0830*/  LOP3.LUT R15, R5, 0x80000, RZ, 0xfc, !PT ;  /* 0x00080000050f7812 */ /* 0x000fe200078efcff */
[----:B------:R-:W-:-:S07]  /*0840*/  IMAD.MOV.U32 R14, RZ, RZ, R4 ;  /* 0x000000ffff0e7224 */ /* 0x000fce00078e0004 */
.L_x_1433:
[----:B------:R-:W-:Y:S05]  /*0850*/  BSYNC.RECONVERGENT B1 ;  /* 0x0000000000017941 */ /* 0x000fea0003800200 */
.L_x_1431:
[----:B------:R-:W-:Y:S02]  /*0860*/  IMAD.MOV.U32 R9, RZ, RZ, 0x0 ;  /* 0x00000000ff097424 */ /* 0x000fe400078e00ff */
[----:B------:R-:W-:Y:S02]  /*0870*/  IMAD.MOV.U32 R2, RZ, RZ, R14 ;  /* 0x000000ffff027224 */ /* 0x000fe400078e000e */
[----:B------:R-:W-:Y:S01]  /*0880*/  IMAD.MOV.U32 R3, RZ, RZ, R15 ;  /* 0x000000ffff037224 */ /* 0x000fe200078e000f */
[----:B------:R-:W-:Y:S06]  /*0890*/  RET.REL.NODEC R8 `(vec_scalarDiv) ;  /* 0xfffffff408d87950 */ /* 0x000fec0003c3ffff */
.L_x_1436:
        /* <DEDUP_REMOVED lines=14> */
.L_x_1605:


//--------------------- .text.vec_scalarMul       --------------------------
	.section	.text.vec_scalarMul,"ax",@progbits
	.align	128
        .global         vec_scalarMul
        .type           vec_scalarMul,@function
        .size           vec_scalarMul,(.L_x_1761 - vec_scalarMul)
        .other          vec_scalarMul,@"STO_CUDA_ENTRY STV_DEFAULT"
vec_scalarMul:
.text.vec_scalarMul:
        /* <DEDUP_REMOVED lines=20> */
[----:B---3--:R-:W-:Y:S01]  /*0140*/  IMAD.WIDE R6, R9, 0x8, R6 ;  /* 0x0000000809067825 */ /* 0x008fe200078e0206 */
[----:B--2---:R-:W-:-:S07]  /*0150*/  DMUL R4, R2, R4 ;  /* 0x0000000402047228 */ /* 0x004fce0000000000 */
[----:B------:R-:W-:Y:S01]  /*0160*/  STG.E.64 desc[UR4][R6.64], R4 ;  /* 0x0000000406007986 */ /* 0x000fe2000c101b04 */
[----:B------:R-:W-:Y:S05]  /*0170*/  EXIT ;  /* 0x000000000000794d */ /* 0x000fea0003800000 */
.L_x_1437:
        /* <DEDUP_REMOVED lines=16> */
.L_x_1761:


//--------------------- .text.vec_scalarSub       --------------------------
	.section	.text.vec_scalarSub,"ax",@progbits
	.align	128
        .global         vec_scalarSub
        .type           vec_scalarSub,@function
        .size           vec_scalarSub,(.L_x_1762 - vec_scalarSub)
        .other          vec_scalarSub,@"STO_CUDA_ENTRY STV_DEFAULT"
vec_scalarSub:
.text.vec_scalarSub:
        /* <DEDUP_REMOVED lines=21> */
[----:B--2---:R-:W-:-:S07]  /*0150*/  DADD R4, -R2, R4 ;  /* 0x0000000002047229 */ /* 0x004fce0000000104 */
[----:B------:R-:W-:Y:S01]  /*0160*/  STG.E.64 desc[UR4][R6.64], R4 ;  /* 0x0000000406007986 */ /* 0x000fe2000c101b04 */
[----:B------:R-:W-:Y:S05]  /*0170*/  EXIT ;  /* 0x000000000000794d */ /* 0x000fea0003800000 */
.L_x_1438:
        /* <DEDUP_REMOVED lines=16> */
.L_x_1762:


//--------------------- .text.vec_scalarAdd       --------------------------
	.section	.text.vec_scalarAdd,"ax",@progbits
	.align	128
        .global         vec_scalarAdd
        .type           vec_scalarAdd,@function
        .size           vec_scalarAdd,(.L_x_1763 - vec_scalarAdd)
        .other          vec_scalarAdd,@"STO_CUDA_ENTRY STV_DEFAULT"
vec_scalarAdd:
.text.vec_scalarAdd:
        /* <DEDUP_REMOVED lines=21> */
[----:B--2---:R-:W-:-:S07]  /*0150*/  DADD R4, R2, R4 ;  /* 0x0000000002047229 */ /* 0x004fce0000000004 */
[----:B------:R-:W-:Y:S01]  /*0160*/  STG.E.64 desc[UR4][R6.64], R4 ;  /* 0x0000000406007986 */ /* 0x000fe2000c101b04 */
[----:B------:R-:W-:Y:S05]  /*0170*/  EXIT ;  /* 0x000000000000794d */ /* 0x000fea0003800000 */
.L_x_1439:
        /* <DEDUP_REMOVED lines=16> */
.L_x_1763:


//--------------------- .text.vec_divScalar       --------------------------
	.section	.text.vec_divScalar,"ax",@progbits
	.align	128
        .global         vec_divScalar
        .type           vec_divScalar,@function
        .size           vec_divScalar,(.L_x_1606 - vec_divScalar)
        .other          vec_divScalar,@"STO_CUDA_ENTRY STV_DEFAULT"
vec_divScalar:
.text.vec_divScalar:
        /* <DEDUP_REMOVED lines=36> */
[----:B------:R-:W-:Y:S05]  /*0240*/  CALL.REL.NOINC `($__internal_92_$__cuda_sm20_div_rn_f64_full) ;  /* 0x0000000000147944 */ /* 0x000fea0003c00000 */
.L_x_1441:
[----:B------:R-:W-:Y:S05]  /*0250*/  BSYNC.RECONVERGENT B0 ;  /* 0x0000000000007941 */ /* 0x000fea0003800200 */
.L_x_1440:
[----:B------:R-:W0:Y:S02]  /*0260*/  LDC.64 R4, c[0x0][0x388] ;  /* 0x0000e200ff047b82 */ /* 0x000e240000000a00 */
[----:B0-----:R-:W-:-:S05]  /*0270*/  IMAD.WIDE R4, R0, 0x8, R4 ;  /* 0x0000000800047825 */ /* 0x001fca00078e0204 */
[----:B------:R-:W-:Y:S01]  /*0280*/  STG.E.64 desc[UR4][R4.64], R2 ;  /* 0x0000000204007986 */ /* 0x000fe2000c101b04 */
[----:B------:R-:W-:Y:S05]  /*0290*/  EXIT ;  /* 0x000000000000794d */ /* 0x000fea0003800000 */
        .weak           $__internal_92_$__cuda_sm20_div_rn_f64_full
        .type           $__internal_92_$__cuda_sm20_div_rn_f64_full,@function
        .size           $__internal_92_$__cuda_sm20_div_rn_f64_full,(.L_x_1606 - $__internal_92_$__cuda_sm20_div_rn_f64_full)
$__internal_92_$__cuda_sm20_div_rn_f64_full:
[----:B------:R-:W0:Y:S01]  /*02a0*/  LDC.64 R2, c[0x0][0x398] ;  /* 0x0000e600ff027b82 */ /* 0x000e220000000a00 */
[C---:B------:R-:W-:Y:S01]  /*02b0*/  FSETP.GEU.AND P2, PT, |R7|.reuse, 1.469367938527859385e-39, PT ;  /* 0x001000000700780b */ /* 0x040fe20003f4e200 */
[----:B------:R-:W-:Y:S01]  /*02c0*/  BSSY.RECONVERGENT B1, `(.L_x_1442) ;  /* 0x0000053000017945 */ /* 0x000fe20003800200 */
[----:B------:R-:W-:-:S05]  /*02d0*/  LOP3.LUT R11, R7, 0x7ff00000, RZ, 0xc0, !PT ;  /* 0x7ff00000070b7812 */ /* 0x000fca00078ec0ff */
[----:B------:R-:W-:Y:S01]  /*02e0*/  IMAD.MOV.U32 R21, RZ, RZ, R11 ;  /* 0x000000ffff157224 */ /* 0x000fe200078e000b */
[C---:B0-----:R-:W-:Y:S02]  /*02f0*/  FSETP.GEU.AND P0, PT, |R3|.reuse, 1.469367938527859385e-39, PT ;  /* 0x001000000300780b */ /* 0x041fe40003f0e200 */
[----:B------:R-:W-:-:S04]  /*0300*/  LOP3.LUT R4, R3, 0x800fffff, RZ, 0xc0, !PT ;  /* 0x800fffff03047812 */ /* 0x000fc800078ec0ff */
[----:B------:R-:W-:Y:S01]  /*0310*/  LOP3.LUT R5, R4, 0x3ff00000, RZ, 0xfc, !PT ;  /* 0x3ff0000004057812 */ /* 0x000fe200078efcff */
[----:B------:R-:W-:-:S06]  /*0320*/  IMAD.MOV.U32 R4, RZ, RZ, R2 ;  /* 0x000000ffff047224 */ /* 0x000fcc00078e0002 */
[----:B------:R-:W0:Y:S02]  /*0330*/  @!P0 LDC.64 R8, c[0x0][0x398] ;  /* 0x0000e600ff088b82 */ /* 0x000e240000000a00 */
[----:B0-----:R-:W-:Y:S01]  /*0340*/  @!P0 DMUL R4, R8, 8.98846567431157953865e+307 ;  /* 0x7fe0000008048828 */ /* 0x001fe20000000000 */
[----:B------:R-:W-:-:S05]  /*0350*/  IMAD.MOV.U32 R8, RZ, RZ, 0x1 ;  /* 0x00000001ff087424 */ /* 0x000fca00078e00ff */
[----:B------:R-:W0:Y:S02]  /*0360*/  MUFU.RCP64H R9, R5 ;  /* 0x0000000500097308 */ /* 0x000e240000001800 */
[----:B0-----:R-:W-:-:S08]  /*0370*/  DFMA R12, R8, -R4, 1 ;  /* 0x3ff00000080c742b */ /* 0x001fd00000000804 */
[----:B------:R-:W-:Y:S01]  /*0380*/  DFMA R14, R12, R12, R12 ;  /* 0x0000000c0c0e722b */ /* 0x000fe2000000000c */
[----:B------:R-:W-:Y:S01]  /*0390*/  LOP3.LUT R12, R3, 0x7ff00000, RZ, 0xc0, !PT ;  /* 0x7ff00000030c7812 */ /* 0x000fe200078ec0ff */
[----:B------:R-:W-:-:S03]  /*03a0*/  IMAD.MOV.U32 R13, RZ, RZ, 0x1ca00000 ;  /* 0x1ca00000ff0d7424 */ /* 0x000fc600078e00ff */
[----:B------:R-:W-:Y:S01]  /*03b0*/  ISETP.GE.U32.AND P1, PT, R11, R12, PT ;  /* 0x0000000c0b00720c */ /* 0x000fe20003f26070 */
[----:B------:R-:W-:Y:S02]  /*03c0*/  IMAD.MOV.U32 R20, RZ, RZ, R12 ;  /* 0x000000ffff147224 */ /* 0x000fe400078e000c */
[----:B------:R-:W-:Y:S01]  /*03d0*/  DFMA R16, R8, R14, R8 ;  /* 0x0000000e0810722b */ /* 0x000fe20000000008 */
[----:B------:R-:W-:Y:S01]  /*03e0*/  @!P0 LOP3.LUT R20, R5, 0x7ff00000, RZ, 0xc0, !PT ;  /* 0x7ff0000005148812 */ /* 0x000fe200078ec0ff */
[----:B------:R-:W-:Y:S01]  /*03f0*/  IMAD.MOV.U32 R8, RZ, RZ, R6 ;  /* 0x000000ffff087224 */ /* 0x000fe200078e0006 */
[----:B------:R-:W-:-:S03]  /*0400*/  SEL R13, R13, 0x63400000, !P1 ;  /* 0x634000000d0d7807 */ /* 0x000fc60004800000 */
[----:B------:R-:W-:Y:S01]  /*0410*/  VIADD R23, R20, 0xffffffff ;  /* 0xffffffff14177836 */ /* 0x000fe20000000000 */
[C-C-:B------:R-:W-:Y:S01]  /*0420*/  @!P2 LOP3.LUT R14, R13.reuse, 0x80000000, R7.reuse, 0xf8, !PT ;  /* 0x800000000d0ea812 */ /* 0x140fe200078ef807 */
[----:B------:R-:W-:Y:S01]  /*0430*/  DFMA R18, R16, -R4, 1 ;  /* 0x3ff000001012742b */ /* 0x000fe20000000804 */
[----:B------:R-:W-:Y:S02]  /*0440*/  LOP3.LUT R9, R13, 0x800fffff, R7, 0xf8, !PT ;  /* 0x800fffff0d097812 */ /* 0x000fe400078ef807 */
[----:B------:R-:W-:Y:S01]  /*0450*/  @!P2 LOP3.LUT R15, R14, 0x100000, RZ, 0xfc, !PT ;  /* 0x001000000e0fa812 */ /* 0x000fe200078efcff */
[----:B------:R-:W-:-:S06]  /*0460*/  @!P2 IMAD.MOV.U32 R14, RZ, RZ, RZ ;  /* 0x000000ffff0ea224 */ /* 0x000fcc00078e00ff */
[----:B------:R-:W-:Y:S02]  /*0470*/  @!P2 DFMA R8, R8, 2, -R14 ;  /* 0x400000000808a82b */ /* 0x000fe4000000080e */
[----:B------:R-:W-:-:S08]  /*0480*/  DFMA R14, R16, R18, R16 ;  /* 0x00000012100e722b */ /* 0x000fd00000000010 */
        /* <DEDUP_REMOVED lines=8> */
[----:B------:R-:W-:Y:S01]  /*0510*/  VIADDMNMX R11, R11, -R12, 0xb9600000, !PT ;  /* 0xb96000000b0b7446 */ /* 0x000fe2000780090c */
        /* <DEDUP_REMOVED lines=23> */
.L_x_1443:
[----:B------:R-:W-:-:S14]  /*0690*/  DSETP.NAN.AND P0, PT, R6, R6, PT ;  /* 0x000000060600722a */ /* 0x000fdc0003f08000 */
[----:B------:R-:W-:Y:S05]  /*06a0*/  @P0 BRA `(.L_x_1445) ;  /* 0x0000000000480947 */ /* 0x000fea0003800000 */
[----:B------:R-:W0:Y:S02]  /*06b0*/  LDC.64 R4, c[0x0][0x398] ;  /* 0x0000e600ff047b82 */ /* 0x000e240000000a00 */
[----:B0-----:R-:W-:-:S14]  /*06c0*/  DSETP.NAN.AND P0, PT, R4, R4, PT ;  /* 0x000000040400722a */ /* 0x001fdc0003f08000 */
        /* <DEDUP_REMOVED lines=13> */
.L_x_1446:
[----:B------:R-:W-:Y:S01]  /*07a0*/  LOP3.LUT R13, R3, 0x80000, RZ, 0xfc, !PT ;  /* 0x00080000030d7812 */ /* 0x000fe200078efcff */
[----:B------:R-:W-:Y:S01]  /*07b0*/  IMAD.MOV.U32 R12, RZ, RZ, R2 ;  /* 0x000000ffff0c7224 */ /* 0x000fe200078e0002 */
[----:B------:R-:W-:Y:S06]  /*07c0*/  BRA `(.L_x_1444) ;  /* 0x0000000000087947 */ /* 0x000fec0003800000 */
.L_x_1445:
[----:B------:R-:W-:Y:S01]  /*07d0*/  LOP3.LUT R13, R7, 0x80000, RZ, 0xfc, !PT ;  /* 0x00080000070d7812 */ /* 0x000fe200078efcff */
[----:B------:R-:W-:-:S07]  /*07e0*/  IMAD.MOV.U32 R12, RZ, RZ, R6 ;  /* 0x000000ffff0c7224 */ /* 0x000fce00078e0006 */
.L_x_1444:
[----:B------:R-:W-:Y:S05]  /*07f0*/  BSYNC.RECONVERGENT B1 ;  /* 0x0000000000017941 */ /* 0x000fea0003800200 */
.L_x_1442:
[----:B------:R-:W-:Y:S02]  /*0800*/  IMAD.MOV.U32 R11, RZ, RZ, 0x0 ;  /* 0x00000000ff0b7424 */ /* 0x000fe400078e00ff */
[----:B------:R-:W-:Y:S02]  /*0810*/  IMAD.MOV.U32 R2, RZ, RZ, R12 ;  /* 0x000000ffff027224 */ /* 0x000fe400078e000c */
[----:B------:R-:W-:Y:S01]  /*0820*/  IMAD.MOV.U32 R3, RZ, RZ, R13 ;  /* 0x000000ffff037224 */ /* 0x000fe200078e000d */
[----:B------:R-:W-:Y:S06]  /*0830*/  RET.REL.NODEC R10 `(vec_divScalar) ;  /* 0xfffffff40af07950 */ /* 0x000fec0003c3ffff */
.L_x_1447:
        /* <DEDUP_REMOVED lines=12> */
.L_x_1606:


//--------------------- .text.vec_mulScalarFloat  --------------------------
	.section	.text.vec_mulScalarFloat,"ax",@progbits
	.align	128
        .global         vec_mulScalarFloat
        .type           vec_mulScalarFloat,@function
        .size           vec_mulScalarFloat,(.L_x_1765 - vec_mulScalarFloat)
        .other          vec_mulScalarFloat,@"STO_CUDA_ENTRY STV_DEFAULT"
vec_mulScalarFloat:
.text.vec_mulScalarFloat:
        /* <DEDUP_REMOVED lines=19> */
[----:B-1----:R-:W2:Y:S01]  /*0130*/  LDG.E R2, desc[UR4][R2.64] ;  /* 0x0000000402027981 */ /* 0x002ea2000c1e1900 */
[----:B---3--:R-:W-:-:S04]  /*0140*/  IMAD.WIDE R4, R7, 0x4, R4 ;  /* 0x0000000407047825 */ /* 0x008fc800078e0204 */
[----:B--2---:R-:W-:-:S05]  /*0150*/  FMUL R7, R2, UR6 ;  /* 0x0000000602077c20 */ /* 0x004fca0008400000 */
[----:B------:R-:W-:Y:S01]  /*0160*/  STG.E desc[UR4][R4.64], R7 ;  /* 0x0000000704007986 */ /* 0x000fe2000c101904 */
[----:B------:R-:W-:Y:S05]  /*0170*/  EXIT ;  /* 0x000000000000794d */ /* 0x000fea0003800000 */
.L_x_1448:
        /* <DEDUP_REMOVED lines=16> */
.L_x_1765:


//--------------------- .text.vec_mulScalar       --------------------------
	.section	.text.vec_mulScalar,"ax",@progbits
	.align	128
        .global         vec_mulScalar
        .type           vec_mulScalar,@function
        .size           vec_mulScalar,(.L_x_1766 - vec_mulScalar)
        .other          vec_mulScalar,@"STO_CUDA_ENTRY STV_DEFAULT"
vec_mulScalar:
.text.vec_mulScalar:
        /* <DEDUP_REMOVED lines=24> */
.L_x_1449:
        /* <DEDUP_REMOVED lines=16> */
.L_x_1766:


//--------------------- .text.vec_subScalar       --------------------------
	.section	.text.vec_subScalar,"ax",@progbits
	.align	128
        .global         vec_subScalar
        .type           vec_subScalar,@function
        .size           vec_subScalar,(.L_x_1767 - vec_subScalar)
        .other          vec_subScalar,@"STO_CUDA_ENTRY STV_DEFAULT"
vec_subScalar:
.text.vec_subScalar:
        /* <DEDUP_REMOVED lines=21> */
[----:B--2---:R-:W-:-:S07]  /*0150*/  DADD R4, R2, -R4 ;  /* 0x0000000002047229 */ /* 0x004fce0000000804 */
[----:B------:R-:W-:Y:S01]  /*0160*/  STG.E.64 desc[UR4][R6.64], R4 ;  /* 0x0000000406007986 */ /* 0x000fe2000c101b04 */
[----:B------:R-:W-:Y:S05]  /*0170*/  EXIT ;  /* 0x000000000000794d */ /* 0x000fea0003800000 */
.L_x_1450:
        /* <DEDUP_REMOVED lines=16> */
.L_x_1767:


//--------------------- .text.vec_addScalarFloat  --------------------------
	.section	.text.vec_addScalarFloat,"ax",@progbits
	.align	128
        .global         vec_addScalarFloat
        .type           vec_addScalarFloat,@function
        .size           vec_addScalarFloat,(.L_x_1768 - vec_addScalarFloat)
        .other          vec_addScalarFloat,@"STO_CUDA_ENTRY STV_DEFAULT"
vec_addScalarFloat:
.text.vec_addScalarFloat:
        /* <DEDUP_REMOVED lines=21> */
[----:B--2---:R-:W-:-:S05]  /*0150*/  FADD R7, R2, UR6 ;  /* 0x0000000602077e21 */ /* 0x004fca0008000000 */
[----:B------:R-:W-:Y:S01]  /*0160*/  STG.E desc[UR4][R4.64], R7 ;  /* 0x0000000704007986 */ /* 0x000fe2000c101904 */
[----:B------:R-:W-:Y:S05]  /*0170*/  EXIT ;  /* 0x000000000000794d */ /* 0x000fea0003800000 */
.L_x_1451:
        /* <DEDUP_REMOVED lines=16> */
.L_x_1768:


//--------------------- .text.vec_addScalar       --------------------------
	.section	.text.vec_addScalar,"ax",@progbits
	.align	128
        .global         vec_addScalar
        .type           vec_addScalar,@function
        .size           vec_addScalar,(.L_x_1769 - vec_addScalar)
        .other          vec_addScalar,@"STO_CUDA_ENTRY STV_DEFAULT"
vec_addScalar:
.text.vec_addScalar:
        /* <DEDUP_REMOVED lines=24> */
.L_x_1452:
        /* <DEDUP_REMOVED lines=16> */
.L_x_1769:


//--------------------- .text.vec_negate          --------------------------
	.section	.text.vec_negate,"ax",@progbits
	.align	128
        .global         vec_negate
        .type           vec_negate,@function
        .size           vec_negate,(.L_x_1770 - vec_negate)
        .other          vec_negate,@"STO_CUDA_ENTRY STV_DEFAULT"
vec_negate:
.text.vec_negate:
        /* <DEDUP_REMOVED lines=20> */
[----:B---3--:R-:W-:-:S07]  /*0140*/  DADD R6, -RZ, -R2 ;  /* 0x00000000ff067229 */ /* 0x008fce0000000902 */
[----:B------:R-:W-:Y:S01]  /*0150*/  STG.E.64 desc[UR4][R4.64], R6 ;  /* 0x0000000604007986 */ /* 0x000fe2000c101b04 */
[----:B------:R-:W-:Y:S05]  /*0160*/  EXIT ;  /* 0x000000000000794d */ /* 0x000fea0003800000 */
.L_x_1453:
        /* <DEDUP_REMOVED lines=9> */
.L_x_1770:


//--------------------- .text.vec_div             --------------------------
	.section	.text.vec_div,"ax",@progbits
	.align	128
        .global         vec_div
        .type           vec_div,@function
        .size           vec_div,(.L_x_1607 - vec_div)
        .other          vec_div,@"STO_CUDA_ENTRY STV_DEFAULT"
vec_div:
.text.vec_div:
        /* <DEDUP_REMOVED lines=37> */
[----:B------:R-:W-:Y:S05]  /*0250*/  CALL.REL.NOINC `($__internal_93_$__cuda_sm20_div_rn_f64_full) ;  /* 0x0000000000147944 */ /* 0x000fea0003c00000 */
.L_x_1455:
[----:B------:R-:W-:Y:S05]  /*0260*/  BSYNC.RECONVERGENT B0 ;  /* 0x0000000000007941 */ /* 0x000fea0003800200 */
.L_x_1454:
[----:B------:R-:W0:Y:S02]  /*0270*/  LDC.64 R4, c[0x0][0x388] ;  /* 0x0000e200ff047b82 */ /* 0x000e240000000a00 */
[----:B0-----:R-:W-:-:S05]  /*0280*/  IMAD.WIDE R4, R0, 0x8, R4 ;  /* 0x0000000800047825 */ /* 0x001fca00078e0204 */
[----:B------:R-:W-:Y:S01]  /*0290*/  STG.E.64 desc[UR4][R4.64], R2 ;  /* 0x0000000204007986 */ /* 0x000fe2000c101b04 */
[----:B------:R-:W-:Y:S05]  /*02a0*/  EXIT ;  /* 0x000000000000794d */ /* 0x000fea0003800000 */
        .weak           $__internal_93_$__cuda_sm20_div_rn_f64_full
        .type           $__internal_93_$__cuda_sm20_div_rn_f64_full,@function
        .size           $__internal_93_$__cuda_sm20_div_rn_f64_full,(.L_x_1607 - $__internal_93_$__cuda_sm20_div_rn_f64_full)
$__internal_93_$__cuda_sm20_div_rn_f64_full:
        /* <DEDUP_REMOVED lines=67> */
.L_x_1457:
        /* <DEDUP_REMOVED lines=16> */
.L_x_1460:
[----:B------:R-:W-:Y:S01]  /*07e0*/  LOP3.LUT R13, R5, 0x80000, RZ, 0xfc, !PT ;  /* 0x00080000050d7812 */ /* 0x000fe200078efcff */
[----:B------:R-:W-:Y:S01]  /*07f0*/  IMAD.MOV.U32 R12, RZ, RZ, R4 ;  /* 0x000000ffff0c7224 */ /* 0x000fe200078e0004 */
[----:B------:R-:W-:Y:S06]  /*0800*/  BRA `(.L_x_1458) ;  /* 0x0000000000087947 */ /* 0x000fec0003800000 */
.L_x_1459:
[----:B------:R-:W-:Y:S01]  /*0810*/  LOP3.LUT R13, R7, 0x80000, RZ, 0xfc, !PT ;  /* 0x00080000070d7812 */ /* 0x000fe200078efcff */
[----:B------:R-:W-:-:S07]  /*0820*/  IMAD.MOV.U32 R12, RZ, RZ, R6 ;  /* 0x000000ffff0c7224 */ /* 0x000fce00078e0006 */
.L_x_1458:
[----:B------:R-:W-:Y:S05]  /*0830*/  BSYNC.RECONVERGENT B1 ;  /* 0x0000000000017941 */ /* 0x000fea0003800200 */
.L_x_1456:
[----:B------:R-:W-:Y:S02]  /*0840*/  IMAD.MOV.U32 R11, RZ, RZ, 0x0 ;  /* 0x00000000ff0b7424 */ /* 0x000fe400078e00ff */
[----:B------:R-:W-:Y:S02]  /*0850*/  IMAD.MOV.U32 R2, RZ, RZ, R12 ;  /* 0x000000ffff027224 */ /* 0x000fe400078e000c */
[----:B------:R-:W-:Y:S01]  /*0860*/  IMAD.MOV.U32 R3, RZ, RZ, R13 ;  /* 0x000000ffff037224 */ /* 0x000fe200078e000d */
[----:B------:R-:W-:Y:S06]  /*0870*/  RET.REL.NODEC R10 `(vec_div) ;  /* 0xfffffff40ae07950 */ /* 0x000fec0003c3ffff */
.L_x_1461:
        /* <DEDUP_REMOVED lines=16> */
.L_x_1607:


//--------------------- .text.vec_mul_fl_pow      --------------------------
	.section	.text.vec_mul_fl_pow,"ax",@progbits
	.align	128
        .global         vec_mul_fl_pow
        .type           vec_mul_fl_pow,@function
        .size           vec_mul_fl_pow,(.L_x_1608 - vec_mul_fl_pow)
        .other          vec_mul_fl_pow,@"STO_CUDA_ENTRY STV_DEFAULT"
vec_mul_fl_pow:
.text.vec_mul_fl_pow:
        /* <DEDUP_REMOVED lines=16> */
[----:B0-----:R-:W-:-:S05]  /*0100*/  IMAD.WIDE R8, R11, 0x4, R8 ;  /* 0x000000040b087825 */ /* 0x001fca00078e0208 */
[----:B-1----:R-:W2:Y:S02]  /*0110*/  LDG.E R0, desc[UR4][R8.64] ;  /* 0x0000000408007981 */ /* 0x002ea4000c1e1900 */
[----:B--2---:R-:W-:-:S13]  /*0120*/  FSETP.GT.AND P0, PT, R0, RZ, PT ;  /* 0x000000ff0000720b */ /* 0x004fda0003f04000 */
[----:B------:R-:W-:Y:S05]  /*0130*/  @!P0 BRA `(.L_x_1462) ;  /* 0x0000000400888947 */ /* 0x000fea0003800000 */
[----:B------:R-:W0:Y:S01]  /*0140*/  LDC.64 R6, c[0x0][0x390] ;  /* 0x0000e400ff067b82 */ /* 0x000e220000000a00 */
[----:B------:R-:W1:Y:S01]  /*0150*/  LDCU UR6, c[0x0][0x3a0] ;  /* 0x00007400ff0677ac */ /* 0x000e620008000800 */
[----:B------:R-:W-:Y:S01]  /*0160*/  BSSY.RECONVERGENT B0, `(.L_x_1463) ;  /* 0x000005a000007945 */ /* 0x000fe20003800200 */
[----:B------:R-:W-:-:S05]  /*0170*/  IMAD.MOV.U32 R2, RZ, RZ, RZ ;  /* 0x000000ffff027224 */ /* 0x000fca00078e00ff */
[----:B------:R-:W2:Y:S01]  /*0180*/  LDC.64 R4, c[0x0][0x388] ;  /* 0x0000e200ff047b82 */ /* 0x000ea20000000a00 */
[----:B-1----:R-:W-:Y:S02]  /*0190*/  IMAD.U32 R3, RZ, RZ, UR6 ;  /* 0x00000006ff037e24 */ /* 0x002fe4000f8e00ff */
[----:B0-----:R-:W-:-:S04]  /*01a0*/  IMAD.WIDE R6, R11, 0x4, R6 ;  /* 0x000000040b067825 */ /* 0x001fc800078e0206 */
[----:B--2---:R-:W-:-:S07]  /*01b0*/  IMAD.WIDE R4, R11, 0x4, R4 ;  /* 0x000000040b047825 */ /* 0x004fce00078e0204 */
.L_x_1470:
[----:B------:R-:W2:Y:S01]  /*01c0*/  LDG.E R34, desc[UR4][R8.64] ;  /* 0x0000000408227981 */ /* 0x000ea2000c1e1900 */
[----:B------:R-:W0:Y:S01]  /*01d0*/  F2F.F64.F32 R10, R3 ;  /* 0x00000003000a7310 */ /* 0x000e220000201800 */
[----:B------:R-:W-:Y:S01]  /*01e0*/  BSSY.RECONVERGENT B1, `(.L_x_1464) ;  /* 0x0000022000017945 */ /* 0x000fe20003800200 */
[----:B0-----:R-:W-:-:S04]  /*01f0*/  SHF.R.U32.HI R0, RZ, 0x14, R11 ;  /* 0x00000014ff007819 */ /* 0x001fc8000001160b */
[----:B------:R-:W-:-:S05]  /*0200*/  LOP3.LUT R0, R0, 0x7ff, RZ, 0xc0, !PT ;  /* 0x000007ff00007812 */ /* 0x000fca00078ec0ff */
[----:B------:R-:W-:-:S05]  /*0210*/  VIADD R13, R0, 0xfffffc0c ;  /* 0xfffffc0c000d7836 */ /* 0x000fca0000000000 */
[CC--:B------:R-:W-:Y:S02]  /*0220*/  SHF.L.U32 R0, R10.reuse, R13.reuse, RZ ;  /* 0x0000000d0a007219 */ /* 0x0c0fe400000006ff */
[----:B------:R-:W-:Y:S02]  /*0230*/  SHF.L.U64.HI R13, R10, R13, R11 ;  /* 0x0000000d0a0d7219 */ /* 0x000fe4000001020b */
[----:B------:R-:W-:-:S04]  /*0240*/  ISETP.NE.U32.AND P0, PT, R0, RZ, PT ;  /* 0x000000ff0000720c */ /* 0x000fc80003f05070 */
[----:B------:R-:W-:-:S04]  /*0250*/  ISETP.NE.AND.EX P0, PT, R13, -0x80000000, PT, P0 ;  /* 0x800000000d00780c */ /* 0x000fc80003f05300 */
[----:B------:R-:W-:Y:S02]  /*0260*/  PLOP3.LUT P1, PT, P0, PT, PT, 0x8, 0x80 ;  /* 0x000000000080781c */ /* 0x000fe4000072e170 */
[----:B--2---:R-:W-:Y:S01]  /*0270*/  FSETP.NEU.AND P2, PT, R34, RZ, PT ;  /* 0x000000ff2200720b */ /* 0x004fe20003f4d000 */
[----:B------:R-:W0:Y:S03]  /*0280*/  F2F.F64.F32 R12, R34 ;  /* 0x00000022000c7310 */ /* 0x000e260000201800 */
[----:B------:R-:W-:-:S09]  /*0290*/  ISETP.GE.OR P3, PT, R11, RZ, P2 ;  /* 0x000000ff0b00720c */ /* 0x000fd20001766670 */
[----:B------:R-:W-:Y:S01]  /*02a0*/  @!P2 DSETP.NEU.AND P1, PT, |R10|, 0.5, !P0 ;  /* 0x3fe000000a00a42a */ /* 0x000fe2000472d200 */
[----:B------:R-:W-:-:S05]  /*02b0*/  @!P2 IMAD.MOV.U32 R14, RZ, RZ, RZ ;  /* 0x000000ffff0ea224 */ /* 0x000fca00078e00ff */
[----:B0-----:R-:W-:-:S04]  /*02c0*/  @!P2 SEL R15, R13, RZ, P1 ;  /* 0x000000ff0d0fa207 */ /* 0x001fc80000800000 */
[----:B------:R-:W-:Y:S01]  /*02d0*/  @!P3 LOP3.LUT R15, R15, 0x7ff00000, RZ, 0xfc, !PT ;  /* 0x7ff000000f0fb812 */ /* 0x000fe200078efcff */
[----:B------:R-:W-:Y:S06]  /*02e0*/  @!P2 BRA `(.L_x_1465) ;  /* 0x000000000044a947 */ /* 0x000fec0003800000 */
[----:B------:R-:W-:Y:S01]  /*02f0*/  DADD R14, -RZ, |R12| ;  /* 0x00000000ff0e7229 */ /* 0x000fe2000000050c */
[----:B------:R-:W-:Y:S01]  /*0300*/  BSSY.RECONVERGENT B2, `(.L_x_1466) ;  /* 0x0000003000027945 */ /* 0x000fe20003800200 */
[----:B------:R-:W-:-:S09]  /*0310*/  MOV R0, 0x330 ;  /* 0x0000033000007802 */ /* 0x000fd20000000f00 */
[----:B------:R-:W-:Y:S05]  /*0320*/  CALL.REL.NOINC `($vec_mul_fl_pow$__internal_accurate_pow) ;  /* 0x0000000400287944 */ /* 0x000fea0003c00000 */
[----:B------:R-:W-:Y:S05]  /*0330*/  BSYNC.RECONVERGENT B2 ;  /* 0x0000000000027941 */ /* 0x000fea0003800200 */
.L_x_1466:
        /* <DEDUP_REMOVED lines=12> */
.L_x_1465:
[----:B------:R-:W-:Y:S05]  /*0400*/  BSYNC.RECONVERGENT B1 ;  /* 0x0000000000017941 */ /* 0x000fea0003800200 */
.L_x_1464:
[----:B------:R-:W-:Y:S01]  /*0410*/  DADD R16, R12, R10 ;  /* 0x000000000c107229 */ /* 0x000fe2000000000a */
[----:B------:R-:W-:Y:S09]  /*0420*/  BSSY.RECONVERGENT B1, `(.L_x_1467) ;  /* 0x000001d000017945 */ /* 0x000ff20003800200 */
[----:B------:R-:W-:-:S04]  /*0430*/  LOP3.LUT R16, R17, 0x7ff00000, RZ, 0xc0, !PT ;  /* 0x7ff0000011107812 */ /* 0x000fc800078ec0ff */
[----:B------:R-:W-:-:S13]  /*0440*/  ISETP.NE.AND P0, PT, R16, 0x7ff00000, PT ;  /* 0x7ff000001000780c */ /* 0x000fda0003f05270 */
[----:B------:R-:W-:Y:S05]  /*0450*/  @P0 BRA `(.L_x_1468) ;  /* 0x0000000000640947 */ /* 0x000fea0003800000 */
[----:B------:R-:W-:-:S04]  /*0460*/  FSETP.NAN.AND P0, PT, R3, R3, PT ;  /* 0x000000030300720b */ /* 0x000fc80003f08000 */
[----:B------:R-:W-:-:S13]  /*0470*/  FSETP.NUM.AND P0, PT, R34, R34, !P0 ;  /* 0x000000222200720b */ /* 0x000fda0004707000 */
[----:B------:R-:W-:Y:S01]  /*0480*/  @!P0 DADD R14, R12, R10 ;  /* 0x000000000c0e8229 */ /* 0x000fe2000000000a */
[----:B------:R-:W-:Y:S10]  /*0490*/  @!P0 BRA `(.L_x_1468) ;  /* 0x0000000000548947 */ /* 0x000ff40003800000 */
[----:B------:R-:W-:-:S14]  /*04a0*/  DSETP.NEU.AND P0, PT, |R10|, +INF , PT ;  /* 0x7ff000000a00742a */ /* 0x000fdc0003f0d200 */
[----:B------:R-:W-:Y:S05]  /*04b0*/  @P0 BRA `(.L_x_1469) ;  /* 0x0000000000200947 */ /* 0x000fea0003800000 */
[----:B------:R-:W-:Y:S01]  /*04c0*/  ISETP.GE.AND P1, PT, R11, RZ, PT ;  /* 0x000000ff0b00720c */ /* 0x000fe20003f26270 */
[----:B------:R-:W-:-:S06]  /*04d0*/  DSETP.GT.AND P0, PT, |R12|, 1, PT ;  /* 0x3ff000000c00742a */ /* 0x000fcc0003f04200 */
[----:B------:R-:W-:Y:S02]  /*04e0*/  SEL R14, RZ, 0x7ff00000, !P0 ;  /* 0x7ff00000ff0e7807 */ /* 0x000fe40004000000 */
[----:B------:R-:W-:-:S04]  /*04f0*/  FSETP.NEU.AND P0, PT, R34, -1, PT ;  /* 0xbf8000002200780b */ /* 0x000fc80003f0d000 */
[----:B------:R-:W-:-:S04]  /*0500*/  @!P1 LOP3.LUT R14, R14, 0x7ff00000, RZ, 0x3c, !PT ;  /* 0x7ff000000e0e9812 */ /* 0x000fc800078e3cff */
[----:B------:R-:W-:Y:S01]  /*0510*/  SEL R15, R14, 0x3ff00000, P0 ;  /* 0x3ff000000e0f7807 */ /* 0x000fe20000000000 */
[----:B------:R-:W-:Y:S01]  /*0520*/  IMAD.MOV.U32 R14, RZ, RZ, RZ ;  /* 0x000000ffff0e7224 */ /* 0x000fe200078e00ff */
[----:B------:R-:W-:Y:S06]  /*0530*/  BRA `(.L_x_1468) ;  /* 0x00000000002c7947 */ /* 0x000fec0003800000 */
.L_x_1469:
[----:B------:R-:W-:-:S14]  /*0540*/  DSETP.NEU.AND P0, PT, |R12|, +INF , PT ;  /* 0x7ff000000c00742a */ /* 0x000fdc0003f0d200 */
[----:B------:R-:W-:Y:S05]  /*0550*/  @P0 BRA `(.L_x_1468) ;  /* 0x0000000000240947 */ /* 0x000fea0003800000 */
[----:B------:R-:W-:Y:S01]  /*0560*/  ISETP.GE.AND P0, PT, R11, RZ, PT ;  /* 0x000000ff0b00720c */ /* 0x000fe20003f06270 */
[----:B------:R-:W-:Y:S01]  /*0570*/  IMAD.MOV.U32 R14, RZ, RZ, RZ ;  /* 0x000000ffff0e7224 */ /* 0x000fe200078e00ff */
[----:B------:R-:W-:Y:S02]  /*0580*/  ISETP.GE.AND P2, PT, R13, RZ, PT ;  /* 0x000000ff0d00720c */ /* 0x000fe40003f46270 */
[----:B------:R-:W-:Y:S02]  /*0590*/  SEL R15, RZ, 0x7ff00000, !P0 ;  /* 0x7ff00000ff0f7807 */ /* 0x000fe40004000000 */
[----:B------:R-:W-:-:S03]  /*05a0*/  LOP3.LUT R10, R11, 0x7fffffff, RZ, 0xc0, !PT ;  /* 0x7fffffff0b0a7812 */ /* 0x000fc600078ec0ff */
[----:B------:R-:W-:Y:S01]  /*05b0*/  VIADD R0, R15, 0x80000000 ;  /* 0x800000000f007836 */ /* 0x000fe20000000000 */
[----:B------:R-:W-:-:S04]  /*05c0*/  ISETP.NE.AND P0, PT, R10, 0x3fe00000, PT ;  /* 0x3fe000000a00780c */ /* 0x000fc80003f05270 */
[----:B------:R-:W-:-:S04]  /*05d0*/  SEL R0, R0, R15, P0 ;  /* 0x0000000f00007207 */ /* 0x000fc80000000000 */
[----:B------:R-:W-:-:S07]  /*05e0*/  @!P2 SEL R15, R0, R15, P1 ;  /* 0x0000000f000fa207 */ /* 0x000fce0000800000 */
.L_x_1468:
[----:B------:R-:W-:Y:S05]  /*05f0*/  BSYNC.RECONVERGENT B1 ;  /* 0x0000000000017941 */ /* 0x000fea0003800200 */
.L_x_1467:
[----:B------:R-:W2:Y:S01]  /*0600*/  LDG.E R0, desc[UR4][R6.64] ;  /* 0x0000000406007981 */ /* 0x000ea2000c1e1900 */
[C---:B------:R-:W-:Y:S01]  /*0610*/  FSETP.NEU.AND P1, PT, R3.reuse, RZ, PT ;  /* 0x000000ff0300720b */ /* 0x040fe20003f2d000 */
[----:B------:R-:W-:Y:S01]  /*0620*/  FMUL R3, R3, 0.5 ;  /* 0x3f00000003037820 */ /* 0x000fe20000400000 */
[----:B------:R-:W-:Y:S02]  /*0630*/  FSETP.NEU.AND P0, PT, R34, 1, PT ;  /* 0x3f8000002200780b */ /* 0x000fe40003f0d000 */
[----:B------:R-:W-:Y:S02]  /*0640*/  FSEL R12, R14, RZ, P1 ;  /* 0x000000ff0e0c7208 */ /* 0x000fe40000800000 */
[----:B------:R-:W-:Y:S02]  /*0650*/  FSEL R14, R15, 1.875, P1 ;  /* 0x3ff000000f0e7808 */ /* 0x000fe40000800000 */
[----:B------:R-:W-:Y:S02]  /*0660*/  FSEL R12, R12, RZ, P0 ;  /* 0x000000ff0c0c7208 */ /* 0x000fe40000000000 */
[----:B------:R-:W-:-:S02]  /*0670*/  FSEL R13, R14, 1.875, P0 ;  /* 0x3ff000000e0d7808 */ /* 0x000fc40000000000 */
[C---:B------:R-:W-:Y:S01]  /*0680*/  ISETP.GE.U32.AND P0, PT, R2.reuse, 0x13, PT ;  /* 0x000000130200780c */ /* 0x040fe20003f06070 */
[----:B------:R-:W-:Y:S01]  /*0690*/  VIADD R2, R2, 0x1 ;  /* 0x0000000102027836 */ /* 0x000fe20000000000 */
[----:B--2---:R-:W0:Y:S02]  /*06a0*/  F2F.F64.F32 R10, R0 ;  /* 0x00000000000a7310 */ /* 0x004e240000201800 */
[----:B0-----:R-:W-:-:S10]  /*06b0*/  DMUL R10, R10, R12 ;  /* 0x0000000c0a0a7228 */ /* 0x001fd40000000000 */
[----:B------:R-:W0:Y:S02]  /*06c0*/  F2F.F32.F64 R11, R10 ;  /* 0x0000000a000b7310 */ /* 0x000e240000301000 */
[----:B0-----:R0:W-:Y:S01]  /*06d0*/  STG.E desc[UR4][R4.64], R11 ;  /* 0x0000000b04007986 */ /* 0x0011e2000c101904 */
[----:B------:R-:W-:-:S13]  /*06e0*/  FSETP.NAN.AND P1, PT, |R11|, |R11|, PT ;  /* 0x4000000b0b00720b */ /* 0x000fda0003f28200 */
[----:B0-----:R-:W-:Y:S05]  /*06f0*/  @!P0 BRA P1, `(.L_x_1470) ;  /* 0xfffffff800b08947 */ /* 0x001fea000083ffff */
[----:B------:R-:W-:Y:S05]  /*0700*/  BSYNC.RECONVERGENT B0 ;  /* 0x0000000000007941 */ /* 0x000fea0003800200 */
.L_x_1463:
[----:B------:R-:W-:-:S13]  /*0710*/  FSETP.NAN.AND P0, PT, |R11|, |R11|, PT ;  /* 0x4000000b0b00720b */ /* 0x000fda0003f08200 */
[----:B------:R-:W-:Y:S05]  /*0720*/  @!P0 EXIT ;  /* 0x000000000000894d */ /* 0x000fea0003800000 */
[----:B------:R-:W2:Y:S04]  /*0730*/  LDG.E R7, desc[UR4][R6.64] ;  /* 0x0000000406077981 */ /* 0x000ea8000c1e1900 */
[----:B--2---:R-:W-:Y:S01]  /*0740*/  STG.E desc[UR4][R4.64], R7 ;  /* 0x0000000704007986 */ /* 0x004fe2000c101904 */
[----:B------:R-:W-:Y:S05]  /*0750*/  EXIT ;  /* 0x000000000000794d */ /* 0x000fea0003800000 */
.L_x_1462:
[----:B------:R-:W0:Y:S08]  /*0760*/  LDC.64 R2, c[0x0][0x390] ;  /* 0x0000e400ff027b82 */ /* 0x000e300000000a00 */
[----:B------:R-:W1:Y:S01]  /*0770*/  LDC.64 R4, c[0x0][0x388] ;  /* 0x0000e200ff047b82 */ /* 0x000e620000000a00 */
[----:B0-----:R-:W-:-:S06]  /*0780*/  IMAD.WIDE R2, R11, 0x4, R2 ;  /* 0x000000040b027825 */ /* 0x001fcc00078e0202 */
[----:B------:R-:W2:Y:S01]  /*0790*/  LDG.E R3, desc[UR4][R2.64] ;  /* 0x0000000402037981 */ /* 0x000ea2000c1e1900 */
[----:B-1----:R-:W-:-:S05]  /*07a0*/  IMAD.WIDE R4, R11, 0x4, R4 ;  /* 0x000000040b047825 */ /* 0x002fca00078e0204 */
[----:B--2---:R-:W-:Y:S01]  /*07b0*/  STG.E desc[UR4][R4.64], R3 ;  /* 0x0000000304007986 */ /* 0x004fe2000c101904 */
[----:B------:R-:W-:Y:S05]  /*07c0*/  EXIT ;  /* 0x000000000000794d */ /* 0x000fea0003800000 */
        .type           $vec_mul_fl_pow$__internal_accurate_pow,@function
        .size           $vec_mul_fl_pow$__internal_accurate_pow,(.L_x_1608 - $vec_mul_fl_pow$__internal_accurate_pow)
$vec_mul_fl_pow$__internal_accurate_pow:
        /* <DEDUP_REMOVED lines=10> */
[----:B------:R-:W-:Y:S02]  /*0870*/  @!P0 IMAD.MOV.U32 R18, RZ, RZ, R17 ;  /* 0x000000ffff128224 */ /* 0x000fe400078e0011 */
[----:B------:R-:W-:-:S03]  /*0880*/  @!P0 IMAD.MOV.U32 R14, RZ, RZ, R16 ;  /* 0x000000ffff0e8224 */ /* 0x000fc600078e0010 */
[----:B------:R-:W-:Y:S01]  /*0890*/  LOP3.LUT R18, R18, 0x800fffff, RZ, 0xc0, !PT ;  /* 0x800fffff12127812 */ /* 0x000fe200078ec0ff */
[----:B------:R-:W-:Y:S01]  /*08a0*/  IMAD.MOV.U32 R20, RZ, RZ, R14 ;  /* 0x000000ffff147224 */ /* 0x000fe200078e000e */
[----:B------:R-:W-:Y:S02]  /*08b0*/  SHF.R.U32.HI R14, RZ, 0x14, R15 ;  /* 0x00000014ff0e7819 */ /* 0x000fe4000001160f */
[----:B------:R-:W-:Y:S02]  /*08c0*/  LOP3.LUT R21, R18, 0x3ff00000, RZ, 0xfc, !PT ;  /* 0x3ff0000012157812 */ /* 0x000fe400078efcff */
[----:B------:R-:W-:Y:S01]  /*08d0*/  @!P0 LEA.HI R14, R17, 0xffffffca, RZ, 0xc ;  /* 0xffffffca110e8811 */ /* 0x000fe200078f60ff */
[----:B------:R-:W-:Y:S01]  /*08e0*/  IMAD.MOV.U32 R17, RZ, RZ, 0x43300000 ;  /* 0x43300000ff117424 */ /* 0x000fe200078e00ff */
[----:B------:R-:W-:-:S03]  /*08f0*/  ISETP.GE.U32.AND P2, PT, R21, 0x3ff6a09f, PT ;  /* 0x3ff6a09f1500780c */ /* 0x000fc60003f46070 */
[----:B------:R-:W-:-:S10]  /*0900*/  VIADD R16, R14, 0xfffffc01 ;  /* 0xfffffc010e107836 */ /* 0x000fd40000000000 */
        /* <DEDUP_REMOVED lines=34> */
[----:B------:R-:W-:Y:S01]  /*0b30*/  UMOV UR7, 0x3fb55555 ;  /* 0x3fb5555500077882 */ /* 0x000fe20000000000 */
[----:B------:R-:W-:-:S05]  /*0b40*/  DMUL R24, R18, R18 ;  /* 0x0000001212187228 */ /* 0x000fca0000000000 */
[----:B------:R-:W-:-:S03]  /*0b50*/  DFMA R20, R26, R28, UR6 ;  /* 0x000000061a147e2b */ /* 0x000fc6000800001c */
[----:B------:R-:W-:-:S05]  /*0b60*/  DMUL R32, R18, R24 ;  /* 0x0000001812207228 */ /* 0x000fca0000000000 */
[----:B------:R-:W-:Y:S01]  /*0b70*/  DADD R30, -R20, UR6 ;  /* 0x00000006141e7e29 */ /* 0x000fe20008000100 */
[----:B------:R-:W-:Y:S01]  /*0b80*/  UMOV UR6, 0xb9e7b0 ;  /* 0x00b9e7b000067882 */ /* 0x000fe20000000000 */
[----:B------:R-:W-:-:S06]  /*0b90*/  UMOV UR7, 0x3c46a4cb ;  /* 0x3c46a4cb00077882 */ /* 0x000fcc0000000000 */
[----:B------:R-:W-:Y:S02]  /*0ba0*/  DFMA R26, R26, R28, R30 ;  /* 0x0000001c1a1a722b */ /* 0x000fe4000000001e */
[----:B------:R-:W-:Y:S01]  /*0bb0*/  DFMA R28, R18, R18, -R24 ;  /* 0x00000012121c722b */ /* 0x000fe20000000818 */
[----:B------:R-:W-:Y:S02]  /*0bc0*/  VIADD R31, R23, 0x100000 ;  /* 0x00100000171f7836 */ /* 0x000fe40000000000 */
[----:B------:R-:W-:-:S06]  /*0bd0*/  IMAD.MOV.U32 R30, RZ, RZ, R22 ;  /* 0x000000ffff1e7224 */ /* 0x000fcc00078e0016 */
[----:B------:R-:W-:Y:S02]  /*0be0*/  DFMA R28, R18, R30, R28 ;  /* 0x0000001e121c722b */ /* 0x000fe4000000001c */
[----:B------:R-:W-:Y:S01]  /*0bf0*/  DADD R30, R26, -UR6 ;  /* 0x800000061a1e7e29 */ /* 0x000fe20008000000 */
[----:B------:R-:W-:Y:S01]  /*0c00*/  UMOV UR6, 0x80000000 ;  /* 0x8000000000067882 */ /* 0x000fe20000000000 */
[----:B------:R-:W-:Y:S01]  /*0c10*/  DFMA R26, R18, R24, -R32 ;  /* 0x00000018121a722b */ /* 0x000fe20000000820 */
[----:B------:R-:W-:Y:S02]  /*0c20*/  UMOV UR7, 0x43300000 ;  /* 0x4330000000077882 */ /* 0x000fe40000000000 */
[----:B------:R-:W-:Y:S01]  /*0c30*/  DADD R16, R16, -UR6 ;  /* 0x8000000610107e29 */ /* 0x000fe20008000000 */
[----:B------:R-:W-:Y:S01]  /*0c40*/  UMOV UR6, 0xfefa39ef ;  /* 0xfefa39ef00067882 */ /* 0x000fe20000000000 */
[----:B------:R-:W-:-:S03]  /*0c50*/  UMOV UR7, 0x3fe62e42 ;  /* 0x3fe62e4200077882 */ /* 0x000fc60000000000 */
        /* <DEDUP_REMOVED lines=16> */
[----:B------:R-:W-:-:S08]  /*0d60*/  DADD R18, R22, R18 ;  /* 0x0000000016127229 */ /* 0x000fd00000000012 */
[----:B------:R-:W-:-:S08]  /*0d70*/  DADD R20, R24, R18 ;  /* 0x0000000018147229 */ /* 0x000fd00000000012 */
[--C-:B------:R-:W-:Y:S02]  /*0d80*/  DFMA R14, R16, UR6, R20.reuse ;  /* 0x00000006100e7c2b */ /* 0x100fe40008000014 */
[----:B------:R-:W-:-:S06]  /*0d90*/  DADD R24, R24, -R20 ;  /* 0x0000000018187229 */ /* 0x000fcc0000000814 */
[----:B------:R-:W-:Y:S02]  /*0da0*/  DFMA R22, R16, -UR6, R14 ;  /* 0x8000000610167c2b */ /* 0x000fe4000800000e */
[----:B------:R-:W-:-:S06]  /*0db0*/  DADD R24, R18, R24 ;  /* 0x0000000012187229 */ /* 0x000fcc0000000018 */
[----:B------:R-:W-:Y:S01]  /*0dc0*/  DADD R22, -R20, R22 ;  /* 0x0000000014167229 */ /* 0x000fe20000000116 */
[----:B------:R-:W-:Y:S02]  /*0dd0*/  IMAD.MOV.U32 R21, RZ, RZ, R11 ;  /* 0x000000ffff157224 */ /* 0x000fe400078e000b */
[----:B------:R-:W-:-:S03]  /*0de0*/  IMAD.MOV.U32 R20, RZ, RZ, R10 ;  /* 0x000000ffff147224 */ /* 0x000fc600078e000a */
[----:B------:R-:W-:Y:S02]  /*0df0*/  LOP3.LUT R19, R21, 0xff0fffff, RZ, 0xc0, !PT ;  /* 0xff0fffff15137812 */ /* 0x000fe400078ec0ff */
[----:B------:R-:W-:-:S08]  /*0e00*/  DADD R22, R24, -R22 ;  /* 0x0000000018167229 */ /* 0x000fd00000000816 */
[----:B------:R-:W-:Y:S01]  /*0e10*/  DFMA R22, R16, UR8, R22 ;  /* 0x0000000810167c2b */ /* 0x000fe20008000016 */
[----:B------:R-:W-:-:S05]  /*0e20*/  IMAD.SHL.U32 R16, R21, 0x2, RZ ;  /* 0x0000000215107824 */ /* 0x000fca00078e00ff */
[----:B------:R-:W-:Y:S02]  /*0e30*/  ISETP.GT.U32.AND P0, PT, R16, -0x2000001, PT ;  /* 0xfdffffff1000780c */ /* 0x000fe40003f04070 */
[----:B------:R-:W-:Y:S02]  /*0e40*/  DADD R16, R14, R22 ;  /* 0x000000000e107229 */ /* 0x000fe40000000016 */
[----:B------:R-:W-:-:S06]  /*0e50*/  SEL R21, R19, R21, P0 ;  /* 0x0000001513157207 */ /* 0x000fcc0000000000 */
        /* <DEDUP_REMOVED lines=63> */
.L_x_1471:
[----:B------:R-:W-:Y:S02]  /*1250*/  DFMA R20, R20, R14, R14 ;  /* 0x0000000e1414722b */ /* 0x000fe4000000000e */
[----:B------:R-:W-:-:S08]  /*1260*/  DSETP.NEU.AND P0, PT, |R14|, +INF , PT ;  /* 0x7ff000000e00742a */ /* 0x000fd00003f0d200 */
[----:B------:R-:W-:Y:S01]  /*1270*/  FSEL R19, R14, R20, !P0 ;  /* 0x000000140e137208 */ /* 0x000fe20004000000 */
[----:B------:R-:W-:Y:S01]  /*1280*/  IMAD.MOV.U32 R14, RZ, RZ, R0 ;  /* 0x000000ffff0e7224 */ /* 0x000fe200078e0000 */
[----:B------:R-:W-:Y:S01]  /*1290*/  FSEL R20, R15, R21, !P0 ;  /* 0x000000150f147208 */ /* 0x000fe20004000000 */
[----:B------:R-:W-:-:S04]  /*12a0*/  IMAD.MOV.U32 R15, RZ, RZ, 0x0 ;  /* 0x00000000ff0f7424 */ /* 0x000fc800078e00ff */
[----:B------:R-:W-:Y:S05]  /*12b0*/  RET.REL.NODEC R14 `(vec_mul_fl_pow) ;  /* 0xffffffec0e507950 */ /* 0x000fea0003c3ffff */
.L_x_1472:
        /* <DEDUP_REMOVED lines=12> */
.L_x_1608:


//--------------------- .text.vec_mul_fl          --------------------------
	.section	.text.vec_mul_fl,"ax",@progbits
	.align	128
        .global         vec_mul_fl
        .type           vec_mul_fl,@function
        .size           vec_mul_fl,(.L_x_1773 - vec_mul_fl)
        .other          vec_mul_fl,@"STO_CUDA_ENTRY STV_DEFAULT"
vec_mul_fl:
.text.vec_mul_fl:
        /* <DEDUP_REMOVED lines=23> */
[----:B----4-:R-:W-:-:S05]  /*0170*/  FMUL R9, R2, R5 ;  /* 0x0000000502097220 */ /* 0x010fca0000400000 */
[----:B------:R-:W-:Y:S01]  /*0180*/  STG.E desc[UR4][R6.64], R9 ;  /* 0x0000000906007986 */ /* 0x000fe2000c101904 */
[----:B------:R-:W-:Y:S05]  /*0190*/  EXIT ;  /* 0x000000000000794d */ /* 0x000fea0003800000 */
.L_x_1473:
        /* <DEDUP_REMOVED lines=14> */
.L_x_1773:


//--------------------- .text.vec_mul             --------------------------
	.section	.text.vec_mul,"ax",@progbits
	.align	128
        .global         vec_mul
        .type           vec_mul,@function
        .size           vec_mul,(.L_x_1774 - vec_mul)
        .other          vec_mul,@"STO_CUDA_ENTRY STV_DEFAULT"
vec_mul:
.text.vec_mul:
        /* <DEDUP_REMOVED lines=22> */
[----:B---3--:R-:W-:Y:S01]  /*0160*/  IMAD.WIDE R8, R11, 0x8, R8 ;  /* 0x000000080b087825 */ /* 0x008fe200078e0208 */
[----:B----4-:R-:W-:-:S07]  /*0170*/  DMUL R6, R2, R4 ;  /* 0x0000000402067228 */ /* 0x010fce0000000000 */
[----:B------:R-:W-:Y:S01]  /*0180*/  STG.E.64 desc[UR4][R8.64], R6 ;  /* 0x0000000608007986 */ /* 0x000fe2000c101b04 */
[----:B------:R-:W-:Y:S05]  /*0190*/  EXIT ;  /* 0x000000000000794d */ /* 0x000fea0003800000 */
.L_x_1474:
        /* <DEDUP_REMOVED lines=14> */
.L_x_1774:


//--------------------- .text.vec_subFloat        --------------------------
	.section	.text.vec_subFloat,"ax",@progbits
	.align	128
        .global         vec_subFloat
        .type           vec_subFloat,@function
        .size           vec_subFloat,(.L_x_1775 - vec_subFloat)
        .other          vec_subFloat,@"STO_CUDA_ENTRY STV_DEFAULT"
vec_subFloat:
.text.vec_subFloat:
        /* <DEDUP_REMOVED lines=23> */
[----:B----4-:R-:W-:-:S05]  /*0170*/  FADD R9, R2, -R5 ;  /* 0x8000000502097221 */ /* 0x010fca0000000000 */
[----:B------:R-:W-:Y:S01]  /*0180*/  STG.E desc[UR4][R6.64], R9 ;  /* 0x0000000906007986 */ /* 0x000fe2000c101904 */
[----:B------:R-:W-:Y:S05]  /*0190*/  EXIT ;  /* 0x000000000000794d */ /* 0x000fea0003800000 */
.L_x_1475:
        /* <DEDUP_REMOVED lines=14> */
.L_x_1775:


//--------------------- .text.vec_sub             --------------------------
	.section	.text.vec_sub,"ax",@progbits
	.align	128
        .global         vec_sub
        .type           vec_sub,@function
        .size           vec_sub,(.L_x_1776 - vec_sub)
        .other          vec_sub,@"STO_CUDA_ENTRY STV_DEFAULT"
vec_sub:
.text.vec_sub:
        /* <DEDUP_REMOVED lines=23> */
[----:B----4-:R-:W-:-:S07]  /*0170*/  DADD R6, R2, -R4 ;  /* 0x0000000002067229 */ /* 0x010fce0000000804 */
[----:B------:R-:W-:Y:S01]  /*0180*/  STG.E.64 desc[UR4][R8.64], R6 ;  /* 0x0000000608007986 */ /* 0x000fe2000c101b04 */
[----:B------:R-:W-:Y:S05]  /*0190*/  EXIT ;  /* 0x000000000000794d */ /* 0x000fea0003800000 */
.L_x_1476:
        /* <DEDUP_REMOVED lines=14> */
.L_x_1776:


//--------------------- .text.vec_add             --------------------------
	.section	.text.vec_add,"ax",@progbits
	.align	128
        .global         vec_add
        .type           vec_add,@function
        .size           vec_add,(.L_x_1777 - vec_add)
        .other          vec_add,@"STO_CUDA_ENTRY STV_DEFAULT"
vec_add:
.text.vec_add:
        /* <DEDUP_REMOVED lines=23> */
[----:B----4-:R-:W-:-:S07]  /*0170*/  DADD R6, R2, R4 ;  /* 0x0000000002067229 */ /* 0x010fce0000000004 */
[----:B------:R-:W-:Y:S01]  /*0180*/  STG.E.64 desc[UR4][R8.64], R6 ;  /* 0x0000000608007986 */ /* 0x000fe2000c101b04 */
[----:B------:R-:W-:Y:S05]  /*0190*/  EXIT ;  /* 0x000000000000794d */ /* 0x000fea0003800000 */
.L_x_1477:
        /* <DEDUP_REMOVED lines=14> */
.L_x_1777:


//--------------------- .text.vec_set             --------------------------
	.section	.text.vec_set,"ax",@progbits
	.align	128
        .global         vec_set
        .type           vec_set,@function
        .size           vec_set,(.L_x_1778 - vec_set)
        .other          vec_set,@"STO_CUDA_ENTRY STV_DEFAULT"
vec_set:
.text.vec_set:
        /* <DEDUP_REMOVED lines=16> */
[----:B------:R-:W1:Y:S01]  /*0100*/  LDC.64 R4, c[0x0][0x390] ;  /* 0x0000e400ff047b82 */ /* 0x000e620000000a00 */
[----:B0-----:R-:W-:-:S05]  /*0110*/  IMAD.WIDE R2, R7, 0x8, R2 ;  /* 0x0000000807027825 */ /* 0x001fca00078e0202 */
[----:B-1----:R-:W-:Y:S01]  /*0120*/  STG.E.64 desc[UR4][R2.64], R4 ;  /* 0x0000000402007986 */ /* 0x002fe2000c101b04 */
[----:B------:R-:W-:Y:S05]  /*0130*/  EXIT ;  /* 0x000000000000794d */ /* 0x000fea0003800000 */
.L_x_1478:
        /* <DEDUP_REMOVED lines=12> */
.L_x_1778:


//--------------------- .text.vec_eraseNonLocalMaxima --------------------------
	.section	.text.vec_eraseNonLocalMaxima,"ax",@progbits
	.align	128
        .global         vec_eraseNonLocalMaxima
        .type           vec_eraseNonLocalMaxima,@function
        .size           vec_eraseNonLocalMaxima,(.L_x_1779 - vec_eraseNonLocalMaxima)
        .other          vec_eraseNonLocalMaxima,@"STO_CUDA_ENTRY STV_DEFAULT"
vec_eraseNonLocalMaxima:
.text.vec_eraseNonLocalMaxima:
        /* <DEDUP_REMOVED lines=17> */
[----:B-1----:R-:W2:Y:S02]  /*0110*/  LDG.E R2, desc[UR4][R2.64] ;  /* 0x0000000402027981 */ /* 0x002ea4000c1e1900 */
[----:B--2---:R-:W-:-:S13]  /*0120*/  ISETP.NE.AND P0, PT, R2, RZ, PT ;  /* 0x000000ff0200720c */ /* 0x004fda0003f05270 */
[----:B------:R-:W-:Y:S05]  /*0130*/  @P0 EXIT ;  /* 0x000000000000094d */ /* 0x000fea0003800000 */
[----:B------:R-:W0:Y:S01]  /*0140*/  LDC.64 R2, c[0x0][0x388] ;  /* 0x0000e200ff027b82 */ /* 0x000e220000000a00 */
[----:B------:R-:W-:Y:S02]  /*0150*/  HFMA2 R7, -RZ, RZ, -1.875, 0 ;  /* 0xbf800000ff077431 */ /* 0x000fe400000001ff */
[----:B0-----:R-:W-:-:S05]  /*0160*/  IMAD.WIDE R2, R5, 0x4, R2 ;  /* 0x0000000405027825 */ /* 0x001fca00078e0202 */
[----:B------:R-:W-:Y:S01]  /*0170*/  STG.E desc[UR4][R2.64], R7 ;  /* 0x0000000702007986 */ /* 0x000fe2000c101904 */
[----:B------:R-:W-:Y:S05]  /*0180*/  EXIT ;  /* 0x000000000000794d */ /* 0x000fea0003800000 */
.L_x_1479:
        /* <DEDUP_REMOVED lines=15> */
.L_x_1779:


//--------------------- .text.vec_computeLocalMaxima --------------------------
	.section	.text.vec_computeLocalMaxima,"ax",@progbits
	.align	128
        .global         vec_computeLocalMaxima
        .type           vec_computeLocalMaxima,@function
        .size           vec_computeLocalMaxima,(.L_x_1780 - vec_computeLocalMaxima)
        .other          vec_computeLocalMaxima,@"STO_CUDA_ENTRY STV_DEFAULT"
vec_computeLocalMaxima:
.text.vec_computeLocalMaxima:
        /* <DEDUP_REMOVED lines=18> */
[----:B------:R-:W2:Y:S01]  /*0120*/  LDCU.64 UR6, c[0x0][0x358] ;  /* 0x00006b00ff0677ac */ /* 0x000ea20008000a00 */
[----:B-1----:R-:W-:Y:S01]  /*0130*/  UISETP.LT.AND UP0, UPT, UR8, UR9, UPT ;  /* 0x000000090800728c */ /* 0x002fe2000bf01270 */
[-C--:B0-----:R-:W-:Y:S01]  /*0140*/  IMAD R11, R2, R2.reuse, RZ ;  /* 0x00000002020b7224 */ /* 0x081fe200078e02ff */
[----:B------:R-:W-:Y:S02]  /*0150*/  IABS R3, R2 ;  /* 0x0000000200037213 */ /* 0x000fe40000000000 */
[----:B------:R-:W-:Y:S02]  /*0160*/  USEL UR4, UR8, UR9, !UP0 ;  /* 0x0000000908047287 */ /* 0x000fe4000c000000 */
[----:B------:R-:W-:-:S04]  /*0170*/  IABS R7, R11 ;  /* 0x0000000b00077213 */ /* 0x000fc80000000000 */
[----:B------:R-:W0:Y:S08]  /*0180*/  I2F.RP R6, R7 ;  /* 0x0000000700067306 */ /* 0x000e300000209400 */
[----:B0-----:R-:W0:Y:S02]  /*0190*/  MUFU.RCP R6, R6 ;  /* 0x0000000600067308 */ /* 0x001e240000001000 */
[----:B0-----:R-:W-:-:S06]  /*01a0*/  VIADD R4, R6, 0xffffffe ;  /* 0x0ffffffe06047836 */ /* 0x001fcc0000000000 */
[----:B------:R-:W0:Y:S08]  /*01b0*/  I2F.RP R6, R3 ;  /* 0x0000000300067306 */ /* 0x000e300000209400 */
[----:B------:R1:W3:Y:S08]  /*01c0*/  F2I.FTZ.U32.TRUNC.NTZ R5, R4 ;  /* 0x0000000400057305 */ /* 0x0002f0000021f000 */
[----:B0-----:R-:W0:Y:S01]  /*01d0*/  MUFU.RCP R6, R6 ;  /* 0x0000000600067308 */ /* 0x001e220000001000 */
[----:B-1----:R-:W-:-:S02]  /*01e0*/  HFMA2 R4, -RZ, RZ, 0, 0 ;  /* 0x00000000ff047431 */ /* 0x002fc400000001ff */
[----:B---3--:R-:W-:-:S04]  /*01f0*/  IMAD.MOV R8, RZ, RZ, -R5 ;  /* 0x000000ffff087224 */ /* 0x008fc800078e0a05 */
[----:B------:R-:W-:Y:S01]  /*0200*/  IMAD R9, R8, R7, RZ ;  /* 0x0000000708097224 */ /* 0x000fe200078e02ff */
[----:B------:R-:W-:-:S03]  /*0210*/  IABS R8, R11 ;  /* 0x0000000b00087213 */ /* 0x000fc60000000000 */
[----:B------:R-:W-:-:S04]  /*0220*/  IMAD.HI.U32 R5, R5, R9, R4 ;  /* 0x0000000905057227 */ /* 0x000fc800078e0004 */
[----:B------:R-:W-:Y:S02]  /*0230*/  IMAD.MOV.U32 R4, RZ, RZ, R10 ;  /* 0x000000ffff047224 */ /* 0x000fe400078e000a */
[----:B------:R-:W-:Y:S02]  /*0240*/  IMAD.MOV R8, RZ, RZ, -R8 ;  /* 0x000000ffff087224 */ /* 0x000fe400078e0a08 */
[----:B------:R-:W-:-:S04]  /*0250*/  IMAD.HI.U32 R5, R5, R4, RZ ;  /* 0x0000000405057227 */ /* 0x000fc800078e00ff */
[----:B------:R-:W-:Y:S02]  /*0260*/  IMAD R4, R5, R8, R4 ;  /* 0x0000000805047224 */ /* 0x000fe400078e0204 */
[----:B0-----:R-:W-:-:S03]  /*0270*/  VIADD R5, R6, 0xffffffe ;  /* 0x0ffffffe06057836 */ /* 0x001fc60000000000 */
[----:B------:R-:W-:-:S03]  /*0280*/  ISETP.GT.U32.AND P0, PT, R7, R4, PT ;  /* 0x000000040700720c */ /* 0x000fc60003f04070 */
[----:B------:R-:W0:Y:S10]  /*0290*/  F2I.FTZ.U32.TRUNC.NTZ R5, R5 ;  /* 0x0000000500057305 */ /* 0x000e34000021f000 */
[----:B------:R-:W-:-:S02]  /*02a0*/  @!P0 IADD3 R4, PT, PT, R4, -R7, RZ ;  /* 0x8000000704048210 */ /* 0x000fc40007ffe0ff */
[----:B------:R-:W-:Y:S02]  /*02b0*/  ISETP.NE.AND P0, PT, R11, RZ, PT ;  /* 0x000000ff0b00720c */ /* 0x000fe40003f05270 */
[----:B------:R-:W-:-:S13]  /*02c0*/  ISETP.GT.U32.AND P1, PT, R7, R4, PT ;  /* 0x000000040700720c */ /* 0x000fda0003f24070 */
[----:B------:R-:W-:-:S05]  /*02d0*/  @!P1 IMAD.IADD R4, R4, 0x1, -R7 ;  /* 0x0000000104049824 */ /* 0x000fca00078e0a07 */
[----:B------:R-:W-:Y:S01]  /*02e0*/  MOV R9, R4 ;  /* 0x0000000400097202 */ /* 0x000fe20000000f00 */
[----:B0-----:R-:W-:-:S04]  /*02f0*/  IMAD.MOV R4, RZ, RZ, -R5 ;  /* 0x000000ffff047224 */ /* 0x001fc800078e0a05 */
[----:B------:R-:W-:Y:S02]  /*0300*/  IMAD R7, R4, R3, RZ ;  /* 0x0000000304077224 */ /* 0x000fe400078e02ff */
[----:B------:R-:W-:Y:S02]  /*0310*/  HFMA2 R4, -RZ, RZ, 0, 0 ;  /* 0x00000000ff047431 */ /* 0x000fe400000001ff */
[----:B------:R-:W-:Y:S01]  /*0320*/  @!P2 IMAD.MOV R9, RZ, RZ, -R9 ;  /* 0x000000ffff09a224 */ /* 0x000fe200078e0a09 */
[----:B------:R-:W-:-:S04]  /*0330*/  @!P0 LOP3.LUT R9, RZ, R11, RZ, 0x33, !PT ;  /* 0x0000000bff098212 */ /* 0x000fc800078e33ff */
[----:B------:R-:W-:Y:S01]  /*0340*/  IABS R6, R9 ;  /* 0x0000000900067213 */ /* 0x000fe20000000000 */
[----:B------:R-:W-:-:S06]  /*0350*/  IMAD.HI.U32 R4, R5, R7, R4 ;  /* 0x0000000705047227 */ /* 0x000fcc00078e0004 */
        /* <DEDUP_REMOVED lines=10> */
[----:B------:R-:W-:-:S05]  /*0400*/  @P0 VIADD R4, R4, 0x1 ;  /* 0x0000000104040836 */ /* 0x000fca0000000000 */
[----:B------:R-:W-:Y:S02]  /*0410*/  MOV R3, R4 ;  /* 0x0000000400037202 */ /* 0x000fe40000000f00 */
[----:B------:R-:W0:Y:S03]  /*0420*/  LDC.64 R4, c[0x0][0x388] ;  /* 0x0000e200ff047b82 */ /* 0x000e260000000a00 */
[----:B------:R-:W-:Y:S01]  /*0430*/  @!P1 IMAD.MOV R3, RZ, RZ, -R3 ;  /* 0x000000ffff039224 */ /* 0x000fe200078e0a03 */
[----:B------:R-:W-:-:S04]  /*0440*/  @!P2 LOP3.LUT R3, RZ, R2, RZ, 0x33, !PT ;  /* 0x00000002ff03a212 */ /* 0x000fc800078e33ff */
[----:B------:R-:W-:-:S05]  /*0450*/  IADD3 R7, PT, PT, -R3, RZ, RZ ;  /* 0x000000ff03077210 */ /* 0x000fca0007ffe1ff */
[----:B------:R-:W-:-:S05]  /*0460*/  IMAD R6, R2, R7, R9 ;  /* 0x0000000702067224 */ /* 0x000fca00078e0209 */
[----:B------:R-:W-:Y:S01]  /*0470*/  VIMNMX R7, PT, PT, R3, R6, PT ;  /* 0x0000000603077248 */ /* 0x000fe20003fe0100 */
[----:B------:R-:W-:-:S03]  /*0480*/  VIADD R6, R6, UR4 ;  /* 0x0000000406067c36 */ /* 0x000fc60008000000 */
[----:B------:R-:W-:Y:S02]  /*0490*/  ISETP.GE.AND P0, PT, R7, UR4, PT ;  /* 0x0000000407007c0c */ /* 0x000fe4000bf06270 */
[----:B------:R-:W-:-:S04]  /*04a0*/  VIADDMNMX R3, R3, UR4, R6, !PT ;  /* 0x0000000403037c46 */ /* 0x000fc8000f800106 */
[----:B------:R-:W-:Y:S01]  /*04b0*/  ISETP.GE.OR P0, PT, R3, R2, !P0 ;  /* 0x000000020300720c */ /* 0x000fe20004706670 */
[----:B0-----:R-:W-:-:S05]  /*04c0*/  IMAD.WIDE R2, R0, 0x4, R4 ;  /* 0x0000000400027825 */ /* 0x001fca00078e0204 */
[----:B--2---:R0:W-:Y:S07]  /*04d0*/  STG.E desc[UR6][R2.64], RZ ;  /* 0x000000ff02007986 */ /* 0x0041ee000c101906 */
[----:B------:R-:W-:Y:S05]  /*04e0*/  @P0 EXIT ;  /* 0x000000000000094d */ /* 0x000fea0003800000 */
[----:B------:R-:W-:-:S09]  /*04f0*/  UISETP.GE.AND UP0, UPT, UR8, URZ, UPT ;  /* 0x000000ff0800728c */ /* 0x000fd2000bf06270 */
[----:B------:R-:W-:Y:S05]  /*0500*/  BRA.U !UP0, `(.L_x_1480) ;  /* 0x00000001081c7547 */ /* 0x000fea000b800000 */
[----:B------:R-:W1:Y:S08]  /*0510*/  LDC.64 R4, c[0x0][0x398] ;  /* 0x0000e600ff047b82 */ /* 0x000e700000000a00 */
[----:B------:R-:W2:Y:S01]  /*0520*/  LDC.64 R6, c[0x0][0x398] ;  /* 0x0000e600ff067b82 */ /* 0x000ea20000000a00 */
[----:B-1----:R-:W-:-:S06]  /*0530*/  IMAD.WIDE R4, R0, 0x4, R4 ;  /* 0x0000000400047825 */ /* 0x002fcc00078e0204 */
[----:B------:R-:W3:Y:S04]  /*0540*/  LDG.E R4, desc[UR6][R4.64] ;  /* 0x0000000604047981 */ /* 0x000ee8000c1e1900 */
[----:B--2---:R-:W3:Y:S02]  /*0550*/  LDG.E R7, desc[UR6][R6.64] ;  /* 0x0000000606077981 */ /* 0x004ee4000c1e1900 */
[----:B---3--:R-:W-:-:S13]  /*0560*/  FSETP.GEU.AND P0, PT, R4, R7, PT ;  /* 0x000000070400720b */ /* 0x008fda0003f0e000 */
[----:B------:R-:W-:Y:S05]  /*0570*/  @!P0 EXIT ;  /* 0x000000000000894d */ /* 0x000fea0003800000 */
.L_x_1480:
[----:B------:R-:W-:-:S05]  /*0580*/  HFMA2 R5, -RZ, RZ, 0, 5.9604644775390625e-08 ;  /* 0x00000001ff057431 */ /* 0x000fca00000001ff */
[----:B------:R-:W-:Y:S01]  /*0590*/  STG.E desc[UR6][R2.64], R5 ;  /* 0x0000000502007986 */ /* 0x000fe2000c101906 */
[----:B------:R-:W-:Y:S05]  /*05a0*/  EXIT ;  /* 0x000000000000794d */ /* 0x000fea0003800000 */
.L_x_1481:
        /* <DEDUP_REMOVED lines=13> */
.L_x_1780:


//--------------------- .text.vec_initIndex       --------------------------
	.section	.text.vec_initIndex,"ax",@progbits
	.align	128
        .global         vec_initIndex
        .type           vec_initIndex,@function
        .size           vec_initIndex,(.L_x_1781 - vec_initIndex)
        .other          vec_initIndex,@"STO_CUDA_ENTRY STV_DEFAULT"
vec_initIndex:
.text.vec_initIndex:
        /* <DEDUP_REMOVED lines=17> */
[----:B-1----:R-:W-:Y:S01]  /*0110*/  STG.E desc[UR4][R2.64], R5 ;  /* 0x0000000502007986 */ /* 0x002fe2000c101904 */
[----:B------:R-:W-:Y:S05]  /*0120*/  EXIT ;  /* 0x000000000000794d */ /* 0x000fea0003800000 */
.L_x_1482:
        /* <DEDUP_REMOVED lines=13> */
.L_x_1781:


//--------------------- .nv.global.init           --------------------------
	.section	.nv.global.init,"aw",@progbits
	.align	16
.nv.global.init:
	.type		__cudart_sin_cos_coeffs,@object
	.size		__cudart_sin_cos_coeffs,(__cudart_i2opi_d - __cudart_sin_cos_coeffs)
__cudart_sin_cos_coeffs:
        /*0000*/ 	.byte	0x46, 0xd2, 0xb0, 0x2c, 0xf1, 0xe5, 0x5a, 0xbe, 0x92, 0xe3, 0xac, 0x69, 0xe3, 0x1d, 0xc7, 0x3e
        /*0010*/ 	.byte	0xa1, 0x62, 0xdb, 0x19, 0xa0, 0x01, 0x2a, 0xbf, 0x18, 0x08, 0x11, 0x11, 0x11, 0x11, 0x81, 0x3f
        /*0020*/ 	.byte	0x54, 0x55, 0x55, 0x55, 0x55, 0x55, 0xc5, 0xbf, 0x00, 0x00, 0x00, 0x00, 0x00, 0x00, 0x00, 0x00
        /*0030*/ 	.byte	0x00, 0x00, 0x00, 0x00, 0x00, 0x00, 0x00, 0x00, 0x64, 0x81, 0xfd, 0x20, 0x83, 0xff, 0xa8, 0xbd
        /*0040*/ 	.byte	0x28, 0x85, 0xef, 0xc1, 0xa7, 0xee, 0x21, 0x3e, 0xd9, 0xe6, 0x06, 0x8e, 0x4f, 0x7e, 0x92, 0xbe
        /*0050*/ 	.byte	0xe9, 0xbc, 0xdd, 0x19, 0xa0, 0x01, 0xfa, 0x3e, 0x47, 0x5d, 0xc1, 0x16, 0x6c, 0xc1, 0x56, 0xbf
        /*0060*/ 	.byte	0x51, 0x55, 0x55, 0x55, 0x55, 0x55, 0xa5, 0x3f, 0x00, 0x00, 0x00, 0x00, 0x00, 0x00, 0xe0, 0xbf
        /*0070*/ 	.byte	0x00, 0x00, 0x00, 0x00, 0x00, 0x00, 0xf0, 0x3f, 0x00, 0x00, 0x00, 0x00, 0x00, 0x00, 0x00, 0x00
	.type		__cudart_i2opi_d,@object
	.size		__cudart_i2opi_d,(__cudart_i2opi_f - __cudart_i2opi_d)
__cudart_i2opi_d:
        /* <DEDUP_REMOVED lines=9> */
	.type		__cudart_i2opi_f,@object
	.size		__cudart_i2opi_f,($str$1 - __cudart_i2opi_f)
__cudart_i2opi_f:
        /*0110*/ 	.byte	0x41, 0x90, 0x43, 0x3c, 0x99, 0x95, 0x62, 0xdb, 0xc0, 0xdd, 0x34, 0xf5, 0xd1, 0x57, 0x27, 0xfc
        /*0120*/ 	.byte	0x29, 0x15, 0x44, 0x4e, 0x6e, 0x83, 0xf9, 0xa2
	.type		$str$1,@object
	.size		$str$1,($str$2 - $str$1)
$str$1:
        /*0128*/ 	.byte	0x6b, 0x7a, 0x20, 0x2d, 0x3e, 0x20, 0x25, 0x64, 0x20, 0x20, 0x25, 0x66, 0x20, 0x20, 0x0a, 0x00
	.type		$str$2,@object
	.size		$str$2,($str$3 - $str$2)
$str$2:
        /*0138*/ 	.byte	0x5a, 0x55, 0x54, 0x20, 0x25, 0x64, 0x20, 0x20, 0x25, 0x64, 0x20, 0x20, 0x25, 0x64, 0x0a, 0x00
	.type		$str$3,@object
	.size		$str$3,(.L_5 - $str$3)
$str$3:
        /*0148*/ 	.byte	0x6d, 0x5f, 0x70, 0x6f, 0x73, 0x69, 0x74, 0x3a, 0x25, 0x6c, 0x64, 0x20, 0x20, 0x20, 0x70, 0x5f
        /*0158*/ 	.byte	0x69, 0x6d, 0x3a, 0x25, 0x6c, 0x64, 0x20, 0x20, 0x20, 0x70, 0x5f, 0x70, 0x73, 0x66, 0x3a, 0x25
        /*0168*/ 	.byte	0x6c, 0x64, 0x20, 0x20, 0x78, 0x5f, 0x70, 0x73, 0x66, 0x3a, 0x25, 0x64, 0x20, 0x20, 0x20, 0x20
        /*0178*/ 	.byte	0x79, 0x5f, 0x70, 0x73, 0x66, 0x3a, 0x25, 0x64, 0x20, 0x20, 0x20, 0x20, 0x20, 0x20, 0x20, 0x20
        /*0188*/ 	.byte	0x6f, 0x5f, 0x70, 0x6f, 0x73, 0x69, 0x74, 0x3a, 0x25, 0x6c, 0x64, 0x20, 0x20, 0x20, 0x20, 0x20
        /*0198*/ 	.byte	0x20, 0x6e, 0x3a, 0x25, 0x6c, 0x64, 0x20, 0x20, 0x20, 0x20, 0x76, 0x5f, 0x69, 0x6d, 0x3a, 0x25
        /*01a8*/ 	.byte	0x66, 0x20, 0x20, 0x20, 0x76, 0x5f, 0x70, 0x73, 0x66, 0x3a, 0x25, 0x66, 0x0a, 0x00
.L_5:


//--------------------- .nv.shared.reserved.0     --------------------------
	.section	.nv.shared.reserved.0,"aw",@nobits
	.weak		__nv_reservedSMEM_offset_0_alias
	.size		__nv_reservedSMEM_offset_0_alias, 0, 64
	.other		__nv_reservedSMEM_offset_0_alias,@"STO_CUDA_RESERVED_SHARED STV_DEFAULT"
__nv_reservedSMEM_offset_0_alias:
	.zero		0
	.zero		64


//--------------------- .nv.global                --------------------------
	.section	.nv.global,"aw",@nobits
	.align	4
.nv.global:
	.type		barrier2,@object
	.size		barrier2,(truc - barrier2)
barrier2:
	.zero		4
	.type		truc,@object
	.size		truc,(barrier - truc)
truc:
	.zero		4
	.type		barrier,@object
	.size		barrier,(.L_1 - barrier)
barrier:
	.zero		4
.L_1:


//--------------------- .nv.constant0.vec_manualFilteringStackedFast --------------------------
	.section	.nv.constant0.vec_manualFilteringStackedFast,"a",@progbits
	.sectionflags	@""
	.align	4
.nv.constant0.vec_manualFilteringStackedFast:
	.zero		960


//--------------------- .nv.constant0.vec_manualFilteringFast --------------------------
	.section	.nv.constant0.vec_manualFilteringFast,"a",@progbits
	.sectionflags	@""
	.align	4
.nv.constant0.vec_manualFilteringFast:
	.zero		952


//--------------------- .nv.constant0.vec_manualFilteringStacked --------------------------
	.section	.nv.constant0.vec_manualFilteringStacked,"a",@progbits
	.sectionflags	@""
	.align	4
.nv.constant0.vec_manualFilteringStacked:
	.zero		944


//--------------------- .nv.constant0.vec_manualFiltering --------------------------
	.section	.nv.constant0.vec_manualFiltering,"a",@progbits
	.sectionflags	@""
	.align	4
.nv.constant0.vec_manualFiltering:
	.zero		936


//--------------------- .nv.constant0.vec_localMean --------------------------
	.section	.nv.constant0.vec_localMean,"a",@progbits
	.sectionflags	@""
	.align	4
.nv.constant0.vec_localMean:
	.zero		928


//--------------------- .nv.constant0.vec_localMaximum --------------------------
	.section	.nv.constant0.vec_localMaximum,"a",@progbits
	.sectionflags	@""
	.align	4
.nv.constant0.vec_localMaximum:
	.zero		928


//--------------------- .nv.constant0.vec_localMinimum --------------------------
	.section	.nv.constant0.vec_localMinimum,"a",@progbits
	.sectionflags	@""
	.align	4
.nv.constant0.vec_localMinimum:
	.zero		928


//--------------------- .nv.constant0.vec_manualFilteringTest --------------------------
	.section	.nv.constant0.vec_manualFilteringTest,"a",@progbits
	.sectionflags	@""
	.align	4
.nv.constant0.vec_manualFilteringTest:
	.zero		960


//--------------------- .nv.constant0.vec_divCorrelation --------------------------
	.section	.nv.constant0.vec_divCorrelation,"a",@progbits
	.sectionflags	@""
	.align	4
.nv.constant0.vec_divCorrelation:
	.zero		936


//--------------------- .nv.constant0.vec_computeCRLB --------------------------
	.section	.nv.constant0.vec_computeCRLB,"a",@progbits
	.sectionflags	@""
	.align	4
.nv.constant0.vec_computeCRLB:
	.zero		928


//--------------------- .nv.constant0.vec_updateMandOP --------------------------
	.section	.nv.constant0.vec_updateMandOP,"a",@progbits
	.sectionflags	@""
	.align	4
.nv.constant0.vec_updateMandOP:
	.zero		932


//--------------------- .nv.constant0.vec_divScalarFloat --------------------------
	.section	.nv.constant0.vec_divScalarFloat,"a",@progbits
	.sectionflags	@""
	.align	4
.nv.constant0.vec_divScalarFloat:
	.zero		924


//--------------------- .nv.constant0.vec_subtractMeanWithSumAsInputWithPositiveConstraint --------------------------
	.section	.nv.constant0.vec_subtractMeanWithSumAsInputWithPositiveConstraint,"a",@progbits
	.sectionflags	@""
	.align	4
.nv.constant0.vec_subtractMeanWithSumAsInputWithPositiveConstraint:
	.zero		932


//--------------------- .nv.constant0.vec_max     --------------------------
	.section	.nv.constant0.vec_max,"a",@progbits
	.sectionflags	@""
	.align	4
.nv.constant0.vec_max:
	.zero		916


//--------------------- .nv.constant0.vec_chiScore --------------------------
	.section	.nv.constant0.vec_chiScore,"a",@progbits
	.sectionflags	@""
	.align	4
.nv.constant0.vec_chiScore:
	.zero		928


//--------------------- .nv.constant0.vec_initializeVectorToValue --------------------------
	.section	.nv.constant0.vec_initializeVectorToValue,"a",@progbits
	.sectionflags	@""
	.align	4
.nv.constant0.vec_initializeVectorToValue:
	.zero		916


//--------------------- .nv.constant0.vec_initializeDeconvolution --------------------------
	.section	.nv.constant0.vec_initializeDeconvolution,"a",@progbits
	.sectionflags	@""
	.align	4
.nv.constant0.vec_initializeDeconvolution:
	.zero		932


//--------------------- .nv.constant0.vec_makeResultCorrelationNormalized --------------------------
	.section	.nv.constant0.vec_makeResultCorrelationNormalized,"a",@progbits
	.sectionflags	@""
	.align	4
.nv.constant0.vec_makeResultCorrelationNormalized:
	.zero		956


//--------------------- .nv.constant0.vec_turnMatrixMany --------------------------
	.section	.nv.constant0.vec_turnMatrixMany,"a",@progbits
	.sectionflags	@""
	.align	4
.nv.constant0.vec_turnMatrixMany:
	.zero		944


//--------------------- .nv.constant0.vec_makeResultCorrelationMany --------------------------
	.section	.nv.constant0.vec_makeResultCorrelationMany,"a",@progbits
	.sectionflags	@""
	.align	4
.nv.constant0.vec_makeResultCorrelationMany:
	.zero		960


//--------------------- .nv.constant0.vec_normalizeCorrelation --------------------------
	.section	.nv.constant0.vec_normalizeCorrelation,"a",@progbits
	.sectionflags	@""
	.align	4
.nv.constant0.vec_normalizeCorrelation:
	.zero		952


//--------------------- .nv.constant0.vec_makeResultCorrelation --------------------------
	.section	.nv.constant0.vec_makeResultCorrelation,"a",@progbits
	.sectionflags	@""
	.align	4
.nv.constant0.vec_makeResultCorrelation:
	.zero		936


//--------------------- .nv.constant0.vec_mycusparsemoduloSsctr --------------------------
	.section	.nv.constant0.vec_mycusparsemoduloSsctr,"a",@progbits
	.sectionflags	@""
	.align	4
.nv.constant0.vec_mycusparsemoduloSsctr:
	.zero		936


//--------------------- .nv.constant0.vec_mycusparsemoduloSsctrMany --------------------------
	.section	.nv.constant0.vec_mycusparsemoduloSsctrMany,"a",@progbits
	.sectionflags	@""
	.align	4
.nv.constant0.vec_mycusparsemoduloSsctrMany:
	.zero		968


//--------------------- .nv.constant0.vec_copyMany --------------------------
	.section	.nv.constant0.vec_copyMany,"a",@progbits
	.sectionflags	@""
	.align	4
.nv.constant0.vec_copyMany:
	.zero		944


//--------------------- .nv.constant0.vec_complexeMulKernelMany --------------------------
	.section	.nv.constant0.vec_complexeMulKernelMany,"a",@progbits
	.sectionflags	@""
	.align	4
.nv.constant0.vec_complexeMulKernelMany:
	.zero		944


//--------------------- .nv.constant0.vec_complexeMulKernel --------------------------
	.section	.nv.constant0.vec_complexeMulKernel,"a",@progbits
	.sectionflags	@""
	.align	4
.nv.constant0.vec_complexeMulKernel:
	.zero		928


//--------------------- .nv.constant0.vec_complexeConjugateKernelSubtract --------------------------
	.section	.nv.constant0.vec_complexeConjugateKernelSubtract,"a",@progbits
	.sectionflags	@""
	.align	4
.nv.constant0.vec_complexeConjugateKernelSubtract:
	.zero		928


//--------------------- .nv.constant0.vec_complexeConjugateKernel --------------------------
	.section	.nv.constant0.vec_complexeConjugateKernel,"a",@progbits
	.sectionflags	@""
	.align	4
.nv.constant0.vec_complexeConjugateKernel:
	.zero		928


//--------------------- .nv.constant0.vec_float2double --------------------------
	.section	.nv.constant0.vec_float2double,"a",@progbits
	.sectionflags	@""
	.align	4
.nv.constant0.vec_float2double:
	.zero		920


//--------------------- .nv.constant0.vec_double2float --------------------------
	.section	.nv.constant0.vec_double2float,"a",@progbits
	.sectionflags	@""
	.align	4
.nv.constant0.vec_double2float:
	.zero		920


//--------------------- .nv.constant0.vec_shrink  --------------------------
	.section	.nv.constant0.vec_shrink,"a",@progbits
	.sectionflags	@""
	.align	4
.nv.constant0.vec_shrink:
	.zero		924


//--------------------- .nv.constant0.vec_addPhotonsAndBackgroundMany_f --------------------------
	.section	.nv.constant0.vec_addPhotonsAndBackgroundMany_f,"a",@progbits
	.sectionflags	@""
	.align	4
.nv.constant0.vec_addPhotonsAndBackgroundMany_f:
	.zero		928


//--------------------- .nv.constant0.vec_addPhotonsAndBackgroundMany_scmos --------------------------
	.section	.nv.constant0.vec_addPhotonsAndBackgroundMany_scmos,"a",@progbits
	.sectionflags	@""
	.align	4
.nv.constant0.vec_addPhotonsAndBackgroundMany_scmos:
	.zero		936


//--------------------- .nv.constant0.vec_addPhotonsAndBackgroundMany --------------------------
	.section	.nv.constant0.vec_addPhotonsAndBackgroundMany,"a",@progbits
	.sectionflags	@""
	.align	4
.nv.constant0.vec_addPhotonsAndBackgroundMany:
	.zero		928


//--------------------- .nv.constant0.vec_addPhotonsAndBackgroundManyReshuffle_scmos --------------------------
	.section	.nv.constant0.vec_addPhotonsAndBackgroundManyReshuffle_scmos,"a",@progbits
	.sectionflags	@""
	.align	4
.nv.constant0.vec_addPhotonsAndBackgroundManyReshuffle_scmos:
	.zero		944


//--------------------- .nv.constant0.vec_addPhotonsAndBackgroundManyReshuffle --------------------------
	.section	.nv.constant0.vec_addPhotonsAndBackgroundManyReshuffle,"a",@progbits
	.sectionflags	@""
	.align	4
.nv.constant0.vec_addPhotonsAndBackgroundManyReshuffle:
	.zero		936


//--------------------- .nv.constant0.vec_computeGaussianLikelihood --------------------------
	.section	.nv.constant0.vec_computeGaussianLikelihood,"a",@progbits
	.sectionflags	@""
	.align	4
.nv.constant0.vec_computeGaussianLikelihood:
	.zero		928


//--------------------- .nv.constant0.vec_computePoissonLikelihood --------------------------
	.section	.nv.constant0.vec_computePoissonLikelihood,"a",@progbits
	.sectionflags	@""
	.align	4
.nv.constant0.vec_computePoissonLikelihood:
	.zero		928


//--------------------- .nv.constant0.vec_divScalarMany_f --------------------------
	.section	.nv.constant0.vec_divScalarMany_f,"a",@progbits
	.sectionflags	@""
	.align	4
.nv.constant0.vec_divScalarMany_f:
	.zero		936


//--------------------- .nv.constant0.vec_computeModelMany3_scmos --------------------------
	.section	.nv.constant0.vec_computeModelMany3_scmos,"a",@progbits
	.sectionflags	@""
	.align	4
.nv.constant0.vec_computeModelMany3_scmos:
	.zero		944


//--------------------- .nv.constant0.vec_computeModelMany2_scmos --------------------------
	.section	.nv.constant0.vec_computeModelMany2_scmos,"a",@progbits
	.sectionflags	@""
	.align	4
.nv.constant0.vec_computeModelMany2_scmos:
	.zero		944


//--------------------- .nv.constant0.vec_computeModelMany1_scmos --------------------------
	.section	.nv.constant0.vec_computeModelMany1_scmos,"a",@progbits
	.sectionflags	@""
	.align	4
.nv.constant0.vec_computeModelMany1_scmos:
	.zero		944


//--------------------- .nv.constant0.vec_computeModelMany3 --------------------------
	.section	.nv.constant0.vec_computeModelMany3,"a",@progbits
	.sectionflags	@""
	.align	4
.nv.constant0.vec_computeModelMany3:
	.zero		936


//--------------------- .nv.constant0.vec_computeModelMany2 --------------------------
	.section	.nv.constant0.vec_computeModelMany2,"a",@progbits
	.sectionflags	@""
	.align	4
.nv.constant0.vec_computeModelMany2:
	.zero		936


//--------------------- .nv.constant0.vec_computeModelMany1 --------------------------
	.section	.nv.constant0.vec_computeModelMany1,"a",@progbits
	.sectionflags	@""
	.align	4
.nv.constant0.vec_computeModelMany1:
	.zero		936


//--------------------- .nv.constant0.vec_mulMany_f --------------------------
	.section	.nv.constant0.vec_mulMany_f,"a",@progbits
	.sectionflags	@""
	.align	4
.nv.constant0.vec_mulMany_f:
	.zero		928


//--------------------- .nv.constant0.vec_divScalarMany --------------------------
	.section	.nv.constant0.vec_divScalarMany,"a",@progbits
	.sectionflags	@""
	.align	4
.nv.constant0.vec_divScalarMany:
	.zero		928


//--------------------- .nv.constant0.vec_mulMany --------------------------
	.section	.nv.constant0.vec_mulMany,"a",@progbits
	.sectionflags	@""
	.align	4
.nv.constant0.vec_mulMany:
	.zero		928


//--------------------- .nv.constant0.vec_computePSF_signalNsqrtMany_fcrop --------------------------
	.section	.nv.constant0.vec_computePSF_signalNsqrtMany_fcrop,"a",@progbits
	.sectionflags	@""
	.align	4
.nv.constant0.vec_computePSF_signalNsqrtMany_fcrop:
	.zero		952


//--------------------- .nv.constant0.vec_computePSF_signalNsqrtMany_f --------------------------
	.section	.nv.constant0.vec_computePSF_signalNsqrtMany_f,"a",@progbits
	.sectionflags	@""
	.align	4
.nv.constant0.vec_computePSF_signalNsqrtMany_f:
	.zero		944


//--------------------- .nv.constant0.vec_computePSF_signalNsqrtMany --------------------------
	.section	.nv.constant0.vec_computePSF_signalNsqrtMany,"a",@progbits
	.sectionflags	@""
	.align	4
.nv.constant0.vec_computePSF_signalNsqrtMany:
	.zero		944


//--------------------- .nv.constant0.vec_computePSF_signalNsqrt --------------------------
	.section	.nv.constant0.vec_computePSF_signalNsqrt,"a",@progbits
	.sectionflags	@""
	.align	4
.nv.constant0.vec_computePSF_signalNsqrt:
	.zero		944


//--------------------- .nv.constant0.vec_computePSF_signalsqrt --------------------------
	.section	.nv.constant0.vec_computePSF_signalsqrt,"a",@progbits
	.sectionflags	@""
	.align	4
.nv.constant0.vec_computePSF_signalsqrt:
	.zero		936


//--------------------- .nv.constant0.vec_computePSF_signalN2Many_f --------------------------
	.section	.nv.constant0.vec_computePSF_signalN2Many_f,"a",@progbits
	.sectionflags	@""
	.align	4
.nv.constant0.vec_computePSF_signalN2Many_f:
	.zero		960


//--------------------- .nv.constant0.vec_computePSF_signalN2Many --------------------------
	.section	.nv.constant0.vec_computePSF_signalN2Many,"a",@progbits
	.sectionflags	@""
	.align	4
.nv.constant0.vec_computePSF_signalN2Many:
	.zero		968


//--------------------- .nv.constant0.vec_computePSF_signalN2 --------------------------
	.section	.nv.constant0.vec_computePSF_signalN2,"a",@progbits
	.sectionflags	@""
	.align	4
.nv.constant0.vec_computePSF_signalN2:
	.zero		960


//--------------------- .nv.constant0.vec_computePSF_signalN --------------------------
	.section	.nv.constant0.vec_computePSF_signalN,"a",@progbits
	.sectionflags	@""
	.align	4
.nv.constant0.vec_computePSF_signalN:
	.zero		944


//--------------------- .nv.constant0.vec_computePSF_signal --------------------------
	.section	.nv.constant0.vec_computePSF_signal,"a",@progbits
	.sectionflags	@""
	.align	4
.nv.constant0.vec_computePSF_signal:
	.zero		936


//--------------------- .nv.constant0.vec_thetest --------------------------
	.section	.nv.constant0.vec_thetest,"a",@progbits
	.sectionflags	@""
	.align	4
.nv.constant0.vec_thetest:
	.zero		912


//--------------------- .nv.constant0.vec_skellam_order1 --------------------------
	.section	.nv.constant0.vec_skellam_order1,"a",@progbits
	.sectionflags	@""
	.align	4
.nv.constant0.vec_skellam_order1:
	.zero		936


//--------------------- .nv.constant0.vec_computeLikelihoodDeconvolution --------------------------
	.section	.nv.constant0.vec_computeLikelihoodDeconvolution,"a",@progbits
	.sectionflags	@""
	.align	4
.nv.constant0.vec_computeLikelihoodDeconvolution:
	.zero		928


//--------------------- .nv.constant0.vec_addanddivide --------------------------
	.section	.nv.constant0.vec_addanddivide,"a",@progbits
	.sectionflags	@""
	.align	4
.nv.constant0.vec_addanddivide:
	.zero		936


//--------------------- .nv.constant0.vec_addFloat --------------------------
	.section	.nv.constant0.vec_addFloat,"a",@progbits
	.sectionflags	@""
	.align	4
.nv.constant0.vec_addFloat:
	.zero		928


//--------------------- .nv.constant0.vec_computePSF_phaseNManywithOil_f --------------------------
	.section	.nv.constant0.vec_computePSF_phaseNManywithOil_f,"a",@progbits
	.sectionflags	@""
	.align	4
.nv.constant0.vec_computePSF_phaseNManywithOil_f:
	.zero		1012


//--------------------- .nv.constant0.vec_computePSF_phaseNMany_f --------------------------
	.section	.nv.constant0.vec_computePSF_phaseNMany_f,"a",@progbits
	.sectionflags	@""
	.align	4
.nv.constant0.vec_computePSF_phaseNMany_f:
	.zero		988


//--------------------- .nv.constant0.vec_checkLikelihood --------------------------
	.section	.nv.constant0.vec_checkLikelihood,"a",@progbits
	.sectionflags	@""
	.align	4
.nv.constant0.vec_checkLikelihood:
	.zero		944


//--------------------- .nv.constant0.vec_updateParameter --------------------------
	.section	.nv.constant0.vec_updateParameter,"a",@progbits
	.sectionflags	@""
	.align	4
.nv.constant0.vec_updateParameter:
	.zero		968


//--------------------- .nv.constant0.vec_shiftParameter --------------------------
	.section	.nv.constant0.vec_shiftParameter,"a",@progbits
	.sectionflags	@""
	.align	4
.nv.constant0.vec_shiftParameter:
	.zero		920


//--------------------- .nv.constant0.vec_cropFromImageFloat --------------------------
	.section	.nv.constant0.vec_cropFromImageFloat,"a",@progbits
	.sectionflags	@""
	.align	4
.nv.constant0.vec_cropFromImageFloat:
	.zero		952


//--------------------- .nv.constant0.vec_cropFromImage --------------------------
	.section	.nv.constant0.vec_cropFromImage,"a",@progbits
	.sectionflags	@""
	.align	4
.nv.constant0.vec_cropFromImage:
	.zero		952


//--------------------- .nv.constant0.vec_computeFisherMatrix --------------------------
	.section	.nv.constant0.vec_computeFisherMatrix,"a",@progbits
	.sectionflags	@""
	.align	4
.nv.constant0.vec_computeFisherMatrix:
	.zero		960


//--------------------- .nv.constant0.vec_chi2    --------------------------
	.section	.nv.constant0.vec_chi2,"a",@progbits
	.sectionflags	@""
	.align	4
.nv.constant0.vec_chi2:
	.zero		936


//--------------------- .nv.constant0.vec_partialModel --------------------------
	.section	.nv.constant0.vec_partialModel,"a",@progbits
	.sectionflags	@""
	.align	4
.nv.constant0.vec_partialModel:
	.zero		932


//--------------------- .nv.constant0.vec_subtractModelwithPhotonNumber --------------------------
	.section	.nv.constant0.vec_subtractModelwithPhotonNumber,"a",@progbits
	.sectionflags	@""
	.align	4
.nv.constant0.vec_subtractModelwithPhotonNumber:
	.zero		940


//--------------------- .nv.constant0.vec_computeModelwithPhotonNumber --------------------------
	.section	.nv.constant0.vec_computeModelwithPhotonNumber,"a",@progbits
	.sectionflags	@""
	.align	4
.nv.constant0.vec_computeModelwithPhotonNumber:
	.zero		932


//--------------------- .nv.constant0.vec_computeLikelihoodAndModelwithPhotonNumberAndBackground --------------------------
	.section	.nv.constant0.vec_computeLikelihoodAndModelwithPhotonNumberAndBackground,"a",@progbits
	.sectionflags	@""
	.align	4
.nv.constant0.vec_computeLikelihoodAndModelwithPhotonNumberAndBackground:
	.zero		960


//--------------------- .nv.constant0.vec_computeModelAndLikelihood --------------------------
	.section	.nv.constant0.vec_computeModelAndLikelihood,"a",@progbits
	.sectionflags	@""
	.align	4
.nv.constant0.vec_computeModelAndLikelihood:
	.zero		984


//--------------------- .nv.constant0.vec_computePSF_phaseNMany --------------------------
	.section	.nv.constant0.vec_computePSF_phaseNMany,"a",@progbits
	.sectionflags	@""
	.align	4
.nv.constant0.vec_computePSF_phaseNMany:
	.zero		988


//--------------------- .nv.constant0.vec_computePSF_phaseNwithOil --------------------------
	.section	.nv.constant0.vec_computePSF_phaseNwithOil,"a",@progbits
	.sectionflags	@""
	.align	4
.nv.constant0.vec_computePSF_phaseNwithOil:
	.zero		1024


//--------------------- .nv.constant0.vec_computePSF_phaseN --------------------------
	.section	.nv.constant0.vec_computePSF_phaseN,"a",@progbits
	.sectionflags	@""
	.align	4
.nv.constant0.vec_computePSF_phaseN:
	.zero		992


//--------------------- .nv.constant0.vec_computePSF_phase --------------------------
	.section	.nv.constant0.vec_computePSF_phase,"a",@progbits
	.sectionflags	@""
	.align	4
.nv.constant0.vec_computePSF_phase:
	.zero		984


//--------------------- .nv.constant0.vec_testkernel --------------------------
	.section	.nv.constant0.vec_testkernel,"a",@progbits
	.sectionflags	@""
	.align	4
.nv.constant0.vec_testkernel:
	.zero		928


//--------------------- .nv.constant0.vec_remainder --------------------------
	.section	.nv.constant0.vec_remainder,"a",@progbits
	.sectionflags	@""
	.align	4
.nv.constant0.vec_remainder:
	.zero		928


//--------------------- .nv.constant0.vec_pow     --------------------------
	.section	.nv.constant0.vec_pow,"a",@progbits
	.sectionflags	@""
	.align	4
.nv.constant0.vec_pow:
	.zero		928


//--------------------- .nv.constant0.vec_nextafter --------------------------
	.section	.nv.constant0.vec_nextafter,"a",@progbits
	.sectionflags	@""
	.align	4
.nv.constant0.vec_nextafter:
	.zero		928


//--------------------- .nv.constant0.vec_hypot   --------------------------
	.section	.nv.constant0.vec_hypot,"a",@progbits
	.sectionflags	@""
	.align	4
.nv.constant0.vec_hypot:
	.zero		928


//--------------------- .nv.constant0.vec_fmod    --------------------------
	.section	.nv.constant0.vec_fmod,"a",@progbits
	.sectionflags	@""
	.align	4
.nv.constant0.vec_fmod:
	.zero		928


//--------------------- .nv.constant0.vec_fmin    --------------------------
	.section	.nv.constant0.vec_fmin,"a",@progbits
	.sectionflags	@""
	.align	4
.nv.constant0.vec_fmin:
	.zero		928


//--------------------- .nv.constant0.vec_fmax    --------------------------
	.section	.nv.constant0.vec_fmax,"a",@progbits
	.sectionflags	@""
	.align	4
.nv.constant0.vec_fmax:
	.zero		928


//--------------------- .nv.constant0.vec_fdivide --------------------------
	.section	.nv.constant0.vec_fdivide,"a",@progbits
	.sectionflags	@""
	.align	4
.nv.constant0.vec_fdivide:
	.zero		928


//--------------------- .nv.constant0.vec_fdim    --------------------------
	.section	.nv.constant0.vec_fdim,"a",@progbits
	.sectionflags	@""
	.align	4
.nv.constant0.vec_fdim:
	.zero		928


//--------------------- .nv.constant0.vec_copysign --------------------------
	.section	.nv.constant0.vec_copysign,"a",@progbits
	.sectionflags	@""
	.align	4
.nv.constant0.vec_copysign:
	.zero		928


//--------------------- .nv.constant0.vec_y1      --------------------------
	.section	.nv.constant0.vec_y1,"a",@progbits
	.sectionflags	@""
	.align	4
.nv.constant0.vec_y1:
	.zero		920


//--------------------- .nv.constant0.vec_y0      --------------------------
	.section	.nv.constant0.vec_y0,"a",@progbits
	.sectionflags	@""
	.align	4
.nv.constant0.vec_y0:
	.zero		920


//--------------------- .nv.constant0.vec_trunc   --------------------------
	.section	.nv.constant0.vec_trunc,"a",@progbits
	.sectionflags	@""
	.align	4
.nv.constant0.vec_trunc:
	.zero		920


//--------------------- .nv.constant0.vec_tgamma  --------------------------
	.section	.nv.constant0.vec_tgamma,"a",@progbits
	.sectionflags	@""
	.align	4
.nv.constant0.vec_tgamma:
	.zero		920


//--------------------- .nv.constant0.vec_tanh    --------------------------
	.section	.nv.constant0.vec_tanh,"a",@progbits
	.sectionflags	@""
	.align	4
.nv.constant0.vec_tanh:
	.zero		920


//--------------------- .nv.constant0.vec_tan     --------------------------
	.section	.nv.constant0.vec_tan,"a",@progbits
	.sectionflags	@""
	.align	4
.nv.constant0.vec_tan:
	.zero		920


//--------------------- .nv.constant0.vec_sqrt    --------------------------
	.section	.nv.constant0.vec_sqrt,"a",@progbits
	.sectionflags	@""
	.align	4
.nv.constant0.vec_sqrt:
	.zero		920


//--------------------- .nv.constant0.vec_sinpi   --------------------------
	.section	.nv.constant0.vec_sinpi,"a",@progbits
	.sectionflags	@""
	.align	4
.nv.constant0.vec_sinpi:
	.zero		920


//--------------------- .nv.constant0.vec_sinh    --------------------------
	.section	.nv.constant0.vec_sinh,"a",@progbits
	.sectionflags	@""
	.align	4
.nv.constant0.vec_sinh:
	.zero		920


//--------------------- .nv.constant0.vec_sin     --------------------------
	.section	.nv.constant0.vec_sin,"a",@progbits
	.sectionflags	@""
	.align	4
.nv.constant0.vec_sin:
	.zero		920


//--------------------- .nv.constant0.vec_rsqrt   --------------------------
	.section	.nv.constant0.vec_rsqrt,"a",@progbits
	.sectionflags	@""
	.align	4
.nv.constant0.vec_rsqrt:
	.zero		920


//--------------------- .nv.constant0.vec_round   --------------------------
	.section	.nv.constant0.vec_round,"a",@progbits
	.sectionflags	@""
	.align	4
.nv.constant0.vec_round:
	.zero		920


//--------------------- .nv.constant0.vec_rint    --------------------------
	.section	.nv.constant0.vec_rint,"a",@progbits
	.sectionflags	@""
	.align	4
.nv.constant0.vec_rint:
	.zero		920


//--------------------- .nv.constant0.vec_rcbrt   --------------------------
	.section	.nv.constant0.vec_rcbrt,"a",@progbits
	.sectionflags	@""
	.align	4
.nv.constant0.vec_rcbrt:
	.zero		920


//--------------------- .nv.constant0.vec_normcdfinv --------------------------
	.section	.nv.constant0.vec_normcdfinv,"a",@progbits
	.sectionflags	@""
	.align	4
.nv.constant0.vec_normcdfinv:
	.zero		920


//--------------------- .nv.constant0.vec_normcdf --------------------------
	.section	.nv.constant0.vec_normcdf,"a",@progbits
	.sectionflags	@""
	.align	4
.nv.constant0.vec_normcdf:
	.zero		920


//--------------------- .nv.constant0.vec_log     --------------------------
	.section	.nv.constant0.vec_log,"a",@progbits
	.sectionflags	@""
	.align	4
.nv.constant0.vec_log:
	.zero		920


//--------------------- .nv.constant0.vec_logb    --------------------------
	.section	.nv.constant0.vec_logb,"a",@progbits
	.sectionflags	@""
	.align	4
.nv.constant0.vec_logb:
	.zero		920


//--------------------- .nv.constant0.vec_log2    --------------------------
	.section	.nv.constant0.vec_log2,"a",@progbits
	.sectionflags	@""
	.align	4
.nv.constant0.vec_log2:
	.zero		920


//--------------------- .nv.constant0.vec_log1p   --------------------------
	.section	.nv.constant0.vec_log1p,"a",@progbits
	.sectionflags	@""
	.align	4
.nv.constant0.vec_log1p:
	.zero		920


//--------------------- .nv.constant0.vec_log10   --------------------------
	.section	.nv.constant0.vec_log10,"a",@progbits
	.sectionflags	@""
	.align	4
.nv.constant0.vec_log10:
	.zero		920


//--------------------- .nv.constant0.vec_lgamma  --------------------------
	.section	.nv.constant0.vec_lgamma,"a",@progbits
	.sectionflags	@""
	.align	4
.nv.constant0.vec_lgamma:
	.zero		920


//--------------------- .nv.constant0.vec_j1      --------------------------
	.section	.nv.constant0.vec_j1,"a",@progbits
	.sectionflags	@""
	.align	4
.nv.constant0.vec_j1:
	.zero		920


//--------------------- .nv.constant0.vec_j0      --------------------------
	.section	.nv.constant0.vec_j0,"a",@progbits
	.sectionflags	@""
	.align	4
.nv.constant0.vec_j0:
	.zero		920


//--------------------- .nv.constant0.vec_floor   --------------------------
	.section	.nv.constant0.vec_floor,"a",@progbits
	.sectionflags	@""
	.align	4
.nv.constant0.vec_floor:
	.zero		920


//--------------------- .nv.constant0.vec_fabs    --------------------------
	.section	.nv.constant0.vec_fabs,"a",@progbits
	.sectionflags	@""
	.align	4
.nv.constant0.vec_fabs:
	.zero		920


//--------------------- .nv.constant0.vec_expm1   --------------------------
	.section	.nv.constant0.vec_expm1,"a",@progbits
	.sectionflags	@""
	.align	4
.nv.constant0.vec_expm1:
	.zero		920


//--------------------- .nv.constant0.vec_exp     --------------------------
	.section	.nv.constant0.vec_exp,"a",@progbits
	.sectionflags	@""
	.align	4
.nv.constant0.vec_exp:
	.zero		920


//--------------------- .nv.constant0.vec_exp2    --------------------------
	.section	.nv.constant0.vec_exp2,"a",@progbits
	.sectionflags	@""
	.align	4
.nv.constant0.vec_exp2:
	.zero		920


//--------------------- .nv.constant0.vec_exp10   --------------------------
	.section	.nv.constant0.vec_exp10,"a",@progbits
	.sectionflags	@""
	.align	4
.nv.constant0.vec_exp10:
	.zero		920


//--------------------- .nv.constant0.vec_erfinv  --------------------------
	.section	.nv.constant0.vec_erfinv,"a",@progbits
	.sectionflags	@""
	.align	4
.nv.constant0.vec_erfinv:
	.zero		920


//--------------------- .nv.constant0.vec_erf     --------------------------
	.section	.nv.constant0.vec_erf,"a",@progbits
	.sectionflags	@""
	.align	4
.nv.constant0.vec_erf:
	.zero		920


//--------------------- .nv.constant0.vec_erfcx   --------------------------
	.section	.nv.constant0.vec_erfcx,"a",@progbits
	.sectionflags	@""
	.align	4
.nv.constant0.vec_erfcx:
	.zero		920


//--------------------- .nv.constant0.vec_erfcinv --------------------------
	.section	.nv.constant0.vec_erfcinv,"a",@progbits
	.sectionflags	@""
	.align	4
.nv.constant0.vec_erfcinv:
	.zero		920


//--------------------- .nv.constant0.vec_erfc    --------------------------
	.section	.nv.constant0.vec_erfc,"a",@progbits
	.sectionflags	@""
	.align	4
.nv.constant0.vec_erfc:
	.zero		920


//--------------------- .nv.constant0.vec_cospi   --------------------------
	.section	.nv.constant0.vec_cospi,"a",@progbits
	.sectionflags	@""
	.align	4
.nv.constant0.vec_cospi:
	.zero		920


//--------------------- .nv.constant0.vec_cosh    --------------------------
	.section	.nv.constant0.vec_cosh,"a",@progbits
	.sectionflags	@""
	.align	4
.nv.constant0.vec_cosh:
	.zero		920


//--------------------- .nv.constant0.vec_cos     --------------------------
	.section	.nv.constant0.vec_cos,"a",@progbits
	.sectionflags	@""
	.align	4
.nv.constant0.vec_cos:
	.zero		920


//--------------------- .nv.constant0.vec_ceil    --------------------------
	.section	.nv.constant0.vec_ceil,"a",@progbits
	.sectionflags	@""
	.align	4
.nv.constant0.vec_ceil:
	.zero		920


//--------------------- .nv.constant0.vec_cbrt    --------------------------
	.section	.nv.constant0.vec_cbrt,"a",@progbits
	.sectionflags	@""
	.align	4
.nv.constant0.vec_cbrt:
	.zero		920


//--------------------- .nv.constant0.vec_atanh   --------------------------
	.section	.nv.constant0.vec_atanh,"a",@progbits
	.sectionflags	@""
	.align	4
.nv.constant0.vec_atanh:
	.zero		920


//--------------------- .nv.constant0.vec_atan    --------------------------
	.section	.nv.constant0.vec_atan,"a",@progbits
	.sectionflags	@""
	.align	4
.nv.constant0.vec_atan:
	.zero		920


//--------------------- .nv.constant0.vec_asinh   --------------------------
	.section	.nv.constant0.vec_asinh,"a",@progbits
	.sectionflags	@""
	.align	4
.nv.constant0.vec_asinh:
	.zero		920


//--------------------- .nv.constant0.vec_asin    --------------------------
	.section	.nv.constant0.vec_asin,"a",@progbits
	.sectionflags	@""
	.align	4
.nv.constant0.vec_asin:
	.zero		920


//--------------------- .nv.constant0.vec_acosh   --------------------------
	.section	.nv.constant0.vec_acosh,"a",@progbits
	.sectionflags	@""
	.align	4
.nv.constant0.vec_acosh:
	.zero		920


//--------------------- .nv.constant0.vec_acos    --------------------------
	.section	.nv.constant0.vec_acos,"a",@progbits
	.sectionflags	@""
	.align	4
.nv.constant0.vec_acos:
	.zero		920


//--------------------- .nv.constant0.vec_neScalar --------------------------
	.section	.nv.constant0.vec_neScalar,"a",@progbits
	.sectionflags	@""
	.align	4
.nv.constant0.vec_neScalar:
	.zero		928


//--------------------- .nv.constant0.vec_gtScalar --------------------------
	.section	.nv.constant0.vec_gtScalar,"a",@progbits
	.sectionflags	@""
	.align	4
.nv.constant0.vec_gtScalar:
	.zero		928


//--------------------- .nv.constant0.vec_gteScalar --------------------------
	.section	.nv.constant0.vec_gteScalar,"a",@progbits
	.sectionflags	@""
	.align	4
.nv.constant0.vec_gteScalar:
	.zero		928


//--------------------- .nv.constant0.vec_eqScalar --------------------------
	.section	.nv.constant0.vec_eqScalar,"a",@progbits
	.sectionflags	@""
	.align	4
.nv.constant0.vec_eqScalar:
	.zero		928


//--------------------- .nv.constant0.vec_lteScalar --------------------------
	.section	.nv.constant0.vec_lteScalar,"a",@progbits
	.sectionflags	@""
	.align	4
.nv.constant0.vec_lteScalar:
	.zero		928


//--------------------- .nv.constant0.vec_ltScalar --------------------------
	.section	.nv.constant0.vec_ltScalar,"a",@progbits
	.sectionflags	@""
	.align	4
.nv.constant0.vec_ltScalar:
	.zero		928


//--------------------- .nv.constant0.vec_ne      --------------------------
	.section	.nv.constant0.vec_ne,"a",@progbits
	.sectionflags	@""
	.align	4
.nv.constant0.vec_ne:
	.zero		928


//--------------------- .nv.constant0.vec_gt      --------------------------
	.section	.nv.constant0.vec_gt,"a",@progbits
	.sectionflags	@""
	.align	4
.nv.constant0.vec_gt:
	.zero		928


//--------------------- .nv.constant0.vec_gte     --------------------------
	.section	.nv.constant0.vec_gte,"a",@progbits
	.sectionflags	@""
	.align	4
.nv.constant0.vec_gte:
	.zero		928


//--------------------- .nv.constant0.vec_eq      --------------------------
	.section	.nv.constant0.vec_eq,"a",@progbits
	.sectionflags	@""
	.align	4
.nv.constant0.vec_eq:
	.zero		928


//--------------------- .nv.constant0.vec_lte     --------------------------
	.section	.nv.constant0.vec_lte,"a",@progbits
	.sectionflags	@""
	.align	4
.nv.constant0.vec_lte:
	.zero		928


//--------------------- .nv.constant0.vec_lt      --------------------------
	.section	.nv.constant0.vec_lt,"a",@progbits
	.sectionflags	@""
	.align	4
.nv.constant0.vec_lt:
	.zero		928


//--------------------- .nv.constant0.vec_scalarDiv --------------------------
	.section	.nv.constant0.vec_scalarDiv,"a",@progbits
	.sectionflags	@""
	.align	4
.nv.constant0.vec_scalarDiv:
	.zero		928


//--------------------- .nv.constant0.vec_scalarMul --------------------------
	.section	.nv.constant0.vec_scalarMul,"a",@progbits
	.sectionflags	@""
	.align	4
.nv.constant0.vec_scalarMul:
	.zero		928


//--------------------- .nv.constant0.vec_scalarSub --------------------------
	.section	.nv.constant0.vec_scalarSub,"a",@progbits
	.sectionflags	@""
	.align	4
.nv.constant0.vec_scalarSub:
	.zero		928


//--------------------- .nv.constant0.vec_scalarAdd --------------------------
	.section	.nv.constant0.vec_scalarAdd,"a",@progbits
	.sectionflags	@""
	.align	4
.nv.constant0.vec_scalarAdd:
	.zero		928


//--------------------- .nv.constant0.vec_divScalar --------------------------
	.section	.nv.constant0.vec_divScalar,"a",@progbits
	.sectionflags	@""
	.align	4
.nv.constant0.vec_divScalar:
	.zero		928


//--------------------- .nv.constant0.vec_mulScalarFloat --------------------------
	.section	.nv.constant0.vec_mulScalarFloat,"a",@progbits
	.sectionflags	@""
	.align	4
.nv.constant0.vec_mulScalarFloat:
	.zero		924


//--------------------- .nv.constant0.vec_mulScalar --------------------------
	.section	.nv.constant0.vec_mulScalar,"a",@progbits
	.sectionflags	@""
	.align	4
.nv.constant0.vec_mulScalar:
	.zero		928


//--------------------- .nv.constant0.vec_subScalar --------------------------
	.section	.nv.constant0.vec_subScalar,"a",@progbits
	.sectionflags	@""
	.align	4
.nv.constant0.vec_subScalar:
	.zero		928


//--------------------- .nv.constant0.vec_addScalarFloat --------------------------
	.section	.nv.constant0.vec_addScalarFloat,"a",@progbits
	.sectionflags	@""
	.align	4
.nv.constant0.vec_addScalarFloat:
	.zero		924


//--------------------- .nv.constant0.vec_addScalar --------------------------
	.section	.nv.constant0.vec_addScalar,"a",@progbits
	.sectionflags	@""
	.align	4
.nv.constant0.vec_addScalar:
	.zero		928


//--------------------- .nv.constant0.vec_negate  --------------------------
	.section	.nv.constant0.vec_negate,"a",@progbits
	.sectionflags	@""
	.align	4
.nv.constant0.vec_negate:
	.zero		920


//--------------------- .nv.constant0.vec_div     --------------------------
	.section	.nv.constant0.vec_div,"a",@progbits
	.sectionflags	@""
	.align	4
.nv.constant0.vec_div:
	.zero		928


//--------------------- .nv.constant0.vec_mul_fl_pow --------------------------
	.section	.nv.constant0.vec_mul_fl_pow,"a",@progbits
	.sectionflags	@""
	.align	4
.nv.constant0.vec_mul_fl_pow:
	.zero		932


//--------------------- .nv.constant0.vec_mul_fl  --------------------------
	.section	.nv.constant0.vec_mul_fl,"a",@progbits
	.sectionflags	@""
	.align	4
.nv.constant0.vec_mul_fl:
	.zero		928


//--------------------- .nv.constant0.vec_mul     --------------------------
	.section	.nv.constant0.vec_mul,"a",@progbits
	.sectionflags	@""
	.align	4
.nv.constant0.vec_mul:
	.zero		928


//--------------------- .nv.constant0.vec_subFloat --------------------------
	.section	.nv.constant0.vec_subFloat,"a",@progbits
	.sectionflags	@""
	.align	4
.nv.constant0.vec_subFloat:
	.zero		928


//--------------------- .nv.constant0.vec_sub     --------------------------
	.section	.nv.constant0.vec_sub,"a",@progbits
	.sectionflags	@""
	.align	4
.nv.constant0.vec_sub:
	.zero		928


//--------------------- .nv.constant0.vec_add     --------------------------
	.section	.nv.constant0.vec_add,"a",@progbits
	.sectionflags	@""
	.align	4
.nv.constant0.vec_add:
	.zero		928


//--------------------- .nv.constant0.vec_set     --------------------------
	.section	.nv.constant0.vec_set,"a",@progbits
	.sectionflags	@""
	.align	4
.nv.constant0.vec_set:
	.zero		920


//--------------------- .nv.constant0.vec_eraseNonLocalMaxima --------------------------
	.section	.nv.constant0.vec_eraseNonLocalMaxima,"a",@progbits
	.sectionflags	@""
	.align	4
.nv.constant0.vec_eraseNonLocalMaxima:
	.zero		920


//--------------------- .nv.constant0.vec_computeLocalMaxima --------------------------
	.section	.nv.constant0.vec_computeLocalMaxima,"a",@progbits
	.sectionflags	@""
	.align	4
.nv.constant0.vec_computeLocalMaxima:
	.zero		936


//--------------------- .nv.constant0.vec_initIndex --------------------------
	.section	.nv.constant0.vec_initIndex,"a",@progbits
	.sectionflags	@""
	.align	4
.nv.constant0.vec_initIndex:
	.zero		912


//--------------------- SYMBOLS --------------------------

	.type		.nv.reservedSmem.offset0,@object
	.size		.nv.reservedSmem.offset0,0x4
	.type		vprintf,@function
